//
// Generated by NVIDIA NVVM Compiler
//
// Compiler Build ID: CL-36424714
// Cuda compilation tools, release 13.0, V13.0.88
// Based on NVVM 20.0.0
//

.version 9.0
.target sm_100
.address_size 64

	// .globl	_Z39quark_keccak512_interleaved_gpu_hash_64ijPmPj
.const .align 4 .b8 d_RC[192];
.const .align 4 .b8 pTarget[32];

.visible .entry _Z39quark_keccak512_interleaved_gpu_hash_64ijPmPj(
	.param .u32 _Z39quark_keccak512_interleaved_gpu_hash_64ijPmPj_param_0,
	.param .u32 _Z39quark_keccak512_interleaved_gpu_hash_64ijPmPj_param_1,
	.param .u64 .ptr .align 1 _Z39quark_keccak512_interleaved_gpu_hash_64ijPmPj_param_2,
	.param .u64 .ptr .align 1 _Z39quark_keccak512_interleaved_gpu_hash_64ijPmPj_param_3
)
{
	.reg .pred 	%p<4>;
	.reg .b32 	%r<2772>;
	.reg .b64 	%rd<19>;

	ld.param.u32 	%r124, [_Z39quark_keccak512_interleaved_gpu_hash_64ijPmPj_param_0];
	ld.param.u64 	%rd4, [_Z39quark_keccak512_interleaved_gpu_hash_64ijPmPj_param_3];
	mov.u32 	%r125, %ntid.x;
	mov.u32 	%r126, %ctaid.x;
	mov.u32 	%r127, %tid.x;
	mad.lo.s32 	%r1, %r125, %r126, %r127;
	setp.ge.s32 	%p1, %r1, %r124;
	@%p1 bra 	$L__BB0_7;
	setp.eq.s64 	%p2, %rd4, 0;
	@%p2 bra 	$L__BB0_3;
	cvta.to.global.u64 	%rd5, %rd4;
	mul.wide.s32 	%rd6, %r1, 4;
	add.s64 	%rd7, %rd5, %rd6;
	ld.global.u32 	%r2720, [%rd7];
	bra.uni 	$L__BB0_4;
$L__BB0_3:
	ld.param.u32 	%r2717, [_Z39quark_keccak512_interleaved_gpu_hash_64ijPmPj_param_1];
	add.s32 	%r2720, %r2717, %r1;
$L__BB0_4:
	ld.param.u64 	%rd16, [_Z39quark_keccak512_interleaved_gpu_hash_64ijPmPj_param_2];
	ld.param.u32 	%r2718, [_Z39quark_keccak512_interleaved_gpu_hash_64ijPmPj_param_1];
	sub.s32 	%r131, %r2720, %r2718;
	shl.b32 	%r132, %r131, 3;
	cvta.to.global.u64 	%rd9, %rd16;
	mul.wide.s32 	%rd10, %r132, 8;
	add.s64 	%rd11, %rd9, %rd10;
	ld.global.u32 	%r133, [%rd11];
	ld.global.u32 	%r134, [%rd11+4];
	shr.u32 	%r135, %r133, 1;
	xor.b32  	%r136, %r135, %r133;
	and.b32  	%r137, %r136, 572662306;
	shl.b32 	%r138, %r136, 1;
	and.b32  	%r139, %r138, 1145324612;
	xor.b32  	%r140, %r133, %r139;
	xor.b32  	%r141, %r140, %r137;
	shr.u32 	%r142, %r134, 1;
	xor.b32  	%r143, %r142, %r134;
	and.b32  	%r144, %r143, 572662306;
	shl.b32 	%r145, %r143, 1;
	and.b32  	%r146, %r145, 1145324612;
	xor.b32  	%r147, %r134, %r146;
	xor.b32  	%r148, %r147, %r144;
	shr.u32 	%r149, %r141, 2;
	xor.b32  	%r150, %r149, %r140;
	and.b32  	%r151, %r150, 202116108;
	shl.b32 	%r152, %r150, 2;
	and.b32  	%r153, %r152, 808464432;
	xor.b32  	%r154, %r141, %r153;
	xor.b32  	%r155, %r154, %r151;
	shr.u32 	%r156, %r148, 2;
	xor.b32  	%r157, %r156, %r147;
	and.b32  	%r158, %r157, 202116108;
	shl.b32 	%r159, %r157, 2;
	and.b32  	%r160, %r159, 808464432;
	xor.b32  	%r161, %r148, %r160;
	xor.b32  	%r162, %r161, %r158;
	shr.u32 	%r163, %r155, 4;
	xor.b32  	%r164, %r163, %r154;
	and.b32  	%r165, %r164, 15728880;
	shl.b32 	%r166, %r164, 4;
	and.b32  	%r167, %r166, 251662080;
	xor.b32  	%r168, %r155, %r167;
	xor.b32  	%r169, %r168, %r165;
	shr.u32 	%r170, %r162, 4;
	xor.b32  	%r171, %r170, %r161;
	and.b32  	%r172, %r171, 15728880;
	shl.b32 	%r173, %r171, 4;
	and.b32  	%r174, %r173, 251662080;
	xor.b32  	%r175, %r162, %r174;
	xor.b32  	%r176, %r175, %r172;
	shr.u32 	%r177, %r169, 8;
	xor.b32  	%r178, %r177, %r168;
	and.b32  	%r179, %r178, 65280;
	shl.b32 	%r180, %r178, 8;
	and.b32  	%r181, %r180, 16711680;
	xor.b32  	%r182, %r169, %r181;
	xor.b32  	%r183, %r182, %r179;
	shr.u32 	%r184, %r176, 8;
	xor.b32  	%r185, %r184, %r175;
	and.b32  	%r186, %r185, 65280;
	shl.b32 	%r187, %r185, 8;
	and.b32  	%r188, %r187, 16711680;
	xor.b32  	%r189, %r176, %r188;
	xor.b32  	%r190, %r189, %r186;
	shl.b32 	%r191, %r190, 16;
	and.b32  	%r192, %r182, -65536;
	xor.b32  	%r193, %r191, %r192;
	xor.b32  	%r2770, %r193, %r183;
	shr.u32 	%r194, %r193, 16;
	xor.b32  	%r2769, %r194, %r190;
	ld.global.u32 	%r195, [%rd11+8];
	ld.global.u32 	%r196, [%rd11+12];
	shr.u32 	%r197, %r195, 1;
	xor.b32  	%r198, %r197, %r195;
	and.b32  	%r199, %r198, 572662306;
	shl.b32 	%r200, %r198, 1;
	and.b32  	%r201, %r200, 1145324612;
	xor.b32  	%r202, %r195, %r201;
	xor.b32  	%r203, %r202, %r199;
	shr.u32 	%r204, %r196, 1;
	xor.b32  	%r205, %r204, %r196;
	and.b32  	%r206, %r205, 572662306;
	shl.b32 	%r207, %r205, 1;
	and.b32  	%r208, %r207, 1145324612;
	xor.b32  	%r209, %r196, %r208;
	xor.b32  	%r210, %r209, %r206;
	shr.u32 	%r211, %r203, 2;
	xor.b32  	%r212, %r211, %r202;
	and.b32  	%r213, %r212, 202116108;
	shl.b32 	%r214, %r212, 2;
	and.b32  	%r215, %r214, 808464432;
	xor.b32  	%r216, %r203, %r215;
	xor.b32  	%r217, %r216, %r213;
	shr.u32 	%r218, %r210, 2;
	xor.b32  	%r219, %r218, %r209;
	and.b32  	%r220, %r219, 202116108;
	shl.b32 	%r221, %r219, 2;
	and.b32  	%r222, %r221, 808464432;
	xor.b32  	%r223, %r210, %r222;
	xor.b32  	%r224, %r223, %r220;
	shr.u32 	%r225, %r217, 4;
	xor.b32  	%r226, %r225, %r216;
	and.b32  	%r227, %r226, 15728880;
	shl.b32 	%r228, %r226, 4;
	and.b32  	%r229, %r228, 251662080;
	xor.b32  	%r230, %r217, %r229;
	xor.b32  	%r231, %r230, %r227;
	shr.u32 	%r232, %r224, 4;
	xor.b32  	%r233, %r232, %r223;
	and.b32  	%r234, %r233, 15728880;
	shl.b32 	%r235, %r233, 4;
	and.b32  	%r236, %r235, 251662080;
	xor.b32  	%r237, %r224, %r236;
	xor.b32  	%r238, %r237, %r234;
	shr.u32 	%r239, %r231, 8;
	xor.b32  	%r240, %r239, %r230;
	and.b32  	%r241, %r240, 65280;
	shl.b32 	%r242, %r240, 8;
	and.b32  	%r243, %r242, 16711680;
	xor.b32  	%r244, %r231, %r243;
	xor.b32  	%r245, %r244, %r241;
	shr.u32 	%r246, %r238, 8;
	xor.b32  	%r247, %r246, %r237;
	and.b32  	%r248, %r247, 65280;
	shl.b32 	%r249, %r247, 8;
	and.b32  	%r250, %r249, 16711680;
	xor.b32  	%r251, %r238, %r250;
	xor.b32  	%r252, %r251, %r248;
	shl.b32 	%r253, %r252, 16;
	and.b32  	%r254, %r244, -65536;
	xor.b32  	%r255, %r253, %r254;
	xor.b32  	%r2768, %r255, %r245;
	shr.u32 	%r256, %r255, 16;
	xor.b32  	%r2767, %r256, %r252;
	ld.global.u32 	%r257, [%rd11+16];
	ld.global.u32 	%r258, [%rd11+20];
	shr.u32 	%r259, %r257, 1;
	xor.b32  	%r260, %r259, %r257;
	and.b32  	%r261, %r260, 572662306;
	shl.b32 	%r262, %r260, 1;
	and.b32  	%r263, %r262, 1145324612;
	xor.b32  	%r264, %r257, %r263;
	xor.b32  	%r265, %r264, %r261;
	shr.u32 	%r266, %r258, 1;
	xor.b32  	%r267, %r266, %r258;
	and.b32  	%r268, %r267, 572662306;
	shl.b32 	%r269, %r267, 1;
	and.b32  	%r270, %r269, 1145324612;
	xor.b32  	%r271, %r258, %r270;
	xor.b32  	%r272, %r271, %r268;
	shr.u32 	%r273, %r265, 2;
	xor.b32  	%r274, %r273, %r264;
	and.b32  	%r275, %r274, 202116108;
	shl.b32 	%r276, %r274, 2;
	and.b32  	%r277, %r276, 808464432;
	xor.b32  	%r278, %r265, %r277;
	xor.b32  	%r279, %r278, %r275;
	shr.u32 	%r280, %r272, 2;
	xor.b32  	%r281, %r280, %r271;
	and.b32  	%r282, %r281, 202116108;
	shl.b32 	%r283, %r281, 2;
	and.b32  	%r284, %r283, 808464432;
	xor.b32  	%r285, %r272, %r284;
	xor.b32  	%r286, %r285, %r282;
	shr.u32 	%r287, %r279, 4;
	xor.b32  	%r288, %r287, %r278;
	and.b32  	%r289, %r288, 15728880;
	shl.b32 	%r290, %r288, 4;
	and.b32  	%r291, %r290, 251662080;
	xor.b32  	%r292, %r279, %r291;
	xor.b32  	%r293, %r292, %r289;
	shr.u32 	%r294, %r286, 4;
	xor.b32  	%r295, %r294, %r285;
	and.b32  	%r296, %r295, 15728880;
	shl.b32 	%r297, %r295, 4;
	and.b32  	%r298, %r297, 251662080;
	xor.b32  	%r299, %r286, %r298;
	xor.b32  	%r300, %r299, %r296;
	shr.u32 	%r301, %r293, 8;
	xor.b32  	%r302, %r301, %r292;
	and.b32  	%r303, %r302, 65280;
	shl.b32 	%r304, %r302, 8;
	and.b32  	%r305, %r304, 16711680;
	xor.b32  	%r306, %r293, %r305;
	xor.b32  	%r307, %r306, %r303;
	shr.u32 	%r308, %r300, 8;
	xor.b32  	%r309, %r308, %r299;
	and.b32  	%r310, %r309, 65280;
	shl.b32 	%r311, %r309, 8;
	and.b32  	%r312, %r311, 16711680;
	xor.b32  	%r313, %r300, %r312;
	xor.b32  	%r314, %r313, %r310;
	shl.b32 	%r315, %r314, 16;
	and.b32  	%r316, %r306, -65536;
	xor.b32  	%r317, %r315, %r316;
	xor.b32  	%r2766, %r317, %r307;
	shr.u32 	%r318, %r317, 16;
	xor.b32  	%r2765, %r318, %r314;
	ld.global.u32 	%r319, [%rd11+24];
	ld.global.u32 	%r320, [%rd11+28];
	shr.u32 	%r321, %r319, 1;
	xor.b32  	%r322, %r321, %r319;
	and.b32  	%r323, %r322, 572662306;
	shl.b32 	%r324, %r322, 1;
	and.b32  	%r325, %r324, 1145324612;
	xor.b32  	%r326, %r319, %r325;
	xor.b32  	%r327, %r326, %r323;
	shr.u32 	%r328, %r320, 1;
	xor.b32  	%r329, %r328, %r320;
	and.b32  	%r330, %r329, 572662306;
	shl.b32 	%r331, %r329, 1;
	and.b32  	%r332, %r331, 1145324612;
	xor.b32  	%r333, %r320, %r332;
	xor.b32  	%r334, %r333, %r330;
	shr.u32 	%r335, %r327, 2;
	xor.b32  	%r336, %r335, %r326;
	and.b32  	%r337, %r336, 202116108;
	shl.b32 	%r338, %r336, 2;
	and.b32  	%r339, %r338, 808464432;
	xor.b32  	%r340, %r327, %r339;
	xor.b32  	%r341, %r340, %r337;
	shr.u32 	%r342, %r334, 2;
	xor.b32  	%r343, %r342, %r333;
	and.b32  	%r344, %r343, 202116108;
	shl.b32 	%r345, %r343, 2;
	and.b32  	%r346, %r345, 808464432;
	xor.b32  	%r347, %r334, %r346;
	xor.b32  	%r348, %r347, %r344;
	shr.u32 	%r349, %r341, 4;
	xor.b32  	%r350, %r349, %r340;
	and.b32  	%r351, %r350, 15728880;
	shl.b32 	%r352, %r350, 4;
	and.b32  	%r353, %r352, 251662080;
	xor.b32  	%r354, %r341, %r353;
	xor.b32  	%r355, %r354, %r351;
	shr.u32 	%r356, %r348, 4;
	xor.b32  	%r357, %r356, %r347;
	and.b32  	%r358, %r357, 15728880;
	shl.b32 	%r359, %r357, 4;
	and.b32  	%r360, %r359, 251662080;
	xor.b32  	%r361, %r348, %r360;
	xor.b32  	%r362, %r361, %r358;
	shr.u32 	%r363, %r355, 8;
	xor.b32  	%r364, %r363, %r354;
	and.b32  	%r365, %r364, 65280;
	shl.b32 	%r366, %r364, 8;
	and.b32  	%r367, %r366, 16711680;
	xor.b32  	%r368, %r355, %r367;
	xor.b32  	%r369, %r368, %r365;
	shr.u32 	%r370, %r362, 8;
	xor.b32  	%r371, %r370, %r361;
	and.b32  	%r372, %r371, 65280;
	shl.b32 	%r373, %r371, 8;
	and.b32  	%r374, %r373, 16711680;
	xor.b32  	%r375, %r362, %r374;
	xor.b32  	%r376, %r375, %r372;
	shl.b32 	%r377, %r376, 16;
	and.b32  	%r378, %r368, -65536;
	xor.b32  	%r379, %r377, %r378;
	xor.b32  	%r2764, %r379, %r369;
	shr.u32 	%r380, %r379, 16;
	xor.b32  	%r2763, %r380, %r376;
	ld.global.u32 	%r381, [%rd11+32];
	ld.global.u32 	%r382, [%rd11+36];
	shr.u32 	%r383, %r381, 1;
	xor.b32  	%r384, %r383, %r381;
	and.b32  	%r385, %r384, 572662306;
	shl.b32 	%r386, %r384, 1;
	and.b32  	%r387, %r386, 1145324612;
	xor.b32  	%r388, %r381, %r387;
	xor.b32  	%r389, %r388, %r385;
	shr.u32 	%r390, %r382, 1;
	xor.b32  	%r391, %r390, %r382;
	and.b32  	%r392, %r391, 572662306;
	shl.b32 	%r393, %r391, 1;
	and.b32  	%r394, %r393, 1145324612;
	xor.b32  	%r395, %r382, %r394;
	xor.b32  	%r396, %r395, %r392;
	shr.u32 	%r397, %r389, 2;
	xor.b32  	%r398, %r397, %r388;
	and.b32  	%r399, %r398, 202116108;
	shl.b32 	%r400, %r398, 2;
	and.b32  	%r401, %r400, 808464432;
	xor.b32  	%r402, %r389, %r401;
	xor.b32  	%r403, %r402, %r399;
	shr.u32 	%r404, %r396, 2;
	xor.b32  	%r405, %r404, %r395;
	and.b32  	%r406, %r405, 202116108;
	shl.b32 	%r407, %r405, 2;
	and.b32  	%r408, %r407, 808464432;
	xor.b32  	%r409, %r396, %r408;
	xor.b32  	%r410, %r409, %r406;
	shr.u32 	%r411, %r403, 4;
	xor.b32  	%r412, %r411, %r402;
	and.b32  	%r413, %r412, 15728880;
	shl.b32 	%r414, %r412, 4;
	and.b32  	%r415, %r414, 251662080;
	xor.b32  	%r416, %r403, %r415;
	xor.b32  	%r417, %r416, %r413;
	shr.u32 	%r418, %r410, 4;
	xor.b32  	%r419, %r418, %r409;
	and.b32  	%r420, %r419, 15728880;
	shl.b32 	%r421, %r419, 4;
	and.b32  	%r422, %r421, 251662080;
	xor.b32  	%r423, %r410, %r422;
	xor.b32  	%r424, %r423, %r420;
	shr.u32 	%r425, %r417, 8;
	xor.b32  	%r426, %r425, %r416;
	and.b32  	%r427, %r426, 65280;
	shl.b32 	%r428, %r426, 8;
	and.b32  	%r429, %r428, 16711680;
	xor.b32  	%r430, %r417, %r429;
	xor.b32  	%r431, %r430, %r427;
	shr.u32 	%r432, %r424, 8;
	xor.b32  	%r433, %r432, %r423;
	and.b32  	%r434, %r433, 65280;
	shl.b32 	%r435, %r433, 8;
	and.b32  	%r436, %r435, 16711680;
	xor.b32  	%r437, %r424, %r436;
	xor.b32  	%r438, %r437, %r434;
	shl.b32 	%r439, %r438, 16;
	and.b32  	%r440, %r430, -65536;
	xor.b32  	%r441, %r439, %r440;
	xor.b32  	%r2762, %r441, %r431;
	shr.u32 	%r442, %r441, 16;
	xor.b32  	%r2761, %r442, %r438;
	ld.global.u32 	%r443, [%rd11+40];
	ld.global.u32 	%r444, [%rd11+44];
	shr.u32 	%r445, %r443, 1;
	xor.b32  	%r446, %r445, %r443;
	and.b32  	%r447, %r446, 572662306;
	shl.b32 	%r448, %r446, 1;
	and.b32  	%r449, %r448, 1145324612;
	xor.b32  	%r450, %r443, %r449;
	xor.b32  	%r451, %r450, %r447;
	shr.u32 	%r452, %r444, 1;
	xor.b32  	%r453, %r452, %r444;
	and.b32  	%r454, %r453, 572662306;
	shl.b32 	%r455, %r453, 1;
	and.b32  	%r456, %r455, 1145324612;
	xor.b32  	%r457, %r444, %r456;
	xor.b32  	%r458, %r457, %r454;
	shr.u32 	%r459, %r451, 2;
	xor.b32  	%r460, %r459, %r450;
	and.b32  	%r461, %r460, 202116108;
	shl.b32 	%r462, %r460, 2;
	and.b32  	%r463, %r462, 808464432;
	xor.b32  	%r464, %r451, %r463;
	xor.b32  	%r465, %r464, %r461;
	shr.u32 	%r466, %r458, 2;
	xor.b32  	%r467, %r466, %r457;
	and.b32  	%r468, %r467, 202116108;
	shl.b32 	%r469, %r467, 2;
	and.b32  	%r470, %r469, 808464432;
	xor.b32  	%r471, %r458, %r470;
	xor.b32  	%r472, %r471, %r468;
	shr.u32 	%r473, %r465, 4;
	xor.b32  	%r474, %r473, %r464;
	and.b32  	%r475, %r474, 15728880;
	shl.b32 	%r476, %r474, 4;
	and.b32  	%r477, %r476, 251662080;
	xor.b32  	%r478, %r465, %r477;
	xor.b32  	%r479, %r478, %r475;
	shr.u32 	%r480, %r472, 4;
	xor.b32  	%r481, %r480, %r471;
	and.b32  	%r482, %r481, 15728880;
	shl.b32 	%r483, %r481, 4;
	and.b32  	%r484, %r483, 251662080;
	xor.b32  	%r485, %r472, %r484;
	xor.b32  	%r486, %r485, %r482;
	shr.u32 	%r487, %r479, 8;
	xor.b32  	%r488, %r487, %r478;
	and.b32  	%r489, %r488, 65280;
	shl.b32 	%r490, %r488, 8;
	and.b32  	%r491, %r490, 16711680;
	xor.b32  	%r492, %r479, %r491;
	xor.b32  	%r493, %r492, %r489;
	shr.u32 	%r494, %r486, 8;
	xor.b32  	%r495, %r494, %r485;
	and.b32  	%r496, %r495, 65280;
	shl.b32 	%r497, %r495, 8;
	and.b32  	%r498, %r497, 16711680;
	xor.b32  	%r499, %r486, %r498;
	xor.b32  	%r500, %r499, %r496;
	shl.b32 	%r501, %r500, 16;
	and.b32  	%r502, %r492, -65536;
	xor.b32  	%r503, %r501, %r502;
	xor.b32  	%r2760, %r503, %r493;
	shr.u32 	%r504, %r503, 16;
	xor.b32  	%r2759, %r504, %r500;
	ld.global.u32 	%r505, [%rd11+48];
	ld.global.u32 	%r506, [%rd11+52];
	shr.u32 	%r507, %r505, 1;
	xor.b32  	%r508, %r507, %r505;
	and.b32  	%r509, %r508, 572662306;
	shl.b32 	%r510, %r508, 1;
	and.b32  	%r511, %r510, 1145324612;
	xor.b32  	%r512, %r505, %r511;
	xor.b32  	%r513, %r512, %r509;
	shr.u32 	%r514, %r506, 1;
	xor.b32  	%r515, %r514, %r506;
	and.b32  	%r516, %r515, 572662306;
	shl.b32 	%r517, %r515, 1;
	and.b32  	%r518, %r517, 1145324612;
	xor.b32  	%r519, %r506, %r518;
	xor.b32  	%r520, %r519, %r516;
	shr.u32 	%r521, %r513, 2;
	xor.b32  	%r522, %r521, %r512;
	and.b32  	%r523, %r522, 202116108;
	shl.b32 	%r524, %r522, 2;
	and.b32  	%r525, %r524, 808464432;
	xor.b32  	%r526, %r513, %r525;
	xor.b32  	%r527, %r526, %r523;
	shr.u32 	%r528, %r520, 2;
	xor.b32  	%r529, %r528, %r519;
	and.b32  	%r530, %r529, 202116108;
	shl.b32 	%r531, %r529, 2;
	and.b32  	%r532, %r531, 808464432;
	xor.b32  	%r533, %r520, %r532;
	xor.b32  	%r534, %r533, %r530;
	shr.u32 	%r535, %r527, 4;
	xor.b32  	%r536, %r535, %r526;
	and.b32  	%r537, %r536, 15728880;
	shl.b32 	%r538, %r536, 4;
	and.b32  	%r539, %r538, 251662080;
	xor.b32  	%r540, %r527, %r539;
	xor.b32  	%r541, %r540, %r537;
	shr.u32 	%r542, %r534, 4;
	xor.b32  	%r543, %r542, %r533;
	and.b32  	%r544, %r543, 15728880;
	shl.b32 	%r545, %r543, 4;
	and.b32  	%r546, %r545, 251662080;
	xor.b32  	%r547, %r534, %r546;
	xor.b32  	%r548, %r547, %r544;
	shr.u32 	%r549, %r541, 8;
	xor.b32  	%r550, %r549, %r540;
	and.b32  	%r551, %r550, 65280;
	shl.b32 	%r552, %r550, 8;
	and.b32  	%r553, %r552, 16711680;
	xor.b32  	%r554, %r541, %r553;
	xor.b32  	%r555, %r554, %r551;
	shr.u32 	%r556, %r548, 8;
	xor.b32  	%r557, %r556, %r547;
	and.b32  	%r558, %r557, 65280;
	shl.b32 	%r559, %r557, 8;
	and.b32  	%r560, %r559, 16711680;
	xor.b32  	%r561, %r548, %r560;
	xor.b32  	%r562, %r561, %r558;
	shl.b32 	%r563, %r562, 16;
	and.b32  	%r564, %r554, -65536;
	xor.b32  	%r565, %r563, %r564;
	xor.b32  	%r2758, %r565, %r555;
	shr.u32 	%r566, %r565, 16;
	xor.b32  	%r2757, %r566, %r562;
	ld.global.u32 	%r567, [%rd11+56];
	ld.global.u32 	%r568, [%rd11+60];
	shr.u32 	%r569, %r567, 1;
	xor.b32  	%r570, %r569, %r567;
	and.b32  	%r571, %r570, 572662306;
	shl.b32 	%r572, %r570, 1;
	and.b32  	%r573, %r572, 1145324612;
	xor.b32  	%r574, %r567, %r573;
	xor.b32  	%r575, %r574, %r571;
	shr.u32 	%r576, %r568, 1;
	xor.b32  	%r577, %r576, %r568;
	and.b32  	%r578, %r577, 572662306;
	shl.b32 	%r579, %r577, 1;
	and.b32  	%r580, %r579, 1145324612;
	xor.b32  	%r581, %r568, %r580;
	xor.b32  	%r582, %r581, %r578;
	shr.u32 	%r583, %r575, 2;
	xor.b32  	%r584, %r583, %r574;
	and.b32  	%r585, %r584, 202116108;
	shl.b32 	%r586, %r584, 2;
	and.b32  	%r587, %r586, 808464432;
	xor.b32  	%r588, %r575, %r587;
	xor.b32  	%r589, %r588, %r585;
	shr.u32 	%r590, %r582, 2;
	xor.b32  	%r591, %r590, %r581;
	and.b32  	%r592, %r591, 202116108;
	shl.b32 	%r593, %r591, 2;
	and.b32  	%r594, %r593, 808464432;
	xor.b32  	%r595, %r582, %r594;
	xor.b32  	%r596, %r595, %r592;
	shr.u32 	%r597, %r589, 4;
	xor.b32  	%r598, %r597, %r588;
	and.b32  	%r599, %r598, 15728880;
	shl.b32 	%r600, %r598, 4;
	and.b32  	%r601, %r600, 251662080;
	xor.b32  	%r602, %r589, %r601;
	xor.b32  	%r603, %r602, %r599;
	shr.u32 	%r604, %r596, 4;
	xor.b32  	%r605, %r604, %r595;
	and.b32  	%r606, %r605, 15728880;
	shl.b32 	%r607, %r605, 4;
	and.b32  	%r608, %r607, 251662080;
	xor.b32  	%r609, %r596, %r608;
	xor.b32  	%r610, %r609, %r606;
	shr.u32 	%r611, %r603, 8;
	xor.b32  	%r612, %r611, %r602;
	and.b32  	%r613, %r612, 65280;
	shl.b32 	%r614, %r612, 8;
	and.b32  	%r615, %r614, 16711680;
	xor.b32  	%r616, %r603, %r615;
	xor.b32  	%r617, %r616, %r613;
	shr.u32 	%r618, %r610, 8;
	xor.b32  	%r619, %r618, %r609;
	and.b32  	%r620, %r619, 65280;
	shl.b32 	%r621, %r619, 8;
	and.b32  	%r622, %r621, 16711680;
	xor.b32  	%r623, %r610, %r622;
	xor.b32  	%r624, %r623, %r620;
	shl.b32 	%r625, %r624, 16;
	and.b32  	%r626, %r616, -65536;
	xor.b32  	%r627, %r625, %r626;
	xor.b32  	%r2756, %r627, %r617;
	shr.u32 	%r628, %r627, 16;
	xor.b32  	%r2755, %r628, %r624;
	mov.u64 	%rd12, d_RC;
	add.s64 	%rd18, %rd12, 16;
	mov.b32 	%r2754, 1;
	mov.b32 	%r2753, -2147483648;
	mov.b32 	%r2721, 0;
	mov.u32 	%r2722, %r2721;
	mov.u32 	%r2723, %r2721;
	mov.u32 	%r2724, %r2721;
	mov.u32 	%r2725, %r2721;
	mov.u32 	%r2726, %r2721;
	mov.u32 	%r2727, %r2721;
	mov.u32 	%r2728, %r2721;
	mov.u32 	%r2729, %r2721;
	mov.u32 	%r2730, %r2721;
	mov.u32 	%r2731, %r2721;
	mov.u32 	%r2732, %r2721;
	mov.u32 	%r2733, %r2721;
	mov.u32 	%r2734, %r2721;
	mov.u32 	%r2735, %r2721;
	mov.u32 	%r2736, %r2721;
	mov.u32 	%r2737, %r2721;
	mov.u32 	%r2738, %r2721;
	mov.u32 	%r2739, %r2721;
	mov.u32 	%r2740, %r2721;
	mov.u32 	%r2741, %r2721;
	mov.u32 	%r2742, %r2721;
	mov.u32 	%r2743, %r2721;
	mov.u32 	%r2744, %r2721;
	mov.u32 	%r2745, %r2721;
	mov.u32 	%r2746, %r2721;
	mov.u32 	%r2747, %r2721;
	mov.u32 	%r2748, %r2721;
	mov.u32 	%r2749, %r2721;
	mov.u32 	%r2750, %r2721;
	mov.u32 	%r2751, %r2721;
	mov.u32 	%r2752, %r2721;
	mov.u32 	%r2771, %r2721;
$L__BB0_5:
	.pragma "nounroll";
	xor.b32  	%r1461, %r2756, %r2766;
	xor.b32  	%r1462, %r1461, %r2746;
	xor.b32  	%r1463, %r1462, %r2736;
	xor.b32  	%r1464, %r1463, %r2726;
	xor.b32  	%r1465, %r2755, %r2765;
	xor.b32  	%r1466, %r1465, %r2745;
	xor.b32  	%r1467, %r1466, %r2735;
	xor.b32  	%r631, %r1467, %r2725;
	xor.b32  	%r1468, %r2758, %r2768;
	xor.b32  	%r1469, %r1468, %r2748;
	xor.b32  	%r1470, %r1469, %r2738;
	xor.b32  	%r1471, %r1470, %r2728;
	xor.b32  	%r1472, %r2757, %r2767;
	xor.b32  	%r1473, %r1472, %r2747;
	xor.b32  	%r1474, %r1473, %r2737;
	xor.b32  	%r635, %r1474, %r2727;
	xor.b32  	%r1475, %r2754, %r2764;
	xor.b32  	%r1476, %r1475, %r2744;
	xor.b32  	%r1477, %r1476, %r2734;
	xor.b32  	%r1478, %r1477, %r2724;
	xor.b32  	%r1479, %r2753, %r2763;
	xor.b32  	%r1480, %r1479, %r2743;
	xor.b32  	%r1481, %r1480, %r2733;
	xor.b32  	%r639, %r1481, %r2723;
	xor.b32  	%r1482, %r2752, %r2762;
	xor.b32  	%r1483, %r1482, %r2742;
	xor.b32  	%r1484, %r1483, %r2732;
	xor.b32  	%r1485, %r1484, %r2722;
	xor.b32  	%r1486, %r2751, %r2761;
	xor.b32  	%r1487, %r1486, %r2741;
	xor.b32  	%r1488, %r1487, %r2731;
	xor.b32  	%r643, %r1488, %r2721;
	xor.b32  	%r1489, %r2760, %r2770;
	xor.b32  	%r1490, %r1489, %r2750;
	xor.b32  	%r1491, %r1490, %r2740;
	xor.b32  	%r1492, %r1491, %r2730;
	xor.b32  	%r1493, %r2759, %r2769;
	xor.b32  	%r1494, %r1493, %r2749;
	xor.b32  	%r1495, %r1494, %r2739;
	xor.b32  	%r647, %r1495, %r2729;
	mov.b32 	%r1460, 1;
	// begin inline asm
	shf.l.wrap.b32 %r629, %r631, %r631, %r1460;
	// end inline asm
	// begin inline asm
	shf.l.wrap.b32 %r633, %r635, %r635, %r1460;
	// end inline asm
	// begin inline asm
	shf.l.wrap.b32 %r637, %r639, %r639, %r1460;
	// end inline asm
	// begin inline asm
	shf.l.wrap.b32 %r641, %r643, %r643, %r1460;
	// end inline asm
	// begin inline asm
	shf.l.wrap.b32 %r645, %r647, %r647, %r1460;
	// end inline asm
	xor.b32  	%r1496, %r629, %r1492;
	xor.b32  	%r1497, %r647, %r1464;
	xor.b32  	%r1498, %r633, %r1485;
	xor.b32  	%r1499, %r643, %r1471;
	xor.b32  	%r1500, %r637, %r1471;
	xor.b32  	%r1501, %r1478, %r635;
	xor.b32  	%r1502, %r641, %r1464;
	xor.b32  	%r1503, %r1485, %r631;
	xor.b32  	%r1504, %r645, %r1478;
	xor.b32  	%r1505, %r1492, %r639;
	xor.b32  	%r1506, %r2768, %r1496;
	xor.b32  	%r835, %r2767, %r1497;
	xor.b32  	%r1507, %r2770, %r1498;
	xor.b32  	%r779, %r2760, %r1498;
	xor.b32  	%r831, %r2750, %r1498;
	xor.b32  	%r735, %r2740, %r1498;
	xor.b32  	%r683, %r2730, %r1498;
	xor.b32  	%r1508, %r2769, %r1499;
	xor.b32  	%r783, %r2759, %r1499;
	xor.b32  	%r827, %r2749, %r1499;
	xor.b32  	%r731, %r2739, %r1499;
	xor.b32  	%r687, %r2729, %r1499;
	xor.b32  	%r651, %r2758, %r1496;
	xor.b32  	%r811, %r2748, %r1496;
	xor.b32  	%r775, %r2738, %r1496;
	xor.b32  	%r755, %r2728, %r1496;
	xor.b32  	%r655, %r2757, %r1497;
	xor.b32  	%r815, %r2747, %r1497;
	xor.b32  	%r771, %r2737, %r1497;
	xor.b32  	%r759, %r2727, %r1497;
	xor.b32  	%r691, %r2766, %r1500;
	xor.b32  	%r819, %r2756, %r1500;
	xor.b32  	%r703, %r2746, %r1500;
	xor.b32  	%r807, %r2736, %r1500;
	xor.b32  	%r671, %r2726, %r1500;
	xor.b32  	%r695, %r2765, %r1501;
	xor.b32  	%r823, %r2755, %r1501;
	xor.b32  	%r699, %r2745, %r1501;
	xor.b32  	%r803, %r2735, %r1501;
	xor.b32  	%r667, %r2725, %r1501;
	xor.b32  	%r787, %r2764, %r1502;
	xor.b32  	%r767, %r2754, %r1502;
	xor.b32  	%r711, %r2744, %r1502;
	xor.b32  	%r799, %r2734, %r1502;
	xor.b32  	%r723, %r2724, %r1502;
	xor.b32  	%r791, %r2763, %r1503;
	xor.b32  	%r763, %r2753, %r1503;
	xor.b32  	%r707, %r2743, %r1503;
	xor.b32  	%r795, %r2733, %r1503;
	xor.b32  	%r727, %r2723, %r1503;
	xor.b32  	%r743, %r2762, %r1504;
	xor.b32  	%r659, %r2752, %r1504;
	xor.b32  	%r679, %r2742, %r1504;
	xor.b32  	%r715, %r2732, %r1504;
	xor.b32  	%r747, %r2722, %r1504;
	xor.b32  	%r739, %r2761, %r1505;
	xor.b32  	%r663, %r2751, %r1505;
	xor.b32  	%r675, %r2741, %r1505;
	xor.b32  	%r719, %r2731, %r1505;
	xor.b32  	%r751, %r2721, %r1505;
	mov.b32 	%r1400, 22;
	// begin inline asm
	shf.l.wrap.b32 %r649, %r651, %r651, %r1400;
	// end inline asm
	// begin inline asm
	shf.l.wrap.b32 %r653, %r655, %r655, %r1400;
	// end inline asm
	mov.b32 	%r1424, 10;
	// begin inline asm
	shf.l.wrap.b32 %r657, %r659, %r659, %r1424;
	// end inline asm
	// begin inline asm
	shf.l.wrap.b32 %r661, %r663, %r663, %r1424;
	// end inline asm
	mov.b32 	%r1320, 31;
	// begin inline asm
	shf.l.wrap.b32 %r665, %r667, %r667, %r1320;
	// end inline asm
	mov.b32 	%r1296, 30;
	// begin inline asm
	shf.l.wrap.b32 %r669, %r671, %r671, %r1296;
	// end inline asm
	mov.b32 	%r1360, 20;
	// begin inline asm
	shf.l.wrap.b32 %r673, %r675, %r675, %r1360;
	// end inline asm
	mov.b32 	%r1304, 19;
	// begin inline asm
	shf.l.wrap.b32 %r677, %r679, %r679, %r1304;
	// end inline asm
	mov.b32 	%r1312, 9;
	// begin inline asm
	shf.l.wrap.b32 %r681, %r683, %r683, %r1312;
	// end inline asm
	// begin inline asm
	shf.l.wrap.b32 %r685, %r687, %r687, %r1312;
	// end inline asm
	// begin inline asm
	shf.l.wrap.b32 %r689, %r691, %r691, %r1320;
	// end inline asm
	// begin inline asm
	shf.l.wrap.b32 %r693, %r695, %r695, %r1320;
	// end inline asm
	// begin inline asm
	shf.l.wrap.b32 %r697, %r699, %r699, %r1400;
	// end inline asm
	mov.b32 	%r1356, 21;
	// begin inline asm
	shf.l.wrap.b32 %r701, %r703, %r703, %r1356;
	// end inline asm
	mov.b32 	%r1368, 13;
	// begin inline asm
	shf.l.wrap.b32 %r705, %r707, %r707, %r1368;
	// end inline asm
	mov.b32 	%r1336, 12;
	// begin inline asm
	shf.l.wrap.b32 %r709, %r711, %r711, %r1336;
	// end inline asm
	mov.b32 	%r1344, 4;
	// begin inline asm
	shf.l.wrap.b32 %r713, %r715, %r715, %r1344;
	// end inline asm
	// begin inline asm
	shf.l.wrap.b32 %r717, %r719, %r719, %r1344;
	// end inline asm
	mov.b32 	%r1388, 28;
	// begin inline asm
	shf.l.wrap.b32 %r721, %r723, %r723, %r1388;
	// end inline asm
	// begin inline asm
	shf.l.wrap.b32 %r725, %r727, %r727, %r1388;
	// end inline asm
	// begin inline asm
	shf.l.wrap.b32 %r729, %r731, %r731, %r1356;
	// end inline asm
	// begin inline asm
	shf.l.wrap.b32 %r733, %r735, %r735, %r1360;
	// end inline asm
	mov.b32 	%r1416, 14;
	// begin inline asm
	shf.l.wrap.b32 %r737, %r739, %r739, %r1416;
	// end inline asm
	// begin inline asm
	shf.l.wrap.b32 %r741, %r743, %r743, %r1368;
	// end inline asm
	mov.b32 	%r1432, 7;
	// begin inline asm
	shf.l.wrap.b32 %r745, %r747, %r747, %r1432;
	// end inline asm
	// begin inline asm
	shf.l.wrap.b32 %r749, %r751, %r751, %r1432;
	// end inline asm
	// begin inline asm
	shf.l.wrap.b32 %r753, %r755, %r755, %r1460;
	// end inline asm
	// begin inline asm
	shf.l.wrap.b32 %r757, %r759, %r759, %r1460;
	// end inline asm
	// begin inline asm
	shf.l.wrap.b32 %r761, %r763, %r763, %r1388;
	// end inline asm
	mov.b32 	%r1392, 27;
	// begin inline asm
	shf.l.wrap.b32 %r765, %r767, %r767, %r1392;
	// end inline asm
	mov.b32 	%r1396, 23;
	// begin inline asm
	shf.l.wrap.b32 %r769, %r771, %r771, %r1396;
	// end inline asm
	// begin inline asm
	shf.l.wrap.b32 %r773, %r775, %r775, %r1400;
	// end inline asm
	mov.b32 	%r1408, 18;
	// begin inline asm
	shf.l.wrap.b32 %r777, %r779, %r779, %r1408;
	// end inline asm
	// begin inline asm
	shf.l.wrap.b32 %r781, %r783, %r783, %r1408;
	// end inline asm
	// begin inline asm
	shf.l.wrap.b32 %r785, %r787, %r787, %r1416;
	// end inline asm
	// begin inline asm
	shf.l.wrap.b32 %r789, %r791, %r791, %r1416;
	// end inline asm
	mov.b32 	%r1420, 11;
	// begin inline asm
	shf.l.wrap.b32 %r793, %r795, %r795, %r1420;
	// end inline asm
	// begin inline asm
	shf.l.wrap.b32 %r797, %r799, %r799, %r1424;
	// end inline asm
	mov.b32 	%r1428, 8;
	// begin inline asm
	shf.l.wrap.b32 %r801, %r803, %r803, %r1428;
	// end inline asm
	// begin inline asm
	shf.l.wrap.b32 %r805, %r807, %r807, %r1432;
	// end inline asm
	mov.b32 	%r1440, 5;
	// begin inline asm
	shf.l.wrap.b32 %r809, %r811, %r811, %r1440;
	// end inline asm
	// begin inline asm
	shf.l.wrap.b32 %r813, %r815, %r815, %r1440;
	// end inline asm
	mov.b32 	%r1448, 3;
	// begin inline asm
	shf.l.wrap.b32 %r817, %r819, %r819, %r1448;
	// end inline asm
	// begin inline asm
	shf.l.wrap.b32 %r821, %r823, %r823, %r1448;
	// end inline asm
	mov.b32 	%r1452, 2;
	// begin inline asm
	shf.l.wrap.b32 %r825, %r827, %r827, %r1452;
	// end inline asm
	// begin inline asm
	shf.l.wrap.b32 %r829, %r831, %r831, %r1460;
	// end inline asm
	// begin inline asm
	shf.l.wrap.b32 %r833, %r835, %r835, %r1460;
	// end inline asm
	not.b32 	%r1509, %r649;
	and.b32  	%r1510, %r697, %r1509;
	not.b32 	%r1511, %r697;
	and.b32  	%r1512, %r793, %r1511;
	xor.b32  	%r1513, %r649, %r1512;
	not.b32 	%r1514, %r793;
	and.b32  	%r1515, %r745, %r1514;
	xor.b32  	%r1516, %r697, %r1515;
	not.b32 	%r1517, %r745;
	and.b32  	%r1518, %r1507, %r1517;
	xor.b32  	%r1519, %r793, %r1518;
	not.b32 	%r1520, %r1507;
	and.b32  	%r1521, %r649, %r1520;
	xor.b32  	%r1522, %r745, %r1521;
	not.b32 	%r1523, %r653;
	and.b32  	%r1524, %r701, %r1523;
	not.b32 	%r1525, %r701;
	and.b32  	%r1526, %r797, %r1525;
	xor.b32  	%r1527, %r653, %r1526;
	not.b32 	%r1528, %r797;
	and.b32  	%r1529, %r749, %r1528;
	xor.b32  	%r1530, %r701, %r1529;
	not.b32 	%r1531, %r749;
	and.b32  	%r1532, %r1508, %r1531;
	xor.b32  	%r1533, %r797, %r1532;
	not.b32 	%r1534, %r1508;
	and.b32  	%r1535, %r653, %r1534;
	xor.b32  	%r1536, %r749, %r1535;
	not.b32 	%r1537, %r657;
	and.b32  	%r1538, %r825, %r1537;
	xor.b32  	%r1539, %r1538, %r785;
	not.b32 	%r1540, %r825;
	and.b32  	%r1541, %r769, %r1540;
	xor.b32  	%r1542, %r657, %r1541;
	not.b32 	%r1543, %r769;
	and.b32  	%r1544, %r665, %r1543;
	xor.b32  	%r1545, %r825, %r1544;
	not.b32 	%r1546, %r665;
	and.b32  	%r1547, %r785, %r1546;
	xor.b32  	%r1548, %r769, %r1547;
	not.b32 	%r1549, %r785;
	and.b32  	%r1550, %r657, %r1549;
	xor.b32  	%r1551, %r665, %r1550;
	not.b32 	%r1552, %r661;
	and.b32  	%r1553, %r829, %r1552;
	xor.b32  	%r1554, %r1553, %r789;
	not.b32 	%r1555, %r829;
	and.b32  	%r1556, %r773, %r1555;
	xor.b32  	%r1557, %r661, %r1556;
	not.b32 	%r1558, %r773;
	and.b32  	%r1559, %r669, %r1558;
	xor.b32  	%r1560, %r829, %r1559;
	not.b32 	%r1561, %r669;
	and.b32  	%r1562, %r789, %r1561;
	xor.b32  	%r1563, %r773, %r1562;
	not.b32 	%r1564, %r789;
	and.b32  	%r1565, %r661, %r1564;
	xor.b32  	%r1566, %r669, %r1565;
	not.b32 	%r1567, %r817;
	and.b32  	%r1568, %r705, %r1567;
	xor.b32  	%r1569, %r1568, %r833;
	not.b32 	%r1570, %r705;
	and.b32  	%r1571, %r713, %r1570;
	xor.b32  	%r1572, %r817, %r1571;
	not.b32 	%r1573, %r713;
	and.b32  	%r1574, %r681, %r1573;
	xor.b32  	%r1575, %r705, %r1574;
	not.b32 	%r1576, %r681;
	and.b32  	%r1577, %r833, %r1576;
	xor.b32  	%r1578, %r713, %r1577;
	not.b32 	%r1579, %r833;
	and.b32  	%r1580, %r817, %r1579;
	xor.b32  	%r1581, %r681, %r1580;
	not.b32 	%r1582, %r821;
	and.b32  	%r1583, %r709, %r1582;
	xor.b32  	%r1584, %r1583, %r1506;
	not.b32 	%r1585, %r709;
	and.b32  	%r1586, %r717, %r1585;
	xor.b32  	%r1587, %r821, %r1586;
	not.b32 	%r1588, %r717;
	and.b32  	%r1589, %r685, %r1588;
	xor.b32  	%r1590, %r709, %r1589;
	not.b32 	%r1591, %r685;
	and.b32  	%r1592, %r1506, %r1591;
	xor.b32  	%r1593, %r717, %r1592;
	not.b32 	%r1594, %r1506;
	and.b32  	%r1595, %r821, %r1594;
	xor.b32  	%r1596, %r685, %r1595;
	not.b32 	%r1597, %r777;
	and.b32  	%r1598, %r809, %r1597;
	xor.b32  	%r1599, %r1598, %r737;
	not.b32 	%r1600, %r809;
	and.b32  	%r1601, %r801, %r1600;
	xor.b32  	%r1602, %r777, %r1601;
	not.b32 	%r1603, %r801;
	and.b32  	%r1604, %r721, %r1603;
	xor.b32  	%r1605, %r809, %r1604;
	not.b32 	%r1606, %r721;
	and.b32  	%r1607, %r737, %r1606;
	xor.b32  	%r1608, %r801, %r1607;
	not.b32 	%r1609, %r737;
	and.b32  	%r1610, %r777, %r1609;
	xor.b32  	%r1611, %r721, %r1610;
	not.b32 	%r1612, %r781;
	and.b32  	%r1613, %r813, %r1612;
	xor.b32  	%r1614, %r1613, %r741;
	not.b32 	%r1615, %r813;
	and.b32  	%r1616, %r805, %r1615;
	xor.b32  	%r1617, %r781, %r1616;
	not.b32 	%r1618, %r805;
	and.b32  	%r1619, %r725, %r1618;
	xor.b32  	%r1620, %r813, %r1619;
	not.b32 	%r1621, %r725;
	and.b32  	%r1622, %r741, %r1621;
	xor.b32  	%r1623, %r805, %r1622;
	not.b32 	%r1624, %r741;
	and.b32  	%r1625, %r781, %r1624;
	xor.b32  	%r1626, %r725, %r1625;
	not.b32 	%r1627, %r761;
	and.b32  	%r1628, %r673, %r1627;
	xor.b32  	%r1629, %r1628, %r689;
	not.b32 	%r1630, %r673;
	and.b32  	%r1631, %r729, %r1630;
	xor.b32  	%r1632, %r761, %r1631;
	not.b32 	%r1633, %r729;
	and.b32  	%r1634, %r753, %r1633;
	xor.b32  	%r1635, %r673, %r1634;
	not.b32 	%r1636, %r753;
	and.b32  	%r1637, %r689, %r1636;
	xor.b32  	%r1638, %r729, %r1637;
	not.b32 	%r1639, %r689;
	and.b32  	%r1640, %r761, %r1639;
	xor.b32  	%r1641, %r753, %r1640;
	not.b32 	%r1642, %r765;
	and.b32  	%r1643, %r677, %r1642;
	xor.b32  	%r1644, %r1643, %r693;
	not.b32 	%r1645, %r677;
	and.b32  	%r1646, %r733, %r1645;
	xor.b32  	%r1647, %r765, %r1646;
	not.b32 	%r1648, %r733;
	and.b32  	%r1649, %r757, %r1648;
	xor.b32  	%r1650, %r677, %r1649;
	not.b32 	%r1651, %r757;
	and.b32  	%r1652, %r693, %r1651;
	xor.b32  	%r1653, %r733, %r1652;
	not.b32 	%r1654, %r693;
	and.b32  	%r1655, %r765, %r1654;
	xor.b32  	%r1656, %r757, %r1655;
	ld.const.u32 	%r1657, [%rd18+-16];
	xor.b32  	%r1658, %r1510, %r1657;
	xor.b32  	%r1659, %r1658, %r1507;
	ld.const.u32 	%r1660, [%rd18+-12];
	xor.b32  	%r1661, %r1524, %r1660;
	xor.b32  	%r1662, %r1661, %r1508;
	xor.b32  	%r1663, %r1545, %r1516;
	xor.b32  	%r1664, %r1663, %r1575;
	xor.b32  	%r1665, %r1664, %r1605;
	xor.b32  	%r1666, %r1665, %r1635;
	xor.b32  	%r1667, %r1560, %r1530;
	xor.b32  	%r1668, %r1667, %r1590;
	xor.b32  	%r1669, %r1668, %r1620;
	xor.b32  	%r839, %r1669, %r1650;
	xor.b32  	%r1670, %r1542, %r1513;
	xor.b32  	%r1671, %r1670, %r1572;
	xor.b32  	%r1672, %r1671, %r1602;
	xor.b32  	%r1673, %r1672, %r1632;
	xor.b32  	%r1674, %r1557, %r1527;
	xor.b32  	%r1675, %r1674, %r1587;
	xor.b32  	%r1676, %r1675, %r1617;
	xor.b32  	%r843, %r1676, %r1647;
	xor.b32  	%r1677, %r1548, %r1519;
	xor.b32  	%r1678, %r1677, %r1578;
	xor.b32  	%r1679, %r1678, %r1608;
	xor.b32  	%r1680, %r1679, %r1638;
	xor.b32  	%r1681, %r1563, %r1533;
	xor.b32  	%r1682, %r1681, %r1593;
	xor.b32  	%r1683, %r1682, %r1623;
	xor.b32  	%r847, %r1683, %r1653;
	xor.b32  	%r1684, %r1551, %r1522;
	xor.b32  	%r1685, %r1684, %r1581;
	xor.b32  	%r1686, %r1685, %r1611;
	xor.b32  	%r1687, %r1686, %r1641;
	xor.b32  	%r1688, %r1566, %r1536;
	xor.b32  	%r1689, %r1688, %r1596;
	xor.b32  	%r1690, %r1689, %r1626;
	xor.b32  	%r851, %r1690, %r1656;
	xor.b32  	%r1691, %r1539, %r1659;
	xor.b32  	%r1692, %r1691, %r1569;
	xor.b32  	%r1693, %r1692, %r1599;
	xor.b32  	%r1694, %r1693, %r1629;
	xor.b32  	%r1695, %r1554, %r1662;
	xor.b32  	%r1696, %r1695, %r1584;
	xor.b32  	%r1697, %r1696, %r1614;
	xor.b32  	%r855, %r1697, %r1644;
	// begin inline asm
	shf.l.wrap.b32 %r837, %r839, %r839, %r1460;
	// end inline asm
	// begin inline asm
	shf.l.wrap.b32 %r841, %r843, %r843, %r1460;
	// end inline asm
	// begin inline asm
	shf.l.wrap.b32 %r845, %r847, %r847, %r1460;
	// end inline asm
	// begin inline asm
	shf.l.wrap.b32 %r849, %r851, %r851, %r1460;
	// end inline asm
	// begin inline asm
	shf.l.wrap.b32 %r853, %r855, %r855, %r1460;
	// end inline asm
	xor.b32  	%r1698, %r837, %r1694;
	xor.b32  	%r1699, %r855, %r1666;
	xor.b32  	%r1700, %r841, %r1687;
	xor.b32  	%r1701, %r851, %r1673;
	xor.b32  	%r1702, %r845, %r1673;
	xor.b32  	%r1703, %r1680, %r843;
	xor.b32  	%r1704, %r849, %r1666;
	xor.b32  	%r1705, %r1687, %r839;
	xor.b32  	%r1706, %r853, %r1680;
	xor.b32  	%r1707, %r1694, %r847;
	xor.b32  	%r1708, %r1513, %r1698;
	xor.b32  	%r1043, %r1527, %r1699;
	xor.b32  	%r1709, %r1659, %r1700;
	xor.b32  	%r987, %r1539, %r1700;
	xor.b32  	%r1039, %r1569, %r1700;
	xor.b32  	%r943, %r1599, %r1700;
	xor.b32  	%r891, %r1629, %r1700;
	xor.b32  	%r1710, %r1662, %r1701;
	xor.b32  	%r991, %r1554, %r1701;
	xor.b32  	%r1035, %r1584, %r1701;
	xor.b32  	%r939, %r1614, %r1701;
	xor.b32  	%r895, %r1644, %r1701;
	xor.b32  	%r859, %r1542, %r1698;
	xor.b32  	%r1019, %r1572, %r1698;
	xor.b32  	%r983, %r1602, %r1698;
	xor.b32  	%r963, %r1632, %r1698;
	xor.b32  	%r863, %r1557, %r1699;
	xor.b32  	%r1023, %r1587, %r1699;
	xor.b32  	%r979, %r1617, %r1699;
	xor.b32  	%r967, %r1647, %r1699;
	xor.b32  	%r899, %r1516, %r1702;
	xor.b32  	%r1027, %r1545, %r1702;
	xor.b32  	%r911, %r1575, %r1702;
	xor.b32  	%r1015, %r1605, %r1702;
	xor.b32  	%r879, %r1635, %r1702;
	xor.b32  	%r903, %r1530, %r1703;
	xor.b32  	%r1031, %r1560, %r1703;
	xor.b32  	%r907, %r1590, %r1703;
	xor.b32  	%r1011, %r1620, %r1703;
	xor.b32  	%r875, %r1650, %r1703;
	xor.b32  	%r995, %r1519, %r1704;
	xor.b32  	%r975, %r1548, %r1704;
	xor.b32  	%r919, %r1578, %r1704;
	xor.b32  	%r1007, %r1608, %r1704;
	xor.b32  	%r931, %r1638, %r1704;
	xor.b32  	%r999, %r1533, %r1705;
	xor.b32  	%r971, %r1563, %r1705;
	xor.b32  	%r915, %r1593, %r1705;
	xor.b32  	%r1003, %r1623, %r1705;
	xor.b32  	%r935, %r1653, %r1705;
	xor.b32  	%r951, %r1522, %r1706;
	xor.b32  	%r867, %r1551, %r1706;
	xor.b32  	%r887, %r1581, %r1706;
	xor.b32  	%r923, %r1611, %r1706;
	xor.b32  	%r955, %r1641, %r1706;
	xor.b32  	%r947, %r1536, %r1707;
	xor.b32  	%r871, %r1566, %r1707;
	xor.b32  	%r883, %r1596, %r1707;
	xor.b32  	%r927, %r1626, %r1707;
	xor.b32  	%r959, %r1656, %r1707;
	// begin inline asm
	shf.l.wrap.b32 %r857, %r859, %r859, %r1400;
	// end inline asm
	// begin inline asm
	shf.l.wrap.b32 %r861, %r863, %r863, %r1400;
	// end inline asm
	// begin inline asm
	shf.l.wrap.b32 %r865, %r867, %r867, %r1424;
	// end inline asm
	// begin inline asm
	shf.l.wrap.b32 %r869, %r871, %r871, %r1424;
	// end inline asm
	// begin inline asm
	shf.l.wrap.b32 %r873, %r875, %r875, %r1320;
	// end inline asm
	// begin inline asm
	shf.l.wrap.b32 %r877, %r879, %r879, %r1296;
	// end inline asm
	// begin inline asm
	shf.l.wrap.b32 %r881, %r883, %r883, %r1360;
	// end inline asm
	// begin inline asm
	shf.l.wrap.b32 %r885, %r887, %r887, %r1304;
	// end inline asm
	// begin inline asm
	shf.l.wrap.b32 %r889, %r891, %r891, %r1312;
	// end inline asm
	// begin inline asm
	shf.l.wrap.b32 %r893, %r895, %r895, %r1312;
	// end inline asm
	// begin inline asm
	shf.l.wrap.b32 %r897, %r899, %r899, %r1320;
	// end inline asm
	// begin inline asm
	shf.l.wrap.b32 %r901, %r903, %r903, %r1320;
	// end inline asm
	// begin inline asm
	shf.l.wrap.b32 %r905, %r907, %r907, %r1400;
	// end inline asm
	// begin inline asm
	shf.l.wrap.b32 %r909, %r911, %r911, %r1356;
	// end inline asm
	// begin inline asm
	shf.l.wrap.b32 %r913, %r915, %r915, %r1368;
	// end inline asm
	// begin inline asm
	shf.l.wrap.b32 %r917, %r919, %r919, %r1336;
	// end inline asm
	// begin inline asm
	shf.l.wrap.b32 %r921, %r923, %r923, %r1344;
	// end inline asm
	// begin inline asm
	shf.l.wrap.b32 %r925, %r927, %r927, %r1344;
	// end inline asm
	// begin inline asm
	shf.l.wrap.b32 %r929, %r931, %r931, %r1388;
	// end inline asm
	// begin inline asm
	shf.l.wrap.b32 %r933, %r935, %r935, %r1388;
	// end inline asm
	// begin inline asm
	shf.l.wrap.b32 %r937, %r939, %r939, %r1356;
	// end inline asm
	// begin inline asm
	shf.l.wrap.b32 %r941, %r943, %r943, %r1360;
	// end inline asm
	// begin inline asm
	shf.l.wrap.b32 %r945, %r947, %r947, %r1416;
	// end inline asm
	// begin inline asm
	shf.l.wrap.b32 %r949, %r951, %r951, %r1368;
	// end inline asm
	// begin inline asm
	shf.l.wrap.b32 %r953, %r955, %r955, %r1432;
	// end inline asm
	// begin inline asm
	shf.l.wrap.b32 %r957, %r959, %r959, %r1432;
	// end inline asm
	// begin inline asm
	shf.l.wrap.b32 %r961, %r963, %r963, %r1460;
	// end inline asm
	// begin inline asm
	shf.l.wrap.b32 %r965, %r967, %r967, %r1460;
	// end inline asm
	// begin inline asm
	shf.l.wrap.b32 %r969, %r971, %r971, %r1388;
	// end inline asm
	// begin inline asm
	shf.l.wrap.b32 %r973, %r975, %r975, %r1392;
	// end inline asm
	// begin inline asm
	shf.l.wrap.b32 %r977, %r979, %r979, %r1396;
	// end inline asm
	// begin inline asm
	shf.l.wrap.b32 %r981, %r983, %r983, %r1400;
	// end inline asm
	// begin inline asm
	shf.l.wrap.b32 %r985, %r987, %r987, %r1408;
	// end inline asm
	// begin inline asm
	shf.l.wrap.b32 %r989, %r991, %r991, %r1408;
	// end inline asm
	// begin inline asm
	shf.l.wrap.b32 %r993, %r995, %r995, %r1416;
	// end inline asm
	// begin inline asm
	shf.l.wrap.b32 %r997, %r999, %r999, %r1416;
	// end inline asm
	// begin inline asm
	shf.l.wrap.b32 %r1001, %r1003, %r1003, %r1420;
	// end inline asm
	// begin inline asm
	shf.l.wrap.b32 %r1005, %r1007, %r1007, %r1424;
	// end inline asm
	// begin inline asm
	shf.l.wrap.b32 %r1009, %r1011, %r1011, %r1428;
	// end inline asm
	// begin inline asm
	shf.l.wrap.b32 %r1013, %r1015, %r1015, %r1432;
	// end inline asm
	// begin inline asm
	shf.l.wrap.b32 %r1017, %r1019, %r1019, %r1440;
	// end inline asm
	// begin inline asm
	shf.l.wrap.b32 %r1021, %r1023, %r1023, %r1440;
	// end inline asm
	// begin inline asm
	shf.l.wrap.b32 %r1025, %r1027, %r1027, %r1448;
	// end inline asm
	// begin inline asm
	shf.l.wrap.b32 %r1029, %r1031, %r1031, %r1448;
	// end inline asm
	// begin inline asm
	shf.l.wrap.b32 %r1033, %r1035, %r1035, %r1452;
	// end inline asm
	// begin inline asm
	shf.l.wrap.b32 %r1037, %r1039, %r1039, %r1460;
	// end inline asm
	// begin inline asm
	shf.l.wrap.b32 %r1041, %r1043, %r1043, %r1460;
	// end inline asm
	not.b32 	%r1711, %r857;
	and.b32  	%r1712, %r905, %r1711;
	not.b32 	%r1713, %r905;
	and.b32  	%r1714, %r1001, %r1713;
	xor.b32  	%r1715, %r857, %r1714;
	not.b32 	%r1716, %r1001;
	and.b32  	%r1717, %r953, %r1716;
	xor.b32  	%r1718, %r905, %r1717;
	not.b32 	%r1719, %r953;
	and.b32  	%r1720, %r1709, %r1719;
	xor.b32  	%r1721, %r1001, %r1720;
	not.b32 	%r1722, %r1709;
	and.b32  	%r1723, %r857, %r1722;
	xor.b32  	%r1724, %r953, %r1723;
	not.b32 	%r1725, %r861;
	and.b32  	%r1726, %r909, %r1725;
	not.b32 	%r1727, %r909;
	and.b32  	%r1728, %r1005, %r1727;
	xor.b32  	%r1729, %r861, %r1728;
	not.b32 	%r1730, %r1005;
	and.b32  	%r1731, %r957, %r1730;
	xor.b32  	%r1732, %r909, %r1731;
	not.b32 	%r1733, %r957;
	and.b32  	%r1734, %r1710, %r1733;
	xor.b32  	%r1735, %r1005, %r1734;
	not.b32 	%r1736, %r1710;
	and.b32  	%r1737, %r861, %r1736;
	xor.b32  	%r1738, %r957, %r1737;
	not.b32 	%r1739, %r865;
	and.b32  	%r1740, %r1033, %r1739;
	xor.b32  	%r1741, %r1740, %r993;
	not.b32 	%r1742, %r1033;
	and.b32  	%r1743, %r977, %r1742;
	xor.b32  	%r1744, %r865, %r1743;
	not.b32 	%r1745, %r977;
	and.b32  	%r1746, %r873, %r1745;
	xor.b32  	%r1747, %r1033, %r1746;
	not.b32 	%r1748, %r873;
	and.b32  	%r1749, %r993, %r1748;
	xor.b32  	%r1750, %r977, %r1749;
	not.b32 	%r1751, %r993;
	and.b32  	%r1752, %r865, %r1751;
	xor.b32  	%r1753, %r873, %r1752;
	not.b32 	%r1754, %r869;
	and.b32  	%r1755, %r1037, %r1754;
	xor.b32  	%r1756, %r1755, %r997;
	not.b32 	%r1757, %r1037;
	and.b32  	%r1758, %r981, %r1757;
	xor.b32  	%r1759, %r869, %r1758;
	not.b32 	%r1760, %r981;
	and.b32  	%r1761, %r877, %r1760;
	xor.b32  	%r1762, %r1037, %r1761;
	not.b32 	%r1763, %r877;
	and.b32  	%r1764, %r997, %r1763;
	xor.b32  	%r1765, %r981, %r1764;
	not.b32 	%r1766, %r997;
	and.b32  	%r1767, %r869, %r1766;
	xor.b32  	%r1768, %r877, %r1767;
	not.b32 	%r1769, %r1025;
	and.b32  	%r1770, %r913, %r1769;
	xor.b32  	%r1771, %r1770, %r1041;
	not.b32 	%r1772, %r913;
	and.b32  	%r1773, %r921, %r1772;
	xor.b32  	%r1774, %r1025, %r1773;
	not.b32 	%r1775, %r921;
	and.b32  	%r1776, %r889, %r1775;
	xor.b32  	%r1777, %r913, %r1776;
	not.b32 	%r1778, %r889;
	and.b32  	%r1779, %r1041, %r1778;
	xor.b32  	%r1780, %r921, %r1779;
	not.b32 	%r1781, %r1041;
	and.b32  	%r1782, %r1025, %r1781;
	xor.b32  	%r1783, %r889, %r1782;
	not.b32 	%r1784, %r1029;
	and.b32  	%r1785, %r917, %r1784;
	xor.b32  	%r1786, %r1785, %r1708;
	not.b32 	%r1787, %r917;
	and.b32  	%r1788, %r925, %r1787;
	xor.b32  	%r1789, %r1029, %r1788;
	not.b32 	%r1790, %r925;
	and.b32  	%r1791, %r893, %r1790;
	xor.b32  	%r1792, %r917, %r1791;
	not.b32 	%r1793, %r893;
	and.b32  	%r1794, %r1708, %r1793;
	xor.b32  	%r1795, %r925, %r1794;
	not.b32 	%r1796, %r1708;
	and.b32  	%r1797, %r1029, %r1796;
	xor.b32  	%r1798, %r893, %r1797;
	not.b32 	%r1799, %r985;
	and.b32  	%r1800, %r1017, %r1799;
	xor.b32  	%r1801, %r1800, %r945;
	not.b32 	%r1802, %r1017;
	and.b32  	%r1803, %r1009, %r1802;
	xor.b32  	%r1804, %r985, %r1803;
	not.b32 	%r1805, %r1009;
	and.b32  	%r1806, %r929, %r1805;
	xor.b32  	%r1807, %r1017, %r1806;
	not.b32 	%r1808, %r929;
	and.b32  	%r1809, %r945, %r1808;
	xor.b32  	%r1810, %r1009, %r1809;
	not.b32 	%r1811, %r945;
	and.b32  	%r1812, %r985, %r1811;
	xor.b32  	%r1813, %r929, %r1812;
	not.b32 	%r1814, %r989;
	and.b32  	%r1815, %r1021, %r1814;
	xor.b32  	%r1816, %r1815, %r949;
	not.b32 	%r1817, %r1021;
	and.b32  	%r1818, %r1013, %r1817;
	xor.b32  	%r1819, %r989, %r1818;
	not.b32 	%r1820, %r1013;
	and.b32  	%r1821, %r933, %r1820;
	xor.b32  	%r1822, %r1021, %r1821;
	not.b32 	%r1823, %r933;
	and.b32  	%r1824, %r949, %r1823;
	xor.b32  	%r1825, %r1013, %r1824;
	not.b32 	%r1826, %r949;
	and.b32  	%r1827, %r989, %r1826;
	xor.b32  	%r1828, %r933, %r1827;
	not.b32 	%r1829, %r969;
	and.b32  	%r1830, %r881, %r1829;
	xor.b32  	%r1831, %r1830, %r897;
	not.b32 	%r1832, %r881;
	and.b32  	%r1833, %r937, %r1832;
	xor.b32  	%r1834, %r969, %r1833;
	not.b32 	%r1835, %r937;
	and.b32  	%r1836, %r961, %r1835;
	xor.b32  	%r1837, %r881, %r1836;
	not.b32 	%r1838, %r961;
	and.b32  	%r1839, %r897, %r1838;
	xor.b32  	%r1840, %r937, %r1839;
	not.b32 	%r1841, %r897;
	and.b32  	%r1842, %r969, %r1841;
	xor.b32  	%r1843, %r961, %r1842;
	not.b32 	%r1844, %r973;
	and.b32  	%r1845, %r885, %r1844;
	xor.b32  	%r1846, %r1845, %r901;
	not.b32 	%r1847, %r885;
	and.b32  	%r1848, %r941, %r1847;
	xor.b32  	%r1849, %r973, %r1848;
	not.b32 	%r1850, %r941;
	and.b32  	%r1851, %r965, %r1850;
	xor.b32  	%r1852, %r885, %r1851;
	not.b32 	%r1853, %r965;
	and.b32  	%r1854, %r901, %r1853;
	xor.b32  	%r1855, %r941, %r1854;
	not.b32 	%r1856, %r901;
	and.b32  	%r1857, %r973, %r1856;
	xor.b32  	%r1858, %r965, %r1857;
	ld.const.u32 	%r1859, [%rd18+-8];
	xor.b32  	%r1860, %r1712, %r1859;
	xor.b32  	%r1861, %r1860, %r1709;
	ld.const.u32 	%r1862, [%rd18+-4];
	xor.b32  	%r1863, %r1726, %r1862;
	xor.b32  	%r1864, %r1863, %r1710;
	xor.b32  	%r1865, %r1747, %r1718;
	xor.b32  	%r1866, %r1865, %r1777;
	xor.b32  	%r1867, %r1866, %r1807;
	xor.b32  	%r1868, %r1867, %r1837;
	xor.b32  	%r1869, %r1762, %r1732;
	xor.b32  	%r1870, %r1869, %r1792;
	xor.b32  	%r1871, %r1870, %r1822;
	xor.b32  	%r1047, %r1871, %r1852;
	xor.b32  	%r1872, %r1744, %r1715;
	xor.b32  	%r1873, %r1872, %r1774;
	xor.b32  	%r1874, %r1873, %r1804;
	xor.b32  	%r1875, %r1874, %r1834;
	xor.b32  	%r1876, %r1759, %r1729;
	xor.b32  	%r1877, %r1876, %r1789;
	xor.b32  	%r1878, %r1877, %r1819;
	xor.b32  	%r1051, %r1878, %r1849;
	xor.b32  	%r1879, %r1750, %r1721;
	xor.b32  	%r1880, %r1879, %r1780;
	xor.b32  	%r1881, %r1880, %r1810;
	xor.b32  	%r1882, %r1881, %r1840;
	xor.b32  	%r1883, %r1765, %r1735;
	xor.b32  	%r1884, %r1883, %r1795;
	xor.b32  	%r1885, %r1884, %r1825;
	xor.b32  	%r1055, %r1885, %r1855;
	xor.b32  	%r1886, %r1753, %r1724;
	xor.b32  	%r1887, %r1886, %r1783;
	xor.b32  	%r1888, %r1887, %r1813;
	xor.b32  	%r1889, %r1888, %r1843;
	xor.b32  	%r1890, %r1768, %r1738;
	xor.b32  	%r1891, %r1890, %r1798;
	xor.b32  	%r1892, %r1891, %r1828;
	xor.b32  	%r1059, %r1892, %r1858;
	xor.b32  	%r1893, %r1741, %r1861;
	xor.b32  	%r1894, %r1893, %r1771;
	xor.b32  	%r1895, %r1894, %r1801;
	xor.b32  	%r1896, %r1895, %r1831;
	xor.b32  	%r1897, %r1756, %r1864;
	xor.b32  	%r1898, %r1897, %r1786;
	xor.b32  	%r1899, %r1898, %r1816;
	xor.b32  	%r1063, %r1899, %r1846;
	// begin inline asm
	shf.l.wrap.b32 %r1045, %r1047, %r1047, %r1460;
	// end inline asm
	// begin inline asm
	shf.l.wrap.b32 %r1049, %r1051, %r1051, %r1460;
	// end inline asm
	// begin inline asm
	shf.l.wrap.b32 %r1053, %r1055, %r1055, %r1460;
	// end inline asm
	// begin inline asm
	shf.l.wrap.b32 %r1057, %r1059, %r1059, %r1460;
	// end inline asm
	// begin inline asm
	shf.l.wrap.b32 %r1061, %r1063, %r1063, %r1460;
	// end inline asm
	xor.b32  	%r1900, %r1045, %r1896;
	xor.b32  	%r1901, %r1063, %r1868;
	xor.b32  	%r1902, %r1049, %r1889;
	xor.b32  	%r1903, %r1059, %r1875;
	xor.b32  	%r1904, %r1053, %r1875;
	xor.b32  	%r1905, %r1882, %r1051;
	xor.b32  	%r1906, %r1057, %r1868;
	xor.b32  	%r1907, %r1889, %r1047;
	xor.b32  	%r1908, %r1061, %r1882;
	xor.b32  	%r1909, %r1896, %r1055;
	xor.b32  	%r1910, %r1715, %r1900;
	xor.b32  	%r1251, %r1729, %r1901;
	xor.b32  	%r1911, %r1861, %r1902;
	xor.b32  	%r1195, %r1741, %r1902;
	xor.b32  	%r1247, %r1771, %r1902;
	xor.b32  	%r1151, %r1801, %r1902;
	xor.b32  	%r1099, %r1831, %r1902;
	xor.b32  	%r1912, %r1864, %r1903;
	xor.b32  	%r1199, %r1756, %r1903;
	xor.b32  	%r1243, %r1786, %r1903;
	xor.b32  	%r1147, %r1816, %r1903;
	xor.b32  	%r1103, %r1846, %r1903;
	xor.b32  	%r1067, %r1744, %r1900;
	xor.b32  	%r1227, %r1774, %r1900;
	xor.b32  	%r1191, %r1804, %r1900;
	xor.b32  	%r1171, %r1834, %r1900;
	xor.b32  	%r1071, %r1759, %r1901;
	xor.b32  	%r1231, %r1789, %r1901;
	xor.b32  	%r1187, %r1819, %r1901;
	xor.b32  	%r1175, %r1849, %r1901;
	xor.b32  	%r1107, %r1718, %r1904;
	xor.b32  	%r1235, %r1747, %r1904;
	xor.b32  	%r1119, %r1777, %r1904;
	xor.b32  	%r1223, %r1807, %r1904;
	xor.b32  	%r1087, %r1837, %r1904;
	xor.b32  	%r1111, %r1732, %r1905;
	xor.b32  	%r1239, %r1762, %r1905;
	xor.b32  	%r1115, %r1792, %r1905;
	xor.b32  	%r1219, %r1822, %r1905;
	xor.b32  	%r1083, %r1852, %r1905;
	xor.b32  	%r1203, %r1721, %r1906;
	xor.b32  	%r1183, %r1750, %r1906;
	xor.b32  	%r1127, %r1780, %r1906;
	xor.b32  	%r1215, %r1810, %r1906;
	xor.b32  	%r1139, %r1840, %r1906;
	xor.b32  	%r1207, %r1735, %r1907;
	xor.b32  	%r1179, %r1765, %r1907;
	xor.b32  	%r1123, %r1795, %r1907;
	xor.b32  	%r1211, %r1825, %r1907;
	xor.b32  	%r1143, %r1855, %r1907;
	xor.b32  	%r1159, %r1724, %r1908;
	xor.b32  	%r1075, %r1753, %r1908;
	xor.b32  	%r1095, %r1783, %r1908;
	xor.b32  	%r1131, %r1813, %r1908;
	xor.b32  	%r1163, %r1843, %r1908;
	xor.b32  	%r1155, %r1738, %r1909;
	xor.b32  	%r1079, %r1768, %r1909;
	xor.b32  	%r1091, %r1798, %r1909;
	xor.b32  	%r1135, %r1828, %r1909;
	xor.b32  	%r1167, %r1858, %r1909;
	// begin inline asm
	shf.l.wrap.b32 %r1065, %r1067, %r1067, %r1400;
	// end inline asm
	// begin inline asm
	shf.l.wrap.b32 %r1069, %r1071, %r1071, %r1400;
	// end inline asm
	// begin inline asm
	shf.l.wrap.b32 %r1073, %r1075, %r1075, %r1424;
	// end inline asm
	// begin inline asm
	shf.l.wrap.b32 %r1077, %r1079, %r1079, %r1424;
	// end inline asm
	// begin inline asm
	shf.l.wrap.b32 %r1081, %r1083, %r1083, %r1320;
	// end inline asm
	// begin inline asm
	shf.l.wrap.b32 %r1085, %r1087, %r1087, %r1296;
	// end inline asm
	// begin inline asm
	shf.l.wrap.b32 %r1089, %r1091, %r1091, %r1360;
	// end inline asm
	// begin inline asm
	shf.l.wrap.b32 %r1093, %r1095, %r1095, %r1304;
	// end inline asm
	// begin inline asm
	shf.l.wrap.b32 %r1097, %r1099, %r1099, %r1312;
	// end inline asm
	// begin inline asm
	shf.l.wrap.b32 %r1101, %r1103, %r1103, %r1312;
	// end inline asm
	// begin inline asm
	shf.l.wrap.b32 %r1105, %r1107, %r1107, %r1320;
	// end inline asm
	// begin inline asm
	shf.l.wrap.b32 %r1109, %r1111, %r1111, %r1320;
	// end inline asm
	// begin inline asm
	shf.l.wrap.b32 %r1113, %r1115, %r1115, %r1400;
	// end inline asm
	// begin inline asm
	shf.l.wrap.b32 %r1117, %r1119, %r1119, %r1356;
	// end inline asm
	// begin inline asm
	shf.l.wrap.b32 %r1121, %r1123, %r1123, %r1368;
	// end inline asm
	// begin inline asm
	shf.l.wrap.b32 %r1125, %r1127, %r1127, %r1336;
	// end inline asm
	// begin inline asm
	shf.l.wrap.b32 %r1129, %r1131, %r1131, %r1344;
	// end inline asm
	// begin inline asm
	shf.l.wrap.b32 %r1133, %r1135, %r1135, %r1344;
	// end inline asm
	// begin inline asm
	shf.l.wrap.b32 %r1137, %r1139, %r1139, %r1388;
	// end inline asm
	// begin inline asm
	shf.l.wrap.b32 %r1141, %r1143, %r1143, %r1388;
	// end inline asm
	// begin inline asm
	shf.l.wrap.b32 %r1145, %r1147, %r1147, %r1356;
	// end inline asm
	// begin inline asm
	shf.l.wrap.b32 %r1149, %r1151, %r1151, %r1360;
	// end inline asm
	// begin inline asm
	shf.l.wrap.b32 %r1153, %r1155, %r1155, %r1416;
	// end inline asm
	// begin inline asm
	shf.l.wrap.b32 %r1157, %r1159, %r1159, %r1368;
	// end inline asm
	// begin inline asm
	shf.l.wrap.b32 %r1161, %r1163, %r1163, %r1432;
	// end inline asm
	// begin inline asm
	shf.l.wrap.b32 %r1165, %r1167, %r1167, %r1432;
	// end inline asm
	// begin inline asm
	shf.l.wrap.b32 %r1169, %r1171, %r1171, %r1460;
	// end inline asm
	// begin inline asm
	shf.l.wrap.b32 %r1173, %r1175, %r1175, %r1460;
	// end inline asm
	// begin inline asm
	shf.l.wrap.b32 %r1177, %r1179, %r1179, %r1388;
	// end inline asm
	// begin inline asm
	shf.l.wrap.b32 %r1181, %r1183, %r1183, %r1392;
	// end inline asm
	// begin inline asm
	shf.l.wrap.b32 %r1185, %r1187, %r1187, %r1396;
	// end inline asm
	// begin inline asm
	shf.l.wrap.b32 %r1189, %r1191, %r1191, %r1400;
	// end inline asm
	// begin inline asm
	shf.l.wrap.b32 %r1193, %r1195, %r1195, %r1408;
	// end inline asm
	// begin inline asm
	shf.l.wrap.b32 %r1197, %r1199, %r1199, %r1408;
	// end inline asm
	// begin inline asm
	shf.l.wrap.b32 %r1201, %r1203, %r1203, %r1416;
	// end inline asm
	// begin inline asm
	shf.l.wrap.b32 %r1205, %r1207, %r1207, %r1416;
	// end inline asm
	// begin inline asm
	shf.l.wrap.b32 %r1209, %r1211, %r1211, %r1420;
	// end inline asm
	// begin inline asm
	shf.l.wrap.b32 %r1213, %r1215, %r1215, %r1424;
	// end inline asm
	// begin inline asm
	shf.l.wrap.b32 %r1217, %r1219, %r1219, %r1428;
	// end inline asm
	// begin inline asm
	shf.l.wrap.b32 %r1221, %r1223, %r1223, %r1432;
	// end inline asm
	// begin inline asm
	shf.l.wrap.b32 %r1225, %r1227, %r1227, %r1440;
	// end inline asm
	// begin inline asm
	shf.l.wrap.b32 %r1229, %r1231, %r1231, %r1440;
	// end inline asm
	// begin inline asm
	shf.l.wrap.b32 %r1233, %r1235, %r1235, %r1448;
	// end inline asm
	// begin inline asm
	shf.l.wrap.b32 %r1237, %r1239, %r1239, %r1448;
	// end inline asm
	// begin inline asm
	shf.l.wrap.b32 %r1241, %r1243, %r1243, %r1452;
	// end inline asm
	// begin inline asm
	shf.l.wrap.b32 %r1245, %r1247, %r1247, %r1460;
	// end inline asm
	// begin inline asm
	shf.l.wrap.b32 %r1249, %r1251, %r1251, %r1460;
	// end inline asm
	not.b32 	%r1913, %r1065;
	and.b32  	%r1914, %r1113, %r1913;
	not.b32 	%r1915, %r1113;
	and.b32  	%r1916, %r1209, %r1915;
	xor.b32  	%r1917, %r1065, %r1916;
	not.b32 	%r1918, %r1209;
	and.b32  	%r1919, %r1161, %r1918;
	xor.b32  	%r1920, %r1113, %r1919;
	not.b32 	%r1921, %r1161;
	and.b32  	%r1922, %r1911, %r1921;
	xor.b32  	%r1923, %r1209, %r1922;
	not.b32 	%r1924, %r1911;
	and.b32  	%r1925, %r1065, %r1924;
	xor.b32  	%r1926, %r1161, %r1925;
	not.b32 	%r1927, %r1069;
	and.b32  	%r1928, %r1117, %r1927;
	not.b32 	%r1929, %r1117;
	and.b32  	%r1930, %r1213, %r1929;
	xor.b32  	%r1931, %r1069, %r1930;
	not.b32 	%r1932, %r1213;
	and.b32  	%r1933, %r1165, %r1932;
	xor.b32  	%r1934, %r1117, %r1933;
	not.b32 	%r1935, %r1165;
	and.b32  	%r1936, %r1912, %r1935;
	xor.b32  	%r1937, %r1213, %r1936;
	not.b32 	%r1938, %r1912;
	and.b32  	%r1939, %r1069, %r1938;
	xor.b32  	%r1940, %r1165, %r1939;
	not.b32 	%r1941, %r1073;
	and.b32  	%r1942, %r1241, %r1941;
	xor.b32  	%r1943, %r1942, %r1201;
	not.b32 	%r1944, %r1241;
	and.b32  	%r1945, %r1185, %r1944;
	xor.b32  	%r1946, %r1073, %r1945;
	not.b32 	%r1947, %r1185;
	and.b32  	%r1948, %r1081, %r1947;
	xor.b32  	%r1949, %r1241, %r1948;
	not.b32 	%r1950, %r1081;
	and.b32  	%r1951, %r1201, %r1950;
	xor.b32  	%r1952, %r1185, %r1951;
	not.b32 	%r1953, %r1201;
	and.b32  	%r1954, %r1073, %r1953;
	xor.b32  	%r1955, %r1081, %r1954;
	not.b32 	%r1956, %r1077;
	and.b32  	%r1957, %r1245, %r1956;
	xor.b32  	%r1958, %r1957, %r1205;
	not.b32 	%r1959, %r1245;
	and.b32  	%r1960, %r1189, %r1959;
	xor.b32  	%r1961, %r1077, %r1960;
	not.b32 	%r1962, %r1189;
	and.b32  	%r1963, %r1085, %r1962;
	xor.b32  	%r1964, %r1245, %r1963;
	not.b32 	%r1965, %r1085;
	and.b32  	%r1966, %r1205, %r1965;
	xor.b32  	%r1967, %r1189, %r1966;
	not.b32 	%r1968, %r1205;
	and.b32  	%r1969, %r1077, %r1968;
	xor.b32  	%r1970, %r1085, %r1969;
	not.b32 	%r1971, %r1233;
	and.b32  	%r1972, %r1121, %r1971;
	xor.b32  	%r1973, %r1972, %r1249;
	not.b32 	%r1974, %r1121;
	and.b32  	%r1975, %r1129, %r1974;
	xor.b32  	%r1976, %r1233, %r1975;
	not.b32 	%r1977, %r1129;
	and.b32  	%r1978, %r1097, %r1977;
	xor.b32  	%r1979, %r1121, %r1978;
	not.b32 	%r1980, %r1097;
	and.b32  	%r1981, %r1249, %r1980;
	xor.b32  	%r1982, %r1129, %r1981;
	not.b32 	%r1983, %r1249;
	and.b32  	%r1984, %r1233, %r1983;
	xor.b32  	%r1985, %r1097, %r1984;
	not.b32 	%r1986, %r1237;
	and.b32  	%r1987, %r1125, %r1986;
	xor.b32  	%r1988, %r1987, %r1910;
	not.b32 	%r1989, %r1125;
	and.b32  	%r1990, %r1133, %r1989;
	xor.b32  	%r1991, %r1237, %r1990;
	not.b32 	%r1992, %r1133;
	and.b32  	%r1993, %r1101, %r1992;
	xor.b32  	%r1994, %r1125, %r1993;
	not.b32 	%r1995, %r1101;
	and.b32  	%r1996, %r1910, %r1995;
	xor.b32  	%r1997, %r1133, %r1996;
	not.b32 	%r1998, %r1910;
	and.b32  	%r1999, %r1237, %r1998;
	xor.b32  	%r2000, %r1101, %r1999;
	not.b32 	%r2001, %r1193;
	and.b32  	%r2002, %r1225, %r2001;
	xor.b32  	%r2003, %r2002, %r1153;
	not.b32 	%r2004, %r1225;
	and.b32  	%r2005, %r1217, %r2004;
	xor.b32  	%r2006, %r1193, %r2005;
	not.b32 	%r2007, %r1217;
	and.b32  	%r2008, %r1137, %r2007;
	xor.b32  	%r2009, %r1225, %r2008;
	not.b32 	%r2010, %r1137;
	and.b32  	%r2011, %r1153, %r2010;
	xor.b32  	%r2012, %r1217, %r2011;
	not.b32 	%r2013, %r1153;
	and.b32  	%r2014, %r1193, %r2013;
	xor.b32  	%r2015, %r1137, %r2014;
	not.b32 	%r2016, %r1197;
	and.b32  	%r2017, %r1229, %r2016;
	xor.b32  	%r2018, %r2017, %r1157;
	not.b32 	%r2019, %r1229;
	and.b32  	%r2020, %r1221, %r2019;
	xor.b32  	%r2021, %r1197, %r2020;
	not.b32 	%r2022, %r1221;
	and.b32  	%r2023, %r1141, %r2022;
	xor.b32  	%r2024, %r1229, %r2023;
	not.b32 	%r2025, %r1141;
	and.b32  	%r2026, %r1157, %r2025;
	xor.b32  	%r2027, %r1221, %r2026;
	not.b32 	%r2028, %r1157;
	and.b32  	%r2029, %r1197, %r2028;
	xor.b32  	%r2030, %r1141, %r2029;
	not.b32 	%r2031, %r1177;
	and.b32  	%r2032, %r1089, %r2031;
	xor.b32  	%r2033, %r2032, %r1105;
	not.b32 	%r2034, %r1089;
	and.b32  	%r2035, %r1145, %r2034;
	xor.b32  	%r2036, %r1177, %r2035;
	not.b32 	%r2037, %r1145;
	and.b32  	%r2038, %r1169, %r2037;
	xor.b32  	%r2039, %r1089, %r2038;
	not.b32 	%r2040, %r1169;
	and.b32  	%r2041, %r1105, %r2040;
	xor.b32  	%r2042, %r1145, %r2041;
	not.b32 	%r2043, %r1105;
	and.b32  	%r2044, %r1177, %r2043;
	xor.b32  	%r2045, %r1169, %r2044;
	not.b32 	%r2046, %r1181;
	and.b32  	%r2047, %r1093, %r2046;
	xor.b32  	%r2048, %r2047, %r1109;
	not.b32 	%r2049, %r1093;
	and.b32  	%r2050, %r1149, %r2049;
	xor.b32  	%r2051, %r1181, %r2050;
	not.b32 	%r2052, %r1149;
	and.b32  	%r2053, %r1173, %r2052;
	xor.b32  	%r2054, %r1093, %r2053;
	not.b32 	%r2055, %r1173;
	and.b32  	%r2056, %r1109, %r2055;
	xor.b32  	%r2057, %r1149, %r2056;
	not.b32 	%r2058, %r1109;
	and.b32  	%r2059, %r1181, %r2058;
	xor.b32  	%r2060, %r1173, %r2059;
	ld.const.u32 	%r2061, [%rd18];
	xor.b32  	%r2062, %r1914, %r2061;
	xor.b32  	%r2063, %r2062, %r1911;
	ld.const.u32 	%r2064, [%rd18+4];
	xor.b32  	%r2065, %r1928, %r2064;
	xor.b32  	%r2066, %r2065, %r1912;
	xor.b32  	%r2067, %r1949, %r1920;
	xor.b32  	%r2068, %r2067, %r1979;
	xor.b32  	%r2069, %r2068, %r2009;
	xor.b32  	%r2070, %r2069, %r2039;
	xor.b32  	%r2071, %r1964, %r1934;
	xor.b32  	%r2072, %r2071, %r1994;
	xor.b32  	%r2073, %r2072, %r2024;
	xor.b32  	%r1255, %r2073, %r2054;
	xor.b32  	%r2074, %r1946, %r1917;
	xor.b32  	%r2075, %r2074, %r1976;
	xor.b32  	%r2076, %r2075, %r2006;
	xor.b32  	%r2077, %r2076, %r2036;
	xor.b32  	%r2078, %r1961, %r1931;
	xor.b32  	%r2079, %r2078, %r1991;
	xor.b32  	%r2080, %r2079, %r2021;
	xor.b32  	%r1259, %r2080, %r2051;
	xor.b32  	%r2081, %r1952, %r1923;
	xor.b32  	%r2082, %r2081, %r1982;
	xor.b32  	%r2083, %r2082, %r2012;
	xor.b32  	%r2084, %r2083, %r2042;
	xor.b32  	%r2085, %r1967, %r1937;
	xor.b32  	%r2086, %r2085, %r1997;
	xor.b32  	%r2087, %r2086, %r2027;
	xor.b32  	%r1263, %r2087, %r2057;
	xor.b32  	%r2088, %r1955, %r1926;
	xor.b32  	%r2089, %r2088, %r1985;
	xor.b32  	%r2090, %r2089, %r2015;
	xor.b32  	%r2091, %r2090, %r2045;
	xor.b32  	%r2092, %r1970, %r1940;
	xor.b32  	%r2093, %r2092, %r2000;
	xor.b32  	%r2094, %r2093, %r2030;
	xor.b32  	%r1267, %r2094, %r2060;
	xor.b32  	%r2095, %r1943, %r2063;
	xor.b32  	%r2096, %r2095, %r1973;
	xor.b32  	%r2097, %r2096, %r2003;
	xor.b32  	%r2098, %r2097, %r2033;
	xor.b32  	%r2099, %r1958, %r2066;
	xor.b32  	%r2100, %r2099, %r1988;
	xor.b32  	%r2101, %r2100, %r2018;
	xor.b32  	%r1271, %r2101, %r2048;
	// begin inline asm
	shf.l.wrap.b32 %r1253, %r1255, %r1255, %r1460;
	// end inline asm
	// begin inline asm
	shf.l.wrap.b32 %r1257, %r1259, %r1259, %r1460;
	// end inline asm
	// begin inline asm
	shf.l.wrap.b32 %r1261, %r1263, %r1263, %r1460;
	// end inline asm
	// begin inline asm
	shf.l.wrap.b32 %r1265, %r1267, %r1267, %r1460;
	// end inline asm
	// begin inline asm
	shf.l.wrap.b32 %r1269, %r1271, %r1271, %r1460;
	// end inline asm
	xor.b32  	%r2102, %r1253, %r2098;
	xor.b32  	%r2103, %r1271, %r2070;
	xor.b32  	%r2104, %r1257, %r2091;
	xor.b32  	%r2105, %r1267, %r2077;
	xor.b32  	%r2106, %r1261, %r2077;
	xor.b32  	%r2107, %r2084, %r1259;
	xor.b32  	%r2108, %r1265, %r2070;
	xor.b32  	%r2109, %r2091, %r1255;
	xor.b32  	%r2110, %r1269, %r2084;
	xor.b32  	%r2111, %r2098, %r1263;
	xor.b32  	%r2112, %r1917, %r2102;
	xor.b32  	%r1459, %r1931, %r2103;
	xor.b32  	%r2113, %r2063, %r2104;
	xor.b32  	%r1403, %r1943, %r2104;
	xor.b32  	%r1455, %r1973, %r2104;
	xor.b32  	%r1359, %r2003, %r2104;
	xor.b32  	%r1307, %r2033, %r2104;
	xor.b32  	%r2114, %r2066, %r2105;
	xor.b32  	%r1407, %r1958, %r2105;
	xor.b32  	%r1451, %r1988, %r2105;
	xor.b32  	%r1355, %r2018, %r2105;
	xor.b32  	%r1311, %r2048, %r2105;
	xor.b32  	%r1275, %r1946, %r2102;
	xor.b32  	%r1435, %r1976, %r2102;
	xor.b32  	%r1399, %r2006, %r2102;
	xor.b32  	%r1379, %r2036, %r2102;
	xor.b32  	%r1279, %r1961, %r2103;
	xor.b32  	%r1439, %r1991, %r2103;
	xor.b32  	%r1395, %r2021, %r2103;
	xor.b32  	%r1383, %r2051, %r2103;
	xor.b32  	%r1315, %r1920, %r2106;
	xor.b32  	%r1443, %r1949, %r2106;
	xor.b32  	%r1327, %r1979, %r2106;
	xor.b32  	%r1431, %r2009, %r2106;
	xor.b32  	%r1295, %r2039, %r2106;
	xor.b32  	%r1319, %r1934, %r2107;
	xor.b32  	%r1447, %r1964, %r2107;
	xor.b32  	%r1323, %r1994, %r2107;
	xor.b32  	%r1427, %r2024, %r2107;
	xor.b32  	%r1291, %r2054, %r2107;
	xor.b32  	%r1411, %r1923, %r2108;
	xor.b32  	%r1391, %r1952, %r2108;
	xor.b32  	%r1335, %r1982, %r2108;
	xor.b32  	%r1423, %r2012, %r2108;
	xor.b32  	%r1347, %r2042, %r2108;
	xor.b32  	%r1415, %r1937, %r2109;
	xor.b32  	%r1387, %r1967, %r2109;
	xor.b32  	%r1331, %r1997, %r2109;
	xor.b32  	%r1419, %r2027, %r2109;
	xor.b32  	%r1351, %r2057, %r2109;
	xor.b32  	%r1367, %r1926, %r2110;
	xor.b32  	%r1283, %r1955, %r2110;
	xor.b32  	%r1303, %r1985, %r2110;
	xor.b32  	%r1339, %r2015, %r2110;
	xor.b32  	%r1371, %r2045, %r2110;
	xor.b32  	%r1363, %r1940, %r2111;
	xor.b32  	%r1287, %r1970, %r2111;
	xor.b32  	%r1299, %r2000, %r2111;
	xor.b32  	%r1343, %r2030, %r2111;
	xor.b32  	%r1375, %r2060, %r2111;
	// begin inline asm
	shf.l.wrap.b32 %r1273, %r1275, %r1275, %r1400;
	// end inline asm
	// begin inline asm
	shf.l.wrap.b32 %r1277, %r1279, %r1279, %r1400;
	// end inline asm
	// begin inline asm
	shf.l.wrap.b32 %r1281, %r1283, %r1283, %r1424;
	// end inline asm
	// begin inline asm
	shf.l.wrap.b32 %r1285, %r1287, %r1287, %r1424;
	// end inline asm
	// begin inline asm
	shf.l.wrap.b32 %r1289, %r1291, %r1291, %r1320;
	// end inline asm
	// begin inline asm
	shf.l.wrap.b32 %r1293, %r1295, %r1295, %r1296;
	// end inline asm
	// begin inline asm
	shf.l.wrap.b32 %r1297, %r1299, %r1299, %r1360;
	// end inline asm
	// begin inline asm
	shf.l.wrap.b32 %r1301, %r1303, %r1303, %r1304;
	// end inline asm
	// begin inline asm
	shf.l.wrap.b32 %r1305, %r1307, %r1307, %r1312;
	// end inline asm
	// begin inline asm
	shf.l.wrap.b32 %r1309, %r1311, %r1311, %r1312;
	// end inline asm
	// begin inline asm
	shf.l.wrap.b32 %r1313, %r1315, %r1315, %r1320;
	// end inline asm
	// begin inline asm
	shf.l.wrap.b32 %r1317, %r1319, %r1319, %r1320;
	// end inline asm
	// begin inline asm
	shf.l.wrap.b32 %r1321, %r1323, %r1323, %r1400;
	// end inline asm
	// begin inline asm
	shf.l.wrap.b32 %r1325, %r1327, %r1327, %r1356;
	// end inline asm
	// begin inline asm
	shf.l.wrap.b32 %r1329, %r1331, %r1331, %r1368;
	// end inline asm
	// begin inline asm
	shf.l.wrap.b32 %r1333, %r1335, %r1335, %r1336;
	// end inline asm
	// begin inline asm
	shf.l.wrap.b32 %r1337, %r1339, %r1339, %r1344;
	// end inline asm
	// begin inline asm
	shf.l.wrap.b32 %r1341, %r1343, %r1343, %r1344;
	// end inline asm
	// begin inline asm
	shf.l.wrap.b32 %r1345, %r1347, %r1347, %r1388;
	// end inline asm
	// begin inline asm
	shf.l.wrap.b32 %r1349, %r1351, %r1351, %r1388;
	// end inline asm
	// begin inline asm
	shf.l.wrap.b32 %r1353, %r1355, %r1355, %r1356;
	// end inline asm
	// begin inline asm
	shf.l.wrap.b32 %r1357, %r1359, %r1359, %r1360;
	// end inline asm
	// begin inline asm
	shf.l.wrap.b32 %r1361, %r1363, %r1363, %r1416;
	// end inline asm
	// begin inline asm
	shf.l.wrap.b32 %r1365, %r1367, %r1367, %r1368;
	// end inline asm
	// begin inline asm
	shf.l.wrap.b32 %r1369, %r1371, %r1371, %r1432;
	// end inline asm
	// begin inline asm
	shf.l.wrap.b32 %r1373, %r1375, %r1375, %r1432;
	// end inline asm
	// begin inline asm
	shf.l.wrap.b32 %r1377, %r1379, %r1379, %r1460;
	// end inline asm
	// begin inline asm
	shf.l.wrap.b32 %r1381, %r1383, %r1383, %r1460;
	// end inline asm
	// begin inline asm
	shf.l.wrap.b32 %r1385, %r1387, %r1387, %r1388;
	// end inline asm
	// begin inline asm
	shf.l.wrap.b32 %r1389, %r1391, %r1391, %r1392;
	// end inline asm
	// begin inline asm
	shf.l.wrap.b32 %r1393, %r1395, %r1395, %r1396;
	// end inline asm
	// begin inline asm
	shf.l.wrap.b32 %r1397, %r1399, %r1399, %r1400;
	// end inline asm
	// begin inline asm
	shf.l.wrap.b32 %r1401, %r1403, %r1403, %r1408;
	// end inline asm
	// begin inline asm
	shf.l.wrap.b32 %r1405, %r1407, %r1407, %r1408;
	// end inline asm
	// begin inline asm
	shf.l.wrap.b32 %r1409, %r1411, %r1411, %r1416;
	// end inline asm
	// begin inline asm
	shf.l.wrap.b32 %r1413, %r1415, %r1415, %r1416;
	// end inline asm
	// begin inline asm
	shf.l.wrap.b32 %r1417, %r1419, %r1419, %r1420;
	// end inline asm
	// begin inline asm
	shf.l.wrap.b32 %r1421, %r1423, %r1423, %r1424;
	// end inline asm
	// begin inline asm
	shf.l.wrap.b32 %r1425, %r1427, %r1427, %r1428;
	// end inline asm
	// begin inline asm
	shf.l.wrap.b32 %r1429, %r1431, %r1431, %r1432;
	// end inline asm
	// begin inline asm
	shf.l.wrap.b32 %r1433, %r1435, %r1435, %r1440;
	// end inline asm
	// begin inline asm
	shf.l.wrap.b32 %r1437, %r1439, %r1439, %r1440;
	// end inline asm
	// begin inline asm
	shf.l.wrap.b32 %r1441, %r1443, %r1443, %r1448;
	// end inline asm
	// begin inline asm
	shf.l.wrap.b32 %r1445, %r1447, %r1447, %r1448;
	// end inline asm
	// begin inline asm
	shf.l.wrap.b32 %r1449, %r1451, %r1451, %r1452;
	// end inline asm
	// begin inline asm
	shf.l.wrap.b32 %r1453, %r1455, %r1455, %r1460;
	// end inline asm
	// begin inline asm
	shf.l.wrap.b32 %r1457, %r1459, %r1459, %r1460;
	// end inline asm
	not.b32 	%r2115, %r1273;
	and.b32  	%r2116, %r1321, %r2115;
	not.b32 	%r2117, %r1321;
	and.b32  	%r2118, %r1417, %r2117;
	xor.b32  	%r2768, %r1273, %r2118;
	not.b32 	%r2119, %r1417;
	and.b32  	%r2120, %r1369, %r2119;
	xor.b32  	%r2766, %r1321, %r2120;
	not.b32 	%r2121, %r1369;
	and.b32  	%r2122, %r2113, %r2121;
	xor.b32  	%r2764, %r1417, %r2122;
	not.b32 	%r2123, %r2113;
	and.b32  	%r2124, %r1273, %r2123;
	xor.b32  	%r2762, %r1369, %r2124;
	not.b32 	%r2125, %r1277;
	and.b32  	%r2126, %r1325, %r2125;
	not.b32 	%r2127, %r1325;
	and.b32  	%r2128, %r1421, %r2127;
	xor.b32  	%r2767, %r1277, %r2128;
	not.b32 	%r2129, %r1421;
	and.b32  	%r2130, %r1373, %r2129;
	xor.b32  	%r2765, %r1325, %r2130;
	not.b32 	%r2131, %r1373;
	and.b32  	%r2132, %r2114, %r2131;
	xor.b32  	%r2763, %r1421, %r2132;
	not.b32 	%r2133, %r2114;
	and.b32  	%r2134, %r1277, %r2133;
	xor.b32  	%r2761, %r1373, %r2134;
	not.b32 	%r2135, %r1281;
	and.b32  	%r2136, %r1449, %r2135;
	xor.b32  	%r2760, %r2136, %r1409;
	not.b32 	%r2137, %r1449;
	and.b32  	%r2138, %r1393, %r2137;
	xor.b32  	%r2758, %r1281, %r2138;
	not.b32 	%r2139, %r1393;
	and.b32  	%r2140, %r1289, %r2139;
	xor.b32  	%r2756, %r1449, %r2140;
	not.b32 	%r2141, %r1289;
	and.b32  	%r2142, %r1409, %r2141;
	xor.b32  	%r2754, %r1393, %r2142;
	not.b32 	%r2143, %r1409;
	and.b32  	%r2144, %r1281, %r2143;
	xor.b32  	%r2752, %r1289, %r2144;
	not.b32 	%r2145, %r1285;
	and.b32  	%r2146, %r1453, %r2145;
	xor.b32  	%r2759, %r2146, %r1413;
	not.b32 	%r2147, %r1453;
	and.b32  	%r2148, %r1397, %r2147;
	xor.b32  	%r2757, %r1285, %r2148;
	not.b32 	%r2149, %r1397;
	and.b32  	%r2150, %r1293, %r2149;
	xor.b32  	%r2755, %r1453, %r2150;
	not.b32 	%r2151, %r1293;
	and.b32  	%r2152, %r1413, %r2151;
	xor.b32  	%r2753, %r1397, %r2152;
	not.b32 	%r2153, %r1413;
	and.b32  	%r2154, %r1285, %r2153;
	xor.b32  	%r2751, %r1293, %r2154;
	not.b32 	%r2155, %r1441;
	and.b32  	%r2156, %r1329, %r2155;
	xor.b32  	%r2750, %r2156, %r1457;
	not.b32 	%r2157, %r1329;
	and.b32  	%r2158, %r1337, %r2157;
	xor.b32  	%r2748, %r1441, %r2158;
	not.b32 	%r2159, %r1337;
	and.b32  	%r2160, %r1305, %r2159;
	xor.b32  	%r2746, %r1329, %r2160;
	not.b32 	%r2161, %r1305;
	and.b32  	%r2162, %r1457, %r2161;
	xor.b32  	%r2744, %r1337, %r2162;
	not.b32 	%r2163, %r1457;
	and.b32  	%r2164, %r1441, %r2163;
	xor.b32  	%r2742, %r1305, %r2164;
	not.b32 	%r2165, %r1445;
	and.b32  	%r2166, %r1333, %r2165;
	xor.b32  	%r2749, %r2166, %r2112;
	not.b32 	%r2167, %r1333;
	and.b32  	%r2168, %r1341, %r2167;
	xor.b32  	%r2747, %r1445, %r2168;
	not.b32 	%r2169, %r1341;
	and.b32  	%r2170, %r1309, %r2169;
	xor.b32  	%r2745, %r1333, %r2170;
	not.b32 	%r2171, %r1309;
	and.b32  	%r2172, %r2112, %r2171;
	xor.b32  	%r2743, %r1341, %r2172;
	not.b32 	%r2173, %r2112;
	and.b32  	%r2174, %r1445, %r2173;
	xor.b32  	%r2741, %r1309, %r2174;
	not.b32 	%r2175, %r1401;
	and.b32  	%r2176, %r1433, %r2175;
	xor.b32  	%r2740, %r2176, %r1361;
	not.b32 	%r2177, %r1433;
	and.b32  	%r2178, %r1425, %r2177;
	xor.b32  	%r2738, %r1401, %r2178;
	not.b32 	%r2179, %r1425;
	and.b32  	%r2180, %r1345, %r2179;
	xor.b32  	%r2736, %r1433, %r2180;
	not.b32 	%r2181, %r1345;
	and.b32  	%r2182, %r1361, %r2181;
	xor.b32  	%r2734, %r1425, %r2182;
	not.b32 	%r2183, %r1361;
	and.b32  	%r2184, %r1401, %r2183;
	xor.b32  	%r2732, %r1345, %r2184;
	not.b32 	%r2185, %r1405;
	and.b32  	%r2186, %r1437, %r2185;
	xor.b32  	%r2739, %r2186, %r1365;
	not.b32 	%r2187, %r1437;
	and.b32  	%r2188, %r1429, %r2187;
	xor.b32  	%r2737, %r1405, %r2188;
	not.b32 	%r2189, %r1429;
	and.b32  	%r2190, %r1349, %r2189;
	xor.b32  	%r2735, %r1437, %r2190;
	not.b32 	%r2191, %r1349;
	and.b32  	%r2192, %r1365, %r2191;
	xor.b32  	%r2733, %r1429, %r2192;
	not.b32 	%r2193, %r1365;
	and.b32  	%r2194, %r1405, %r2193;
	xor.b32  	%r2731, %r1349, %r2194;
	not.b32 	%r2195, %r1385;
	and.b32  	%r2196, %r1297, %r2195;
	xor.b32  	%r2730, %r2196, %r1313;
	not.b32 	%r2197, %r1297;
	and.b32  	%r2198, %r1353, %r2197;
	xor.b32  	%r2728, %r1385, %r2198;
	not.b32 	%r2199, %r1353;
	and.b32  	%r2200, %r1377, %r2199;
	xor.b32  	%r2726, %r1297, %r2200;
	not.b32 	%r2201, %r1377;
	and.b32  	%r2202, %r1313, %r2201;
	xor.b32  	%r2724, %r1353, %r2202;
	not.b32 	%r2203, %r1313;
	and.b32  	%r2204, %r1385, %r2203;
	xor.b32  	%r2722, %r1377, %r2204;
	not.b32 	%r2205, %r1389;
	and.b32  	%r2206, %r1301, %r2205;
	xor.b32  	%r2729, %r2206, %r1317;
	not.b32 	%r2207, %r1301;
	and.b32  	%r2208, %r1357, %r2207;
	xor.b32  	%r2727, %r1389, %r2208;
	not.b32 	%r2209, %r1357;
	and.b32  	%r2210, %r1381, %r2209;
	xor.b32  	%r2725, %r1301, %r2210;
	not.b32 	%r2211, %r1381;
	and.b32  	%r2212, %r1317, %r2211;
	xor.b32  	%r2723, %r1357, %r2212;
	not.b32 	%r2213, %r1317;
	and.b32  	%r2214, %r1389, %r2213;
	xor.b32  	%r2721, %r1381, %r2214;
	ld.const.u32 	%r2215, [%rd18+8];
	xor.b32  	%r2216, %r2116, %r2215;
	xor.b32  	%r2770, %r2216, %r2113;
	ld.const.u32 	%r2217, [%rd18+12];
	xor.b32  	%r2218, %r2126, %r2217;
	xor.b32  	%r2769, %r2218, %r2114;
	add.s32 	%r122, %r2771, 8;
	add.s64 	%rd18, %rd18, 32;
	setp.lt.u32 	%p3, %r2771, 40;
	mov.u32 	%r2771, %r122;
	@%p3 bra 	$L__BB0_5;
	ld.param.u64 	%rd17, [_Z39quark_keccak512_interleaved_gpu_hash_64ijPmPj_param_2];
	ld.param.u32 	%r2719, [_Z39quark_keccak512_interleaved_gpu_hash_64ijPmPj_param_1];
	shl.b32 	%r2219, %r2769, 16;
	and.b32  	%r2220, %r2770, -65536;
	xor.b32  	%r2221, %r2219, %r2220;
	xor.b32  	%r2222, %r2221, %r2770;
	shr.u32 	%r2223, %r2221, 16;
	xor.b32  	%r2224, %r2223, %r2769;
	shr.u32 	%r2225, %r2222, 8;
	xor.b32  	%r2226, %r2225, %r2770;
	and.b32  	%r2227, %r2226, 65280;
	shl.b32 	%r2228, %r2226, 8;
	and.b32  	%r2229, %r2228, 16711680;
	xor.b32  	%r2230, %r2222, %r2229;
	xor.b32  	%r2231, %r2230, %r2227;
	shr.u32 	%r2232, %r2769, 8;
	xor.b32  	%r2233, %r2232, %r2224;
	and.b32  	%r2234, %r2233, 65280;
	shl.b32 	%r2235, %r2233, 8;
	and.b32  	%r2236, %r2235, 16711680;
	xor.b32  	%r2237, %r2224, %r2236;
	xor.b32  	%r2238, %r2237, %r2234;
	shr.u32 	%r2239, %r2231, 4;
	xor.b32  	%r2240, %r2239, %r2230;
	and.b32  	%r2241, %r2240, 15728880;
	shl.b32 	%r2242, %r2240, 4;
	and.b32  	%r2243, %r2242, 251662080;
	xor.b32  	%r2244, %r2231, %r2243;
	xor.b32  	%r2245, %r2244, %r2241;
	shr.u32 	%r2246, %r2238, 4;
	xor.b32  	%r2247, %r2246, %r2237;
	and.b32  	%r2248, %r2247, 15728880;
	shl.b32 	%r2249, %r2247, 4;
	and.b32  	%r2250, %r2249, 251662080;
	xor.b32  	%r2251, %r2238, %r2250;
	xor.b32  	%r2252, %r2251, %r2248;
	shr.u32 	%r2253, %r2245, 2;
	xor.b32  	%r2254, %r2253, %r2244;
	and.b32  	%r2255, %r2254, 202116108;
	shl.b32 	%r2256, %r2254, 2;
	and.b32  	%r2257, %r2256, 808464432;
	xor.b32  	%r2258, %r2245, %r2257;
	xor.b32  	%r2259, %r2258, %r2255;
	shr.u32 	%r2260, %r2252, 2;
	xor.b32  	%r2261, %r2260, %r2251;
	and.b32  	%r2262, %r2261, 202116108;
	shl.b32 	%r2263, %r2261, 2;
	and.b32  	%r2264, %r2263, 808464432;
	xor.b32  	%r2265, %r2252, %r2264;
	xor.b32  	%r2266, %r2265, %r2262;
	shr.u32 	%r2267, %r2259, 1;
	xor.b32  	%r2268, %r2267, %r2258;
	and.b32  	%r2269, %r2268, 572662306;
	shl.b32 	%r2270, %r2268, 1;
	and.b32  	%r2271, %r2270, 1145324612;
	xor.b32  	%r2272, %r2259, %r2271;
	xor.b32  	%r2273, %r2272, %r2269;
	shr.u32 	%r2274, %r2266, 1;
	xor.b32  	%r2275, %r2274, %r2265;
	and.b32  	%r2276, %r2275, 572662306;
	shl.b32 	%r2277, %r2275, 1;
	and.b32  	%r2278, %r2277, 1145324612;
	xor.b32  	%r2279, %r2266, %r2278;
	xor.b32  	%r2280, %r2279, %r2276;
	cvta.to.global.u64 	%rd13, %rd17;
	sub.s32 	%r2281, %r2720, %r2719;
	shl.b32 	%r2282, %r2281, 3;
	mul.wide.s32 	%rd14, %r2282, 8;
	add.s64 	%rd15, %rd13, %rd14;
	st.global.u32 	[%rd15], %r2273;
	st.global.u32 	[%rd15+4], %r2280;
	shl.b32 	%r2283, %r2767, 16;
	and.b32  	%r2284, %r2768, -65536;
	xor.b32  	%r2285, %r2283, %r2284;
	xor.b32  	%r2286, %r2285, %r2768;
	shr.u32 	%r2287, %r2285, 16;
	xor.b32  	%r2288, %r2287, %r2767;
	shr.u32 	%r2289, %r2286, 8;
	xor.b32  	%r2290, %r2289, %r2768;
	and.b32  	%r2291, %r2290, 65280;
	shl.b32 	%r2292, %r2290, 8;
	and.b32  	%r2293, %r2292, 16711680;
	xor.b32  	%r2294, %r2286, %r2293;
	xor.b32  	%r2295, %r2294, %r2291;
	shr.u32 	%r2296, %r2767, 8;
	xor.b32  	%r2297, %r2296, %r2288;
	and.b32  	%r2298, %r2297, 65280;
	shl.b32 	%r2299, %r2297, 8;
	and.b32  	%r2300, %r2299, 16711680;
	xor.b32  	%r2301, %r2288, %r2300;
	xor.b32  	%r2302, %r2301, %r2298;
	shr.u32 	%r2303, %r2295, 4;
	xor.b32  	%r2304, %r2303, %r2294;
	and.b32  	%r2305, %r2304, 15728880;
	shl.b32 	%r2306, %r2304, 4;
	and.b32  	%r2307, %r2306, 251662080;
	xor.b32  	%r2308, %r2295, %r2307;
	xor.b32  	%r2309, %r2308, %r2305;
	shr.u32 	%r2310, %r2302, 4;
	xor.b32  	%r2311, %r2310, %r2301;
	and.b32  	%r2312, %r2311, 15728880;
	shl.b32 	%r2313, %r2311, 4;
	and.b32  	%r2314, %r2313, 251662080;
	xor.b32  	%r2315, %r2302, %r2314;
	xor.b32  	%r2316, %r2315, %r2312;
	shr.u32 	%r2317, %r2309, 2;
	xor.b32  	%r2318, %r2317, %r2308;
	and.b32  	%r2319, %r2318, 202116108;
	shl.b32 	%r2320, %r2318, 2;
	and.b32  	%r2321, %r2320, 808464432;
	xor.b32  	%r2322, %r2309, %r2321;
	xor.b32  	%r2323, %r2322, %r2319;
	shr.u32 	%r2324, %r2316, 2;
	xor.b32  	%r2325, %r2324, %r2315;
	and.b32  	%r2326, %r2325, 202116108;
	shl.b32 	%r2327, %r2325, 2;
	and.b32  	%r2328, %r2327, 808464432;
	xor.b32  	%r2329, %r2316, %r2328;
	xor.b32  	%r2330, %r2329, %r2326;
	shr.u32 	%r2331, %r2323, 1;
	xor.b32  	%r2332, %r2331, %r2322;
	and.b32  	%r2333, %r2332, 572662306;
	shl.b32 	%r2334, %r2332, 1;
	and.b32  	%r2335, %r2334, 1145324612;
	xor.b32  	%r2336, %r2323, %r2335;
	xor.b32  	%r2337, %r2336, %r2333;
	shr.u32 	%r2338, %r2330, 1;
	xor.b32  	%r2339, %r2338, %r2329;
	and.b32  	%r2340, %r2339, 572662306;
	shl.b32 	%r2341, %r2339, 1;
	and.b32  	%r2342, %r2341, 1145324612;
	xor.b32  	%r2343, %r2330, %r2342;
	xor.b32  	%r2344, %r2343, %r2340;
	st.global.u32 	[%rd15+8], %r2337;
	st.global.u32 	[%rd15+12], %r2344;
	shl.b32 	%r2345, %r2765, 16;
	and.b32  	%r2346, %r2766, -65536;
	xor.b32  	%r2347, %r2345, %r2346;
	xor.b32  	%r2348, %r2347, %r2766;
	shr.u32 	%r2349, %r2347, 16;
	xor.b32  	%r2350, %r2349, %r2765;
	shr.u32 	%r2351, %r2348, 8;
	xor.b32  	%r2352, %r2351, %r2766;
	and.b32  	%r2353, %r2352, 65280;
	shl.b32 	%r2354, %r2352, 8;
	and.b32  	%r2355, %r2354, 16711680;
	xor.b32  	%r2356, %r2348, %r2355;
	xor.b32  	%r2357, %r2356, %r2353;
	shr.u32 	%r2358, %r2765, 8;
	xor.b32  	%r2359, %r2358, %r2350;
	and.b32  	%r2360, %r2359, 65280;
	shl.b32 	%r2361, %r2359, 8;
	and.b32  	%r2362, %r2361, 16711680;
	xor.b32  	%r2363, %r2350, %r2362;
	xor.b32  	%r2364, %r2363, %r2360;
	shr.u32 	%r2365, %r2357, 4;
	xor.b32  	%r2366, %r2365, %r2356;
	and.b32  	%r2367, %r2366, 15728880;
	shl.b32 	%r2368, %r2366, 4;
	and.b32  	%r2369, %r2368, 251662080;
	xor.b32  	%r2370, %r2357, %r2369;
	xor.b32  	%r2371, %r2370, %r2367;
	shr.u32 	%r2372, %r2364, 4;
	xor.b32  	%r2373, %r2372, %r2363;
	and.b32  	%r2374, %r2373, 15728880;
	shl.b32 	%r2375, %r2373, 4;
	and.b32  	%r2376, %r2375, 251662080;
	xor.b32  	%r2377, %r2364, %r2376;
	xor.b32  	%r2378, %r2377, %r2374;
	shr.u32 	%r2379, %r2371, 2;
	xor.b32  	%r2380, %r2379, %r2370;
	and.b32  	%r2381, %r2380, 202116108;
	shl.b32 	%r2382, %r2380, 2;
	and.b32  	%r2383, %r2382, 808464432;
	xor.b32  	%r2384, %r2371, %r2383;
	xor.b32  	%r2385, %r2384, %r2381;
	shr.u32 	%r2386, %r2378, 2;
	xor.b32  	%r2387, %r2386, %r2377;
	and.b32  	%r2388, %r2387, 202116108;
	shl.b32 	%r2389, %r2387, 2;
	and.b32  	%r2390, %r2389, 808464432;
	xor.b32  	%r2391, %r2378, %r2390;
	xor.b32  	%r2392, %r2391, %r2388;
	shr.u32 	%r2393, %r2385, 1;
	xor.b32  	%r2394, %r2393, %r2384;
	and.b32  	%r2395, %r2394, 572662306;
	shl.b32 	%r2396, %r2394, 1;
	and.b32  	%r2397, %r2396, 1145324612;
	xor.b32  	%r2398, %r2385, %r2397;
	xor.b32  	%r2399, %r2398, %r2395;
	shr.u32 	%r2400, %r2392, 1;
	xor.b32  	%r2401, %r2400, %r2391;
	and.b32  	%r2402, %r2401, 572662306;
	shl.b32 	%r2403, %r2401, 1;
	and.b32  	%r2404, %r2403, 1145324612;
	xor.b32  	%r2405, %r2392, %r2404;
	xor.b32  	%r2406, %r2405, %r2402;
	st.global.u32 	[%rd15+16], %r2399;
	st.global.u32 	[%rd15+20], %r2406;
	shl.b32 	%r2407, %r2763, 16;
	and.b32  	%r2408, %r2764, -65536;
	xor.b32  	%r2409, %r2407, %r2408;
	xor.b32  	%r2410, %r2409, %r2764;
	shr.u32 	%r2411, %r2409, 16;
	xor.b32  	%r2412, %r2411, %r2763;
	shr.u32 	%r2413, %r2410, 8;
	xor.b32  	%r2414, %r2413, %r2764;
	and.b32  	%r2415, %r2414, 65280;
	shl.b32 	%r2416, %r2414, 8;
	and.b32  	%r2417, %r2416, 16711680;
	xor.b32  	%r2418, %r2410, %r2417;
	xor.b32  	%r2419, %r2418, %r2415;
	shr.u32 	%r2420, %r2763, 8;
	xor.b32  	%r2421, %r2420, %r2412;
	and.b32  	%r2422, %r2421, 65280;
	shl.b32 	%r2423, %r2421, 8;
	and.b32  	%r2424, %r2423, 16711680;
	xor.b32  	%r2425, %r2412, %r2424;
	xor.b32  	%r2426, %r2425, %r2422;
	shr.u32 	%r2427, %r2419, 4;
	xor.b32  	%r2428, %r2427, %r2418;
	and.b32  	%r2429, %r2428, 15728880;
	shl.b32 	%r2430, %r2428, 4;
	and.b32  	%r2431, %r2430, 251662080;
	xor.b32  	%r2432, %r2419, %r2431;
	xor.b32  	%r2433, %r2432, %r2429;
	shr.u32 	%r2434, %r2426, 4;
	xor.b32  	%r2435, %r2434, %r2425;
	and.b32  	%r2436, %r2435, 15728880;
	shl.b32 	%r2437, %r2435, 4;
	and.b32  	%r2438, %r2437, 251662080;
	xor.b32  	%r2439, %r2426, %r2438;
	xor.b32  	%r2440, %r2439, %r2436;
	shr.u32 	%r2441, %r2433, 2;
	xor.b32  	%r2442, %r2441, %r2432;
	and.b32  	%r2443, %r2442, 202116108;
	shl.b32 	%r2444, %r2442, 2;
	and.b32  	%r2445, %r2444, 808464432;
	xor.b32  	%r2446, %r2433, %r2445;
	xor.b32  	%r2447, %r2446, %r2443;
	shr.u32 	%r2448, %r2440, 2;
	xor.b32  	%r2449, %r2448, %r2439;
	and.b32  	%r2450, %r2449, 202116108;
	shl.b32 	%r2451, %r2449, 2;
	and.b32  	%r2452, %r2451, 808464432;
	xor.b32  	%r2453, %r2440, %r2452;
	xor.b32  	%r2454, %r2453, %r2450;
	shr.u32 	%r2455, %r2447, 1;
	xor.b32  	%r2456, %r2455, %r2446;
	and.b32  	%r2457, %r2456, 572662306;
	shl.b32 	%r2458, %r2456, 1;
	and.b32  	%r2459, %r2458, 1145324612;
	xor.b32  	%r2460, %r2447, %r2459;
	xor.b32  	%r2461, %r2460, %r2457;
	shr.u32 	%r2462, %r2454, 1;
	xor.b32  	%r2463, %r2462, %r2453;
	and.b32  	%r2464, %r2463, 572662306;
	shl.b32 	%r2465, %r2463, 1;
	and.b32  	%r2466, %r2465, 1145324612;
	xor.b32  	%r2467, %r2454, %r2466;
	xor.b32  	%r2468, %r2467, %r2464;
	st.global.u32 	[%rd15+24], %r2461;
	st.global.u32 	[%rd15+28], %r2468;
	shl.b32 	%r2469, %r2761, 16;
	and.b32  	%r2470, %r2762, -65536;
	xor.b32  	%r2471, %r2469, %r2470;
	xor.b32  	%r2472, %r2471, %r2762;
	shr.u32 	%r2473, %r2471, 16;
	xor.b32  	%r2474, %r2473, %r2761;
	shr.u32 	%r2475, %r2472, 8;
	xor.b32  	%r2476, %r2475, %r2762;
	and.b32  	%r2477, %r2476, 65280;
	shl.b32 	%r2478, %r2476, 8;
	and.b32  	%r2479, %r2478, 16711680;
	xor.b32  	%r2480, %r2472, %r2479;
	xor.b32  	%r2481, %r2480, %r2477;
	shr.u32 	%r2482, %r2761, 8;
	xor.b32  	%r2483, %r2482, %r2474;
	and.b32  	%r2484, %r2483, 65280;
	shl.b32 	%r2485, %r2483, 8;
	and.b32  	%r2486, %r2485, 16711680;
	xor.b32  	%r2487, %r2474, %r2486;
	xor.b32  	%r2488, %r2487, %r2484;
	shr.u32 	%r2489, %r2481, 4;
	xor.b32  	%r2490, %r2489, %r2480;
	and.b32  	%r2491, %r2490, 15728880;
	shl.b32 	%r2492, %r2490, 4;
	and.b32  	%r2493, %r2492, 251662080;
	xor.b32  	%r2494, %r2481, %r2493;
	xor.b32  	%r2495, %r2494, %r2491;
	shr.u32 	%r2496, %r2488, 4;
	xor.b32  	%r2497, %r2496, %r2487;
	and.b32  	%r2498, %r2497, 15728880;
	shl.b32 	%r2499, %r2497, 4;
	and.b32  	%r2500, %r2499, 251662080;
	xor.b32  	%r2501, %r2488, %r2500;
	xor.b32  	%r2502, %r2501, %r2498;
	shr.u32 	%r2503, %r2495, 2;
	xor.b32  	%r2504, %r2503, %r2494;
	and.b32  	%r2505, %r2504, 202116108;
	shl.b32 	%r2506, %r2504, 2;
	and.b32  	%r2507, %r2506, 808464432;
	xor.b32  	%r2508, %r2495, %r2507;
	xor.b32  	%r2509, %r2508, %r2505;
	shr.u32 	%r2510, %r2502, 2;
	xor.b32  	%r2511, %r2510, %r2501;
	and.b32  	%r2512, %r2511, 202116108;
	shl.b32 	%r2513, %r2511, 2;
	and.b32  	%r2514, %r2513, 808464432;
	xor.b32  	%r2515, %r2502, %r2514;
	xor.b32  	%r2516, %r2515, %r2512;
	shr.u32 	%r2517, %r2509, 1;
	xor.b32  	%r2518, %r2517, %r2508;
	and.b32  	%r2519, %r2518, 572662306;
	shl.b32 	%r2520, %r2518, 1;
	and.b32  	%r2521, %r2520, 1145324612;
	xor.b32  	%r2522, %r2509, %r2521;
	xor.b32  	%r2523, %r2522, %r2519;
	shr.u32 	%r2524, %r2516, 1;
	xor.b32  	%r2525, %r2524, %r2515;
	and.b32  	%r2526, %r2525, 572662306;
	shl.b32 	%r2527, %r2525, 1;
	and.b32  	%r2528, %r2527, 1145324612;
	xor.b32  	%r2529, %r2516, %r2528;
	xor.b32  	%r2530, %r2529, %r2526;
	st.global.u32 	[%rd15+32], %r2523;
	st.global.u32 	[%rd15+36], %r2530;
	shl.b32 	%r2531, %r2759, 16;
	and.b32  	%r2532, %r2760, -65536;
	xor.b32  	%r2533, %r2531, %r2532;
	xor.b32  	%r2534, %r2533, %r2760;
	shr.u32 	%r2535, %r2533, 16;
	xor.b32  	%r2536, %r2535, %r2759;
	shr.u32 	%r2537, %r2534, 8;
	xor.b32  	%r2538, %r2537, %r2760;
	and.b32  	%r2539, %r2538, 65280;
	shl.b32 	%r2540, %r2538, 8;
	and.b32  	%r2541, %r2540, 16711680;
	xor.b32  	%r2542, %r2534, %r2541;
	xor.b32  	%r2543, %r2542, %r2539;
	shr.u32 	%r2544, %r2759, 8;
	xor.b32  	%r2545, %r2544, %r2536;
	and.b32  	%r2546, %r2545, 65280;
	shl.b32 	%r2547, %r2545, 8;
	and.b32  	%r2548, %r2547, 16711680;
	xor.b32  	%r2549, %r2536, %r2548;
	xor.b32  	%r2550, %r2549, %r2546;
	shr.u32 	%r2551, %r2543, 4;
	xor.b32  	%r2552, %r2551, %r2542;
	and.b32  	%r2553, %r2552, 15728880;
	shl.b32 	%r2554, %r2552, 4;
	and.b32  	%r2555, %r2554, 251662080;
	xor.b32  	%r2556, %r2543, %r2555;
	xor.b32  	%r2557, %r2556, %r2553;
	shr.u32 	%r2558, %r2550, 4;
	xor.b32  	%r2559, %r2558, %r2549;
	and.b32  	%r2560, %r2559, 15728880;
	shl.b32 	%r2561, %r2559, 4;
	and.b32  	%r2562, %r2561, 251662080;
	xor.b32  	%r2563, %r2550, %r2562;
	xor.b32  	%r2564, %r2563, %r2560;
	shr.u32 	%r2565, %r2557, 2;
	xor.b32  	%r2566, %r2565, %r2556;
	and.b32  	%r2567, %r2566, 202116108;
	shl.b32 	%r2568, %r2566, 2;
	and.b32  	%r2569, %r2568, 808464432;
	xor.b32  	%r2570, %r2557, %r2569;
	xor.b32  	%r2571, %r2570, %r2567;
	shr.u32 	%r2572, %r2564, 2;
	xor.b32  	%r2573, %r2572, %r2563;
	and.b32  	%r2574, %r2573, 202116108;
	shl.b32 	%r2575, %r2573, 2;
	and.b32  	%r2576, %r2575, 808464432;
	xor.b32  	%r2577, %r2564, %r2576;
	xor.b32  	%r2578, %r2577, %r2574;
	shr.u32 	%r2579, %r2571, 1;
	xor.b32  	%r2580, %r2579, %r2570;
	and.b32  	%r2581, %r2580, 572662306;
	shl.b32 	%r2582, %r2580, 1;
	and.b32  	%r2583, %r2582, 1145324612;
	xor.b32  	%r2584, %r2571, %r2583;
	xor.b32  	%r2585, %r2584, %r2581;
	shr.u32 	%r2586, %r2578, 1;
	xor.b32  	%r2587, %r2586, %r2577;
	and.b32  	%r2588, %r2587, 572662306;
	shl.b32 	%r2589, %r2587, 1;
	and.b32  	%r2590, %r2589, 1145324612;
	xor.b32  	%r2591, %r2578, %r2590;
	xor.b32  	%r2592, %r2591, %r2588;
	st.global.u32 	[%rd15+40], %r2585;
	st.global.u32 	[%rd15+44], %r2592;
	shl.b32 	%r2593, %r2757, 16;
	and.b32  	%r2594, %r2758, -65536;
	xor.b32  	%r2595, %r2593, %r2594;
	xor.b32  	%r2596, %r2595, %r2758;
	shr.u32 	%r2597, %r2595, 16;
	xor.b32  	%r2598, %r2597, %r2757;
	shr.u32 	%r2599, %r2596, 8;
	xor.b32  	%r2600, %r2599, %r2758;
	and.b32  	%r2601, %r2600, 65280;
	shl.b32 	%r2602, %r2600, 8;
	and.b32  	%r2603, %r2602, 16711680;
	xor.b32  	%r2604, %r2596, %r2603;
	xor.b32  	%r2605, %r2604, %r2601;
	shr.u32 	%r2606, %r2757, 8;
	xor.b32  	%r2607, %r2606, %r2598;
	and.b32  	%r2608, %r2607, 65280;
	shl.b32 	%r2609, %r2607, 8;
	and.b32  	%r2610, %r2609, 16711680;
	xor.b32  	%r2611, %r2598, %r2610;
	xor.b32  	%r2612, %r2611, %r2608;
	shr.u32 	%r2613, %r2605, 4;
	xor.b32  	%r2614, %r2613, %r2604;
	and.b32  	%r2615, %r2614, 15728880;
	shl.b32 	%r2616, %r2614, 4;
	and.b32  	%r2617, %r2616, 251662080;
	xor.b32  	%r2618, %r2605, %r2617;
	xor.b32  	%r2619, %r2618, %r2615;
	shr.u32 	%r2620, %r2612, 4;
	xor.b32  	%r2621, %r2620, %r2611;
	and.b32  	%r2622, %r2621, 15728880;
	shl.b32 	%r2623, %r2621, 4;
	and.b32  	%r2624, %r2623, 251662080;
	xor.b32  	%r2625, %r2612, %r2624;
	xor.b32  	%r2626, %r2625, %r2622;
	shr.u32 	%r2627, %r2619, 2;
	xor.b32  	%r2628, %r2627, %r2618;
	and.b32  	%r2629, %r2628, 202116108;
	shl.b32 	%r2630, %r2628, 2;
	and.b32  	%r2631, %r2630, 808464432;
	xor.b32  	%r2632, %r2619, %r2631;
	xor.b32  	%r2633, %r2632, %r2629;
	shr.u32 	%r2634, %r2626, 2;
	xor.b32  	%r2635, %r2634, %r2625;
	and.b32  	%r2636, %r2635, 202116108;
	shl.b32 	%r2637, %r2635, 2;
	and.b32  	%r2638, %r2637, 808464432;
	xor.b32  	%r2639, %r2626, %r2638;
	xor.b32  	%r2640, %r2639, %r2636;
	shr.u32 	%r2641, %r2633, 1;
	xor.b32  	%r2642, %r2641, %r2632;
	and.b32  	%r2643, %r2642, 572662306;
	shl.b32 	%r2644, %r2642, 1;
	and.b32  	%r2645, %r2644, 1145324612;
	xor.b32  	%r2646, %r2633, %r2645;
	xor.b32  	%r2647, %r2646, %r2643;
	shr.u32 	%r2648, %r2640, 1;
	xor.b32  	%r2649, %r2648, %r2639;
	and.b32  	%r2650, %r2649, 572662306;
	shl.b32 	%r2651, %r2649, 1;
	and.b32  	%r2652, %r2651, 1145324612;
	xor.b32  	%r2653, %r2640, %r2652;
	xor.b32  	%r2654, %r2653, %r2650;
	st.global.u32 	[%rd15+48], %r2647;
	st.global.u32 	[%rd15+52], %r2654;
	shl.b32 	%r2655, %r2755, 16;
	and.b32  	%r2656, %r2756, -65536;
	xor.b32  	%r2657, %r2655, %r2656;
	xor.b32  	%r2658, %r2657, %r2756;
	shr.u32 	%r2659, %r2657, 16;
	xor.b32  	%r2660, %r2659, %r2755;
	shr.u32 	%r2661, %r2658, 8;
	xor.b32  	%r2662, %r2661, %r2756;
	and.b32  	%r2663, %r2662, 65280;
	shl.b32 	%r2664, %r2662, 8;
	and.b32  	%r2665, %r2664, 16711680;
	xor.b32  	%r2666, %r2658, %r2665;
	xor.b32  	%r2667, %r2666, %r2663;
	shr.u32 	%r2668, %r2755, 8;
	xor.b32  	%r2669, %r2668, %r2660;
	and.b32  	%r2670, %r2669, 65280;
	shl.b32 	%r2671, %r2669, 8;
	and.b32  	%r2672, %r2671, 16711680;
	xor.b32  	%r2673, %r2660, %r2672;
	xor.b32  	%r2674, %r2673, %r2670;
	shr.u32 	%r2675, %r2667, 4;
	xor.b32  	%r2676, %r2675, %r2666;
	and.b32  	%r2677, %r2676, 15728880;
	shl.b32 	%r2678, %r2676, 4;
	and.b32  	%r2679, %r2678, 251662080;
	xor.b32  	%r2680, %r2667, %r2679;
	xor.b32  	%r2681, %r2680, %r2677;
	shr.u32 	%r2682, %r2674, 4;
	xor.b32  	%r2683, %r2682, %r2673;
	and.b32  	%r2684, %r2683, 15728880;
	shl.b32 	%r2685, %r2683, 4;
	and.b32  	%r2686, %r2685, 251662080;
	xor.b32  	%r2687, %r2674, %r2686;
	xor.b32  	%r2688, %r2687, %r2684;
	shr.u32 	%r2689, %r2681, 2;
	xor.b32  	%r2690, %r2689, %r2680;
	and.b32  	%r2691, %r2690, 202116108;
	shl.b32 	%r2692, %r2690, 2;
	and.b32  	%r2693, %r2692, 808464432;
	xor.b32  	%r2694, %r2681, %r2693;
	xor.b32  	%r2695, %r2694, %r2691;
	shr.u32 	%r2696, %r2688, 2;
	xor.b32  	%r2697, %r2696, %r2687;
	and.b32  	%r2698, %r2697, 202116108;
	shl.b32 	%r2699, %r2697, 2;
	and.b32  	%r2700, %r2699, 808464432;
	xor.b32  	%r2701, %r2688, %r2700;
	xor.b32  	%r2702, %r2701, %r2698;
	shr.u32 	%r2703, %r2695, 1;
	xor.b32  	%r2704, %r2703, %r2694;
	and.b32  	%r2705, %r2704, 572662306;
	shl.b32 	%r2706, %r2704, 1;
	and.b32  	%r2707, %r2706, 1145324612;
	xor.b32  	%r2708, %r2695, %r2707;
	xor.b32  	%r2709, %r2708, %r2705;
	shr.u32 	%r2710, %r2702, 1;
	xor.b32  	%r2711, %r2710, %r2701;
	and.b32  	%r2712, %r2711, 572662306;
	shl.b32 	%r2713, %r2711, 1;
	and.b32  	%r2714, %r2713, 1145324612;
	xor.b32  	%r2715, %r2702, %r2714;
	xor.b32  	%r2716, %r2715, %r2712;
	st.global.u32 	[%rd15+56], %r2709;
	st.global.u32 	[%rd15+60], %r2716;
$L__BB0_7:
	ret;

}
	// .globl	_Z27quark_keccak512_gpu_hash_64ijPmPj
.visible .entry _Z27quark_keccak512_gpu_hash_64ijPmPj(
	.param .u32 _Z27quark_keccak512_gpu_hash_64ijPmPj_param_0,
	.param .u32 _Z27quark_keccak512_gpu_hash_64ijPmPj_param_1,
	.param .u64 .ptr .align 1 _Z27quark_keccak512_gpu_hash_64ijPmPj_param_2,
	.param .u64 .ptr .align 1 _Z27quark_keccak512_gpu_hash_64ijPmPj_param_3
)
{
	.reg .pred 	%p<4>;
	.reg .b32 	%r<1504>;
	.reg .b64 	%rd<19>;

	ld.param.u32 	%r124, [_Z27quark_keccak512_gpu_hash_64ijPmPj_param_0];
	ld.param.u64 	%rd4, [_Z27quark_keccak512_gpu_hash_64ijPmPj_param_3];
	mov.u32 	%r125, %ntid.x;
	mov.u32 	%r126, %ctaid.x;
	mov.u32 	%r127, %tid.x;
	mad.lo.s32 	%r1, %r125, %r126, %r127;
	setp.ge.s32 	%p1, %r1, %r124;
	@%p1 bra 	$L__BB1_7;
	setp.eq.s64 	%p2, %rd4, 0;
	@%p2 bra 	$L__BB1_3;
	cvta.to.global.u64 	%rd5, %rd4;
	mul.wide.s32 	%rd6, %r1, 4;
	add.s64 	%rd7, %rd5, %rd6;
	ld.global.u32 	%r1452, [%rd7];
	bra.uni 	$L__BB1_4;
$L__BB1_3:
	ld.param.u32 	%r1449, [_Z27quark_keccak512_gpu_hash_64ijPmPj_param_1];
	add.s32 	%r1452, %r1449, %r1;
$L__BB1_4:
	ld.param.u64 	%rd16, [_Z27quark_keccak512_gpu_hash_64ijPmPj_param_2];
	ld.param.u32 	%r1450, [_Z27quark_keccak512_gpu_hash_64ijPmPj_param_1];
	sub.s32 	%r131, %r1452, %r1450;
	shl.b32 	%r132, %r131, 3;
	cvta.to.global.u64 	%rd9, %rd16;
	mul.wide.s32 	%rd10, %r132, 8;
	add.s64 	%rd11, %rd9, %rd10;
	ld.global.u32 	%r1502, [%rd11];
	ld.global.u32 	%r1501, [%rd11+4];
	ld.global.u32 	%r1500, [%rd11+8];
	ld.global.u32 	%r1499, [%rd11+12];
	ld.global.u32 	%r1498, [%rd11+16];
	ld.global.u32 	%r1497, [%rd11+20];
	ld.global.u32 	%r1496, [%rd11+24];
	ld.global.u32 	%r1495, [%rd11+28];
	ld.global.u32 	%r1494, [%rd11+32];
	ld.global.u32 	%r1493, [%rd11+36];
	ld.global.u32 	%r1492, [%rd11+40];
	ld.global.u32 	%r1491, [%rd11+44];
	ld.global.u32 	%r1490, [%rd11+48];
	ld.global.u32 	%r1489, [%rd11+52];
	ld.global.u32 	%r1488, [%rd11+56];
	ld.global.u32 	%r1487, [%rd11+60];
	mov.u64 	%rd12, d_RC;
	add.s64 	%rd18, %rd12, 16;
	mov.b32 	%r1486, 1;
	mov.b32 	%r1485, -2147483648;
	mov.b32 	%r1453, 0;
	mov.u32 	%r1454, %r1453;
	mov.u32 	%r1455, %r1453;
	mov.u32 	%r1456, %r1453;
	mov.u32 	%r1457, %r1453;
	mov.u32 	%r1458, %r1453;
	mov.u32 	%r1459, %r1453;
	mov.u32 	%r1460, %r1453;
	mov.u32 	%r1461, %r1453;
	mov.u32 	%r1462, %r1453;
	mov.u32 	%r1463, %r1453;
	mov.u32 	%r1464, %r1453;
	mov.u32 	%r1465, %r1453;
	mov.u32 	%r1466, %r1453;
	mov.u32 	%r1467, %r1453;
	mov.u32 	%r1468, %r1453;
	mov.u32 	%r1469, %r1453;
	mov.u32 	%r1470, %r1453;
	mov.u32 	%r1471, %r1453;
	mov.u32 	%r1472, %r1453;
	mov.u32 	%r1473, %r1453;
	mov.u32 	%r1474, %r1453;
	mov.u32 	%r1475, %r1453;
	mov.u32 	%r1476, %r1453;
	mov.u32 	%r1477, %r1453;
	mov.u32 	%r1478, %r1453;
	mov.u32 	%r1479, %r1453;
	mov.u32 	%r1480, %r1453;
	mov.u32 	%r1481, %r1453;
	mov.u32 	%r1482, %r1453;
	mov.u32 	%r1483, %r1453;
	mov.u32 	%r1484, %r1453;
	mov.u32 	%r1503, %r1453;
$L__BB1_5:
	.pragma "nounroll";
	xor.b32  	%r713, %r1488, %r1498;
	xor.b32  	%r714, %r713, %r1478;
	xor.b32  	%r715, %r714, %r1468;
	xor.b32  	%r136, %r715, %r1458;
	xor.b32  	%r716, %r1487, %r1497;
	xor.b32  	%r717, %r716, %r1477;
	xor.b32  	%r718, %r717, %r1467;
	xor.b32  	%r135, %r718, %r1457;
	xor.b32  	%r719, %r1490, %r1500;
	xor.b32  	%r720, %r719, %r1480;
	xor.b32  	%r721, %r720, %r1470;
	xor.b32  	%r141, %r721, %r1460;
	xor.b32  	%r722, %r1489, %r1499;
	xor.b32  	%r723, %r722, %r1479;
	xor.b32  	%r724, %r723, %r1469;
	xor.b32  	%r140, %r724, %r1459;
	xor.b32  	%r725, %r1486, %r1496;
	xor.b32  	%r726, %r725, %r1476;
	xor.b32  	%r727, %r726, %r1466;
	xor.b32  	%r146, %r727, %r1456;
	xor.b32  	%r728, %r1485, %r1495;
	xor.b32  	%r729, %r728, %r1475;
	xor.b32  	%r730, %r729, %r1465;
	xor.b32  	%r145, %r730, %r1455;
	xor.b32  	%r731, %r1484, %r1494;
	xor.b32  	%r732, %r731, %r1474;
	xor.b32  	%r733, %r732, %r1464;
	xor.b32  	%r151, %r733, %r1454;
	xor.b32  	%r734, %r1483, %r1493;
	xor.b32  	%r735, %r734, %r1473;
	xor.b32  	%r736, %r735, %r1463;
	xor.b32  	%r150, %r736, %r1453;
	xor.b32  	%r737, %r1492, %r1502;
	xor.b32  	%r738, %r737, %r1482;
	xor.b32  	%r739, %r738, %r1472;
	xor.b32  	%r156, %r739, %r1462;
	xor.b32  	%r740, %r1491, %r1501;
	xor.b32  	%r741, %r740, %r1481;
	xor.b32  	%r742, %r741, %r1471;
	xor.b32  	%r155, %r742, %r1461;
	mov.b32 	%r712, 1;
	// begin inline asm
	shf.l.wrap.b32 %r133, %r135, %r136, %r712;
	shf.l.wrap.b32 %r134, %r136, %r135, %r712;
	
	// end inline asm
	// begin inline asm
	shf.l.wrap.b32 %r138, %r140, %r141, %r712;
	shf.l.wrap.b32 %r139, %r141, %r140, %r712;
	
	// end inline asm
	// begin inline asm
	shf.l.wrap.b32 %r143, %r145, %r146, %r712;
	shf.l.wrap.b32 %r144, %r146, %r145, %r712;
	
	// end inline asm
	// begin inline asm
	shf.l.wrap.b32 %r148, %r150, %r151, %r712;
	shf.l.wrap.b32 %r149, %r151, %r150, %r712;
	
	// end inline asm
	// begin inline asm
	shf.l.wrap.b32 %r153, %r155, %r156, %r712;
	shf.l.wrap.b32 %r154, %r156, %r155, %r712;
	
	// end inline asm
	xor.b32  	%r743, %r133, %r156;
	xor.b32  	%r744, %r134, %r155;
	xor.b32  	%r745, %r138, %r151;
	xor.b32  	%r746, %r139, %r150;
	xor.b32  	%r747, %r143, %r141;
	xor.b32  	%r748, %r144, %r140;
	xor.b32  	%r749, %r148, %r136;
	xor.b32  	%r750, %r149, %r135;
	xor.b32  	%r751, %r153, %r146;
	xor.b32  	%r752, %r154, %r145;
	xor.b32  	%r276, %r1500, %r743;
	xor.b32  	%r275, %r1499, %r744;
	xor.b32  	%r753, %r1502, %r745;
	xor.b32  	%r241, %r1492, %r745;
	xor.b32  	%r271, %r1482, %r745;
	xor.b32  	%r211, %r1472, %r745;
	xor.b32  	%r181, %r1462, %r745;
	xor.b32  	%r754, %r1501, %r746;
	xor.b32  	%r240, %r1491, %r746;
	xor.b32  	%r270, %r1481, %r746;
	xor.b32  	%r210, %r1471, %r746;
	xor.b32  	%r180, %r1461, %r746;
	xor.b32  	%r161, %r1490, %r743;
	xor.b32  	%r261, %r1480, %r743;
	xor.b32  	%r236, %r1470, %r743;
	xor.b32  	%r226, %r1460, %r743;
	xor.b32  	%r160, %r1489, %r744;
	xor.b32  	%r260, %r1479, %r744;
	xor.b32  	%r235, %r1469, %r744;
	xor.b32  	%r225, %r1459, %r744;
	xor.b32  	%r186, %r1498, %r747;
	xor.b32  	%r266, %r1488, %r747;
	xor.b32  	%r191, %r1478, %r747;
	xor.b32  	%r256, %r1468, %r747;
	xor.b32  	%r171, %r1458, %r747;
	xor.b32  	%r185, %r1497, %r748;
	xor.b32  	%r265, %r1487, %r748;
	xor.b32  	%r190, %r1477, %r748;
	xor.b32  	%r255, %r1467, %r748;
	xor.b32  	%r170, %r1457, %r748;
	xor.b32  	%r246, %r1496, %r749;
	xor.b32  	%r231, %r1486, %r749;
	xor.b32  	%r196, %r1476, %r749;
	xor.b32  	%r251, %r1466, %r749;
	xor.b32  	%r206, %r1456, %r749;
	xor.b32  	%r245, %r1495, %r750;
	xor.b32  	%r230, %r1485, %r750;
	xor.b32  	%r195, %r1475, %r750;
	xor.b32  	%r250, %r1465, %r750;
	xor.b32  	%r205, %r1455, %r750;
	xor.b32  	%r216, %r1494, %r751;
	xor.b32  	%r166, %r1484, %r751;
	xor.b32  	%r176, %r1474, %r751;
	xor.b32  	%r201, %r1464, %r751;
	xor.b32  	%r221, %r1454, %r751;
	xor.b32  	%r215, %r1493, %r752;
	xor.b32  	%r165, %r1483, %r752;
	xor.b32  	%r175, %r1473, %r752;
	xor.b32  	%r200, %r1463, %r752;
	xor.b32  	%r220, %r1453, %r752;
	mov.b32 	%r597, 12;
	// begin inline asm
	shf.l.wrap.b32 %r158, %r161, %r160, %r597;
	shf.l.wrap.b32 %r159, %r160, %r161, %r597;
	
	// end inline asm
	mov.b32 	%r602, 20;
	// begin inline asm
	shf.l.wrap.b32 %r163, %r165, %r166, %r602;
	shf.l.wrap.b32 %r164, %r166, %r165, %r602;
	
	// end inline asm
	mov.b32 	%r607, 29;
	// begin inline asm
	shf.l.wrap.b32 %r168, %r171, %r170, %r607;
	shf.l.wrap.b32 %r169, %r170, %r171, %r607;
	
	// end inline asm
	mov.b32 	%r612, 7;
	// begin inline asm
	shf.l.wrap.b32 %r173, %r176, %r175, %r612;
	shf.l.wrap.b32 %r174, %r175, %r176, %r612;
	
	// end inline asm
	mov.b32 	%r617, 18;
	// begin inline asm
	shf.l.wrap.b32 %r178, %r180, %r181, %r617;
	shf.l.wrap.b32 %r179, %r181, %r180, %r617;
	
	// end inline asm
	mov.b32 	%r622, 30;
	// begin inline asm
	shf.l.wrap.b32 %r183, %r186, %r185, %r622;
	shf.l.wrap.b32 %r184, %r185, %r186, %r622;
	
	// end inline asm
	mov.b32 	%r627, 11;
	// begin inline asm
	shf.l.wrap.b32 %r188, %r191, %r190, %r627;
	shf.l.wrap.b32 %r189, %r190, %r191, %r627;
	
	// end inline asm
	mov.b32 	%r632, 25;
	// begin inline asm
	shf.l.wrap.b32 %r193, %r195, %r196, %r632;
	shf.l.wrap.b32 %r194, %r196, %r195, %r632;
	
	// end inline asm
	mov.b32 	%r637, 8;
	// begin inline asm
	shf.l.wrap.b32 %r198, %r200, %r201, %r637;
	shf.l.wrap.b32 %r199, %r201, %r200, %r637;
	
	// end inline asm
	mov.b32 	%r642, 24;
	// begin inline asm
	shf.l.wrap.b32 %r203, %r206, %r205, %r642;
	shf.l.wrap.b32 %r204, %r205, %r206, %r642;
	
	// end inline asm
	mov.b32 	%r647, 9;
	// begin inline asm
	shf.l.wrap.b32 %r208, %r211, %r210, %r647;
	shf.l.wrap.b32 %r209, %r210, %r211, %r647;
	
	// end inline asm
	mov.b32 	%r652, 27;
	// begin inline asm
	shf.l.wrap.b32 %r213, %r215, %r216, %r652;
	shf.l.wrap.b32 %r214, %r216, %r215, %r652;
	
	// end inline asm
	mov.b32 	%r657, 14;
	// begin inline asm
	shf.l.wrap.b32 %r218, %r220, %r221, %r657;
	shf.l.wrap.b32 %r219, %r221, %r220, %r657;
	
	// end inline asm
	mov.b32 	%r662, 2;
	// begin inline asm
	shf.l.wrap.b32 %r223, %r225, %r226, %r662;
	shf.l.wrap.b32 %r224, %r226, %r225, %r662;
	
	// end inline asm
	mov.b32 	%r667, 23;
	// begin inline asm
	shf.l.wrap.b32 %r228, %r231, %r230, %r667;
	shf.l.wrap.b32 %r229, %r230, %r231, %r667;
	
	// end inline asm
	mov.b32 	%r672, 13;
	// begin inline asm
	shf.l.wrap.b32 %r233, %r236, %r235, %r672;
	shf.l.wrap.b32 %r234, %r235, %r236, %r672;
	
	// end inline asm
	mov.b32 	%r677, 4;
	// begin inline asm
	shf.l.wrap.b32 %r238, %r241, %r240, %r677;
	shf.l.wrap.b32 %r239, %r240, %r241, %r677;
	
	// end inline asm
	mov.b32 	%r682, 28;
	// begin inline asm
	shf.l.wrap.b32 %r243, %r245, %r246, %r682;
	shf.l.wrap.b32 %r244, %r246, %r245, %r682;
	
	// end inline asm
	mov.b32 	%r687, 21;
	// begin inline asm
	shf.l.wrap.b32 %r248, %r250, %r251, %r687;
	shf.l.wrap.b32 %r249, %r251, %r250, %r687;
	
	// end inline asm
	mov.b32 	%r692, 15;
	// begin inline asm
	shf.l.wrap.b32 %r253, %r255, %r256, %r692;
	shf.l.wrap.b32 %r254, %r256, %r255, %r692;
	
	// end inline asm
	mov.b32 	%r697, 10;
	// begin inline asm
	shf.l.wrap.b32 %r258, %r260, %r261, %r697;
	shf.l.wrap.b32 %r259, %r261, %r260, %r697;
	
	// end inline asm
	mov.b32 	%r702, 6;
	// begin inline asm
	shf.l.wrap.b32 %r263, %r265, %r266, %r702;
	shf.l.wrap.b32 %r264, %r266, %r265, %r702;
	
	// end inline asm
	mov.b32 	%r707, 3;
	// begin inline asm
	shf.l.wrap.b32 %r268, %r270, %r271, %r707;
	shf.l.wrap.b32 %r269, %r271, %r270, %r707;
	
	// end inline asm
	// begin inline asm
	shf.l.wrap.b32 %r273, %r275, %r276, %r712;
	shf.l.wrap.b32 %r274, %r276, %r275, %r712;
	
	// end inline asm
	not.b32 	%r755, %r158;
	and.b32  	%r756, %r188, %r755;
	not.b32 	%r757, %r188;
	and.b32  	%r758, %r248, %r757;
	xor.b32  	%r759, %r158, %r758;
	not.b32 	%r760, %r248;
	and.b32  	%r761, %r218, %r760;
	xor.b32  	%r762, %r188, %r761;
	not.b32 	%r763, %r218;
	and.b32  	%r764, %r753, %r763;
	xor.b32  	%r765, %r248, %r764;
	not.b32 	%r766, %r753;
	and.b32  	%r767, %r158, %r766;
	xor.b32  	%r768, %r218, %r767;
	not.b32 	%r769, %r159;
	and.b32  	%r770, %r189, %r769;
	not.b32 	%r771, %r189;
	and.b32  	%r772, %r249, %r771;
	xor.b32  	%r773, %r159, %r772;
	not.b32 	%r774, %r249;
	and.b32  	%r775, %r219, %r774;
	xor.b32  	%r776, %r189, %r775;
	not.b32 	%r777, %r219;
	and.b32  	%r778, %r754, %r777;
	xor.b32  	%r779, %r249, %r778;
	not.b32 	%r780, %r754;
	and.b32  	%r781, %r159, %r780;
	xor.b32  	%r782, %r219, %r781;
	not.b32 	%r783, %r163;
	and.b32  	%r784, %r268, %r783;
	xor.b32  	%r785, %r784, %r243;
	not.b32 	%r786, %r268;
	and.b32  	%r787, %r233, %r786;
	xor.b32  	%r788, %r163, %r787;
	not.b32 	%r789, %r233;
	and.b32  	%r790, %r168, %r789;
	xor.b32  	%r791, %r268, %r790;
	not.b32 	%r792, %r168;
	and.b32  	%r793, %r243, %r792;
	xor.b32  	%r794, %r233, %r793;
	not.b32 	%r795, %r243;
	and.b32  	%r796, %r163, %r795;
	xor.b32  	%r797, %r168, %r796;
	not.b32 	%r798, %r164;
	and.b32  	%r799, %r269, %r798;
	xor.b32  	%r800, %r799, %r244;
	not.b32 	%r801, %r269;
	and.b32  	%r802, %r234, %r801;
	xor.b32  	%r803, %r164, %r802;
	not.b32 	%r804, %r234;
	and.b32  	%r805, %r169, %r804;
	xor.b32  	%r806, %r269, %r805;
	not.b32 	%r807, %r169;
	and.b32  	%r808, %r244, %r807;
	xor.b32  	%r809, %r234, %r808;
	not.b32 	%r810, %r244;
	and.b32  	%r811, %r164, %r810;
	xor.b32  	%r812, %r169, %r811;
	not.b32 	%r813, %r263;
	and.b32  	%r814, %r193, %r813;
	xor.b32  	%r815, %r814, %r273;
	not.b32 	%r816, %r193;
	and.b32  	%r817, %r198, %r816;
	xor.b32  	%r818, %r263, %r817;
	not.b32 	%r819, %r198;
	and.b32  	%r820, %r178, %r819;
	xor.b32  	%r821, %r193, %r820;
	not.b32 	%r822, %r178;
	and.b32  	%r823, %r273, %r822;
	xor.b32  	%r824, %r198, %r823;
	not.b32 	%r825, %r273;
	and.b32  	%r826, %r263, %r825;
	xor.b32  	%r827, %r178, %r826;
	not.b32 	%r828, %r264;
	and.b32  	%r829, %r194, %r828;
	xor.b32  	%r830, %r829, %r274;
	not.b32 	%r831, %r194;
	and.b32  	%r832, %r199, %r831;
	xor.b32  	%r833, %r264, %r832;
	not.b32 	%r834, %r199;
	and.b32  	%r835, %r179, %r834;
	xor.b32  	%r836, %r194, %r835;
	not.b32 	%r837, %r179;
	and.b32  	%r838, %r274, %r837;
	xor.b32  	%r839, %r199, %r838;
	not.b32 	%r840, %r274;
	and.b32  	%r841, %r264, %r840;
	xor.b32  	%r842, %r179, %r841;
	not.b32 	%r843, %r238;
	and.b32  	%r844, %r258, %r843;
	xor.b32  	%r845, %r844, %r213;
	not.b32 	%r846, %r258;
	and.b32  	%r847, %r253, %r846;
	xor.b32  	%r848, %r238, %r847;
	not.b32 	%r849, %r253;
	and.b32  	%r850, %r203, %r849;
	xor.b32  	%r851, %r258, %r850;
	not.b32 	%r852, %r203;
	and.b32  	%r853, %r213, %r852;
	xor.b32  	%r854, %r253, %r853;
	not.b32 	%r855, %r213;
	and.b32  	%r856, %r238, %r855;
	xor.b32  	%r857, %r203, %r856;
	not.b32 	%r858, %r239;
	and.b32  	%r859, %r259, %r858;
	xor.b32  	%r860, %r859, %r214;
	not.b32 	%r861, %r259;
	and.b32  	%r862, %r254, %r861;
	xor.b32  	%r863, %r239, %r862;
	not.b32 	%r864, %r254;
	and.b32  	%r865, %r204, %r864;
	xor.b32  	%r866, %r259, %r865;
	not.b32 	%r867, %r204;
	and.b32  	%r868, %r214, %r867;
	xor.b32  	%r869, %r254, %r868;
	not.b32 	%r870, %r214;
	and.b32  	%r871, %r239, %r870;
	xor.b32  	%r872, %r204, %r871;
	not.b32 	%r873, %r228;
	and.b32  	%r874, %r173, %r873;
	xor.b32  	%r875, %r874, %r183;
	not.b32 	%r876, %r173;
	and.b32  	%r877, %r208, %r876;
	xor.b32  	%r878, %r228, %r877;
	not.b32 	%r879, %r208;
	and.b32  	%r880, %r223, %r879;
	xor.b32  	%r881, %r173, %r880;
	not.b32 	%r882, %r223;
	and.b32  	%r883, %r183, %r882;
	xor.b32  	%r884, %r208, %r883;
	not.b32 	%r885, %r183;
	and.b32  	%r886, %r228, %r885;
	xor.b32  	%r887, %r223, %r886;
	not.b32 	%r888, %r229;
	and.b32  	%r889, %r174, %r888;
	xor.b32  	%r890, %r889, %r184;
	not.b32 	%r891, %r174;
	and.b32  	%r892, %r209, %r891;
	xor.b32  	%r893, %r229, %r892;
	not.b32 	%r894, %r209;
	and.b32  	%r895, %r224, %r894;
	xor.b32  	%r896, %r174, %r895;
	not.b32 	%r897, %r224;
	and.b32  	%r898, %r184, %r897;
	xor.b32  	%r899, %r209, %r898;
	not.b32 	%r900, %r184;
	and.b32  	%r901, %r229, %r900;
	xor.b32  	%r902, %r224, %r901;
	ld.const.u32 	%r903, [%rd18+-16];
	xor.b32  	%r904, %r756, %r903;
	xor.b32  	%r905, %r904, %r753;
	ld.const.u32 	%r906, [%rd18+-12];
	xor.b32  	%r907, %r770, %r906;
	xor.b32  	%r908, %r907, %r754;
	xor.b32  	%r909, %r791, %r762;
	xor.b32  	%r910, %r909, %r821;
	xor.b32  	%r911, %r910, %r851;
	xor.b32  	%r281, %r911, %r881;
	xor.b32  	%r912, %r806, %r776;
	xor.b32  	%r913, %r912, %r836;
	xor.b32  	%r914, %r913, %r866;
	xor.b32  	%r280, %r914, %r896;
	xor.b32  	%r915, %r788, %r759;
	xor.b32  	%r916, %r915, %r818;
	xor.b32  	%r917, %r916, %r848;
	xor.b32  	%r286, %r917, %r878;
	xor.b32  	%r918, %r803, %r773;
	xor.b32  	%r919, %r918, %r833;
	xor.b32  	%r920, %r919, %r863;
	xor.b32  	%r285, %r920, %r893;
	xor.b32  	%r921, %r794, %r765;
	xor.b32  	%r922, %r921, %r824;
	xor.b32  	%r923, %r922, %r854;
	xor.b32  	%r291, %r923, %r884;
	xor.b32  	%r924, %r809, %r779;
	xor.b32  	%r925, %r924, %r839;
	xor.b32  	%r926, %r925, %r869;
	xor.b32  	%r290, %r926, %r899;
	xor.b32  	%r927, %r797, %r768;
	xor.b32  	%r928, %r927, %r827;
	xor.b32  	%r929, %r928, %r857;
	xor.b32  	%r296, %r929, %r887;
	xor.b32  	%r930, %r812, %r782;
	xor.b32  	%r931, %r930, %r842;
	xor.b32  	%r932, %r931, %r872;
	xor.b32  	%r295, %r932, %r902;
	xor.b32  	%r933, %r785, %r905;
	xor.b32  	%r934, %r933, %r815;
	xor.b32  	%r935, %r934, %r845;
	xor.b32  	%r301, %r935, %r875;
	xor.b32  	%r936, %r800, %r908;
	xor.b32  	%r937, %r936, %r830;
	xor.b32  	%r938, %r937, %r860;
	xor.b32  	%r300, %r938, %r890;
	// begin inline asm
	shf.l.wrap.b32 %r278, %r280, %r281, %r712;
	shf.l.wrap.b32 %r279, %r281, %r280, %r712;
	
	// end inline asm
	// begin inline asm
	shf.l.wrap.b32 %r283, %r285, %r286, %r712;
	shf.l.wrap.b32 %r284, %r286, %r285, %r712;
	
	// end inline asm
	// begin inline asm
	shf.l.wrap.b32 %r288, %r290, %r291, %r712;
	shf.l.wrap.b32 %r289, %r291, %r290, %r712;
	
	// end inline asm
	// begin inline asm
	shf.l.wrap.b32 %r293, %r295, %r296, %r712;
	shf.l.wrap.b32 %r294, %r296, %r295, %r712;
	
	// end inline asm
	// begin inline asm
	shf.l.wrap.b32 %r298, %r300, %r301, %r712;
	shf.l.wrap.b32 %r299, %r301, %r300, %r712;
	
	// end inline asm
	xor.b32  	%r939, %r278, %r301;
	xor.b32  	%r940, %r279, %r300;
	xor.b32  	%r941, %r283, %r296;
	xor.b32  	%r942, %r284, %r295;
	xor.b32  	%r943, %r288, %r286;
	xor.b32  	%r944, %r289, %r285;
	xor.b32  	%r945, %r293, %r281;
	xor.b32  	%r946, %r294, %r280;
	xor.b32  	%r947, %r298, %r291;
	xor.b32  	%r948, %r299, %r290;
	xor.b32  	%r421, %r759, %r939;
	xor.b32  	%r420, %r773, %r940;
	xor.b32  	%r949, %r905, %r941;
	xor.b32  	%r386, %r785, %r941;
	xor.b32  	%r416, %r815, %r941;
	xor.b32  	%r356, %r845, %r941;
	xor.b32  	%r326, %r875, %r941;
	xor.b32  	%r950, %r908, %r942;
	xor.b32  	%r385, %r800, %r942;
	xor.b32  	%r415, %r830, %r942;
	xor.b32  	%r355, %r860, %r942;
	xor.b32  	%r325, %r890, %r942;
	xor.b32  	%r306, %r788, %r939;
	xor.b32  	%r406, %r818, %r939;
	xor.b32  	%r381, %r848, %r939;
	xor.b32  	%r371, %r878, %r939;
	xor.b32  	%r305, %r803, %r940;
	xor.b32  	%r405, %r833, %r940;
	xor.b32  	%r380, %r863, %r940;
	xor.b32  	%r370, %r893, %r940;
	xor.b32  	%r331, %r762, %r943;
	xor.b32  	%r411, %r791, %r943;
	xor.b32  	%r336, %r821, %r943;
	xor.b32  	%r401, %r851, %r943;
	xor.b32  	%r316, %r881, %r943;
	xor.b32  	%r330, %r776, %r944;
	xor.b32  	%r410, %r806, %r944;
	xor.b32  	%r335, %r836, %r944;
	xor.b32  	%r400, %r866, %r944;
	xor.b32  	%r315, %r896, %r944;
	xor.b32  	%r391, %r765, %r945;
	xor.b32  	%r376, %r794, %r945;
	xor.b32  	%r341, %r824, %r945;
	xor.b32  	%r396, %r854, %r945;
	xor.b32  	%r351, %r884, %r945;
	xor.b32  	%r390, %r779, %r946;
	xor.b32  	%r375, %r809, %r946;
	xor.b32  	%r340, %r839, %r946;
	xor.b32  	%r395, %r869, %r946;
	xor.b32  	%r350, %r899, %r946;
	xor.b32  	%r361, %r768, %r947;
	xor.b32  	%r311, %r797, %r947;
	xor.b32  	%r321, %r827, %r947;
	xor.b32  	%r346, %r857, %r947;
	xor.b32  	%r366, %r887, %r947;
	xor.b32  	%r360, %r782, %r948;
	xor.b32  	%r310, %r812, %r948;
	xor.b32  	%r320, %r842, %r948;
	xor.b32  	%r345, %r872, %r948;
	xor.b32  	%r365, %r902, %r948;
	// begin inline asm
	shf.l.wrap.b32 %r303, %r306, %r305, %r597;
	shf.l.wrap.b32 %r304, %r305, %r306, %r597;
	
	// end inline asm
	// begin inline asm
	shf.l.wrap.b32 %r308, %r310, %r311, %r602;
	shf.l.wrap.b32 %r309, %r311, %r310, %r602;
	
	// end inline asm
	// begin inline asm
	shf.l.wrap.b32 %r313, %r316, %r315, %r607;
	shf.l.wrap.b32 %r314, %r315, %r316, %r607;
	
	// end inline asm
	// begin inline asm
	shf.l.wrap.b32 %r318, %r321, %r320, %r612;
	shf.l.wrap.b32 %r319, %r320, %r321, %r612;
	
	// end inline asm
	// begin inline asm
	shf.l.wrap.b32 %r323, %r325, %r326, %r617;
	shf.l.wrap.b32 %r324, %r326, %r325, %r617;
	
	// end inline asm
	// begin inline asm
	shf.l.wrap.b32 %r328, %r331, %r330, %r622;
	shf.l.wrap.b32 %r329, %r330, %r331, %r622;
	
	// end inline asm
	// begin inline asm
	shf.l.wrap.b32 %r333, %r336, %r335, %r627;
	shf.l.wrap.b32 %r334, %r335, %r336, %r627;
	
	// end inline asm
	// begin inline asm
	shf.l.wrap.b32 %r338, %r340, %r341, %r632;
	shf.l.wrap.b32 %r339, %r341, %r340, %r632;
	
	// end inline asm
	// begin inline asm
	shf.l.wrap.b32 %r343, %r345, %r346, %r637;
	shf.l.wrap.b32 %r344, %r346, %r345, %r637;
	
	// end inline asm
	// begin inline asm
	shf.l.wrap.b32 %r348, %r351, %r350, %r642;
	shf.l.wrap.b32 %r349, %r350, %r351, %r642;
	
	// end inline asm
	// begin inline asm
	shf.l.wrap.b32 %r353, %r356, %r355, %r647;
	shf.l.wrap.b32 %r354, %r355, %r356, %r647;
	
	// end inline asm
	// begin inline asm
	shf.l.wrap.b32 %r358, %r360, %r361, %r652;
	shf.l.wrap.b32 %r359, %r361, %r360, %r652;
	
	// end inline asm
	// begin inline asm
	shf.l.wrap.b32 %r363, %r365, %r366, %r657;
	shf.l.wrap.b32 %r364, %r366, %r365, %r657;
	
	// end inline asm
	// begin inline asm
	shf.l.wrap.b32 %r368, %r370, %r371, %r662;
	shf.l.wrap.b32 %r369, %r371, %r370, %r662;
	
	// end inline asm
	// begin inline asm
	shf.l.wrap.b32 %r373, %r376, %r375, %r667;
	shf.l.wrap.b32 %r374, %r375, %r376, %r667;
	
	// end inline asm
	// begin inline asm
	shf.l.wrap.b32 %r378, %r381, %r380, %r672;
	shf.l.wrap.b32 %r379, %r380, %r381, %r672;
	
	// end inline asm
	// begin inline asm
	shf.l.wrap.b32 %r383, %r386, %r385, %r677;
	shf.l.wrap.b32 %r384, %r385, %r386, %r677;
	
	// end inline asm
	// begin inline asm
	shf.l.wrap.b32 %r388, %r390, %r391, %r682;
	shf.l.wrap.b32 %r389, %r391, %r390, %r682;
	
	// end inline asm
	// begin inline asm
	shf.l.wrap.b32 %r393, %r395, %r396, %r687;
	shf.l.wrap.b32 %r394, %r396, %r395, %r687;
	
	// end inline asm
	// begin inline asm
	shf.l.wrap.b32 %r398, %r400, %r401, %r692;
	shf.l.wrap.b32 %r399, %r401, %r400, %r692;
	
	// end inline asm
	// begin inline asm
	shf.l.wrap.b32 %r403, %r405, %r406, %r697;
	shf.l.wrap.b32 %r404, %r406, %r405, %r697;
	
	// end inline asm
	// begin inline asm
	shf.l.wrap.b32 %r408, %r410, %r411, %r702;
	shf.l.wrap.b32 %r409, %r411, %r410, %r702;
	
	// end inline asm
	// begin inline asm
	shf.l.wrap.b32 %r413, %r415, %r416, %r707;
	shf.l.wrap.b32 %r414, %r416, %r415, %r707;
	
	// end inline asm
	// begin inline asm
	shf.l.wrap.b32 %r418, %r420, %r421, %r712;
	shf.l.wrap.b32 %r419, %r421, %r420, %r712;
	
	// end inline asm
	not.b32 	%r951, %r303;
	and.b32  	%r952, %r333, %r951;
	not.b32 	%r953, %r333;
	and.b32  	%r954, %r393, %r953;
	xor.b32  	%r955, %r303, %r954;
	not.b32 	%r956, %r393;
	and.b32  	%r957, %r363, %r956;
	xor.b32  	%r958, %r333, %r957;
	not.b32 	%r959, %r363;
	and.b32  	%r960, %r949, %r959;
	xor.b32  	%r961, %r393, %r960;
	not.b32 	%r962, %r949;
	and.b32  	%r963, %r303, %r962;
	xor.b32  	%r964, %r363, %r963;
	not.b32 	%r965, %r304;
	and.b32  	%r966, %r334, %r965;
	not.b32 	%r967, %r334;
	and.b32  	%r968, %r394, %r967;
	xor.b32  	%r969, %r304, %r968;
	not.b32 	%r970, %r394;
	and.b32  	%r971, %r364, %r970;
	xor.b32  	%r972, %r334, %r971;
	not.b32 	%r973, %r364;
	and.b32  	%r974, %r950, %r973;
	xor.b32  	%r975, %r394, %r974;
	not.b32 	%r976, %r950;
	and.b32  	%r977, %r304, %r976;
	xor.b32  	%r978, %r364, %r977;
	not.b32 	%r979, %r308;
	and.b32  	%r980, %r413, %r979;
	xor.b32  	%r981, %r980, %r388;
	not.b32 	%r982, %r413;
	and.b32  	%r983, %r378, %r982;
	xor.b32  	%r984, %r308, %r983;
	not.b32 	%r985, %r378;
	and.b32  	%r986, %r313, %r985;
	xor.b32  	%r987, %r413, %r986;
	not.b32 	%r988, %r313;
	and.b32  	%r989, %r388, %r988;
	xor.b32  	%r990, %r378, %r989;
	not.b32 	%r991, %r388;
	and.b32  	%r992, %r308, %r991;
	xor.b32  	%r993, %r313, %r992;
	not.b32 	%r994, %r309;
	and.b32  	%r995, %r414, %r994;
	xor.b32  	%r996, %r995, %r389;
	not.b32 	%r997, %r414;
	and.b32  	%r998, %r379, %r997;
	xor.b32  	%r999, %r309, %r998;
	not.b32 	%r1000, %r379;
	and.b32  	%r1001, %r314, %r1000;
	xor.b32  	%r1002, %r414, %r1001;
	not.b32 	%r1003, %r314;
	and.b32  	%r1004, %r389, %r1003;
	xor.b32  	%r1005, %r379, %r1004;
	not.b32 	%r1006, %r389;
	and.b32  	%r1007, %r309, %r1006;
	xor.b32  	%r1008, %r314, %r1007;
	not.b32 	%r1009, %r408;
	and.b32  	%r1010, %r338, %r1009;
	xor.b32  	%r1011, %r1010, %r418;
	not.b32 	%r1012, %r338;
	and.b32  	%r1013, %r343, %r1012;
	xor.b32  	%r1014, %r408, %r1013;
	not.b32 	%r1015, %r343;
	and.b32  	%r1016, %r323, %r1015;
	xor.b32  	%r1017, %r338, %r1016;
	not.b32 	%r1018, %r323;
	and.b32  	%r1019, %r418, %r1018;
	xor.b32  	%r1020, %r343, %r1019;
	not.b32 	%r1021, %r418;
	and.b32  	%r1022, %r408, %r1021;
	xor.b32  	%r1023, %r323, %r1022;
	not.b32 	%r1024, %r409;
	and.b32  	%r1025, %r339, %r1024;
	xor.b32  	%r1026, %r1025, %r419;
	not.b32 	%r1027, %r339;
	and.b32  	%r1028, %r344, %r1027;
	xor.b32  	%r1029, %r409, %r1028;
	not.b32 	%r1030, %r344;
	and.b32  	%r1031, %r324, %r1030;
	xor.b32  	%r1032, %r339, %r1031;
	not.b32 	%r1033, %r324;
	and.b32  	%r1034, %r419, %r1033;
	xor.b32  	%r1035, %r344, %r1034;
	not.b32 	%r1036, %r419;
	and.b32  	%r1037, %r409, %r1036;
	xor.b32  	%r1038, %r324, %r1037;
	not.b32 	%r1039, %r383;
	and.b32  	%r1040, %r403, %r1039;
	xor.b32  	%r1041, %r1040, %r358;
	not.b32 	%r1042, %r403;
	and.b32  	%r1043, %r398, %r1042;
	xor.b32  	%r1044, %r383, %r1043;
	not.b32 	%r1045, %r398;
	and.b32  	%r1046, %r348, %r1045;
	xor.b32  	%r1047, %r403, %r1046;
	not.b32 	%r1048, %r348;
	and.b32  	%r1049, %r358, %r1048;
	xor.b32  	%r1050, %r398, %r1049;
	not.b32 	%r1051, %r358;
	and.b32  	%r1052, %r383, %r1051;
	xor.b32  	%r1053, %r348, %r1052;
	not.b32 	%r1054, %r384;
	and.b32  	%r1055, %r404, %r1054;
	xor.b32  	%r1056, %r1055, %r359;
	not.b32 	%r1057, %r404;
	and.b32  	%r1058, %r399, %r1057;
	xor.b32  	%r1059, %r384, %r1058;
	not.b32 	%r1060, %r399;
	and.b32  	%r1061, %r349, %r1060;
	xor.b32  	%r1062, %r404, %r1061;
	not.b32 	%r1063, %r349;
	and.b32  	%r1064, %r359, %r1063;
	xor.b32  	%r1065, %r399, %r1064;
	not.b32 	%r1066, %r359;
	and.b32  	%r1067, %r384, %r1066;
	xor.b32  	%r1068, %r349, %r1067;
	not.b32 	%r1069, %r373;
	and.b32  	%r1070, %r318, %r1069;
	xor.b32  	%r1071, %r1070, %r328;
	not.b32 	%r1072, %r318;
	and.b32  	%r1073, %r353, %r1072;
	xor.b32  	%r1074, %r373, %r1073;
	not.b32 	%r1075, %r353;
	and.b32  	%r1076, %r368, %r1075;
	xor.b32  	%r1077, %r318, %r1076;
	not.b32 	%r1078, %r368;
	and.b32  	%r1079, %r328, %r1078;
	xor.b32  	%r1080, %r353, %r1079;
	not.b32 	%r1081, %r328;
	and.b32  	%r1082, %r373, %r1081;
	xor.b32  	%r1083, %r368, %r1082;
	not.b32 	%r1084, %r374;
	and.b32  	%r1085, %r319, %r1084;
	xor.b32  	%r1086, %r1085, %r329;
	not.b32 	%r1087, %r319;
	and.b32  	%r1088, %r354, %r1087;
	xor.b32  	%r1089, %r374, %r1088;
	not.b32 	%r1090, %r354;
	and.b32  	%r1091, %r369, %r1090;
	xor.b32  	%r1092, %r319, %r1091;
	not.b32 	%r1093, %r369;
	and.b32  	%r1094, %r329, %r1093;
	xor.b32  	%r1095, %r354, %r1094;
	not.b32 	%r1096, %r329;
	and.b32  	%r1097, %r374, %r1096;
	xor.b32  	%r1098, %r369, %r1097;
	ld.const.u32 	%r1099, [%rd18+-8];
	xor.b32  	%r1100, %r952, %r1099;
	xor.b32  	%r1101, %r1100, %r949;
	ld.const.u32 	%r1102, [%rd18+-4];
	xor.b32  	%r1103, %r966, %r1102;
	xor.b32  	%r1104, %r1103, %r950;
	xor.b32  	%r1105, %r987, %r958;
	xor.b32  	%r1106, %r1105, %r1017;
	xor.b32  	%r1107, %r1106, %r1047;
	xor.b32  	%r426, %r1107, %r1077;
	xor.b32  	%r1108, %r1002, %r972;
	xor.b32  	%r1109, %r1108, %r1032;
	xor.b32  	%r1110, %r1109, %r1062;
	xor.b32  	%r425, %r1110, %r1092;
	xor.b32  	%r1111, %r984, %r955;
	xor.b32  	%r1112, %r1111, %r1014;
	xor.b32  	%r1113, %r1112, %r1044;
	xor.b32  	%r431, %r1113, %r1074;
	xor.b32  	%r1114, %r999, %r969;
	xor.b32  	%r1115, %r1114, %r1029;
	xor.b32  	%r1116, %r1115, %r1059;
	xor.b32  	%r430, %r1116, %r1089;
	xor.b32  	%r1117, %r990, %r961;
	xor.b32  	%r1118, %r1117, %r1020;
	xor.b32  	%r1119, %r1118, %r1050;
	xor.b32  	%r436, %r1119, %r1080;
	xor.b32  	%r1120, %r1005, %r975;
	xor.b32  	%r1121, %r1120, %r1035;
	xor.b32  	%r1122, %r1121, %r1065;
	xor.b32  	%r435, %r1122, %r1095;
	xor.b32  	%r1123, %r993, %r964;
	xor.b32  	%r1124, %r1123, %r1023;
	xor.b32  	%r1125, %r1124, %r1053;
	xor.b32  	%r441, %r1125, %r1083;
	xor.b32  	%r1126, %r1008, %r978;
	xor.b32  	%r1127, %r1126, %r1038;
	xor.b32  	%r1128, %r1127, %r1068;
	xor.b32  	%r440, %r1128, %r1098;
	xor.b32  	%r1129, %r981, %r1101;
	xor.b32  	%r1130, %r1129, %r1011;
	xor.b32  	%r1131, %r1130, %r1041;
	xor.b32  	%r446, %r1131, %r1071;
	xor.b32  	%r1132, %r996, %r1104;
	xor.b32  	%r1133, %r1132, %r1026;
	xor.b32  	%r1134, %r1133, %r1056;
	xor.b32  	%r445, %r1134, %r1086;
	// begin inline asm
	shf.l.wrap.b32 %r423, %r425, %r426, %r712;
	shf.l.wrap.b32 %r424, %r426, %r425, %r712;
	
	// end inline asm
	// begin inline asm
	shf.l.wrap.b32 %r428, %r430, %r431, %r712;
	shf.l.wrap.b32 %r429, %r431, %r430, %r712;
	
	// end inline asm
	// begin inline asm
	shf.l.wrap.b32 %r433, %r435, %r436, %r712;
	shf.l.wrap.b32 %r434, %r436, %r435, %r712;
	
	// end inline asm
	// begin inline asm
	shf.l.wrap.b32 %r438, %r440, %r441, %r712;
	shf.l.wrap.b32 %r439, %r441, %r440, %r712;
	
	// end inline asm
	// begin inline asm
	shf.l.wrap.b32 %r443, %r445, %r446, %r712;
	shf.l.wrap.b32 %r444, %r446, %r445, %r712;
	
	// end inline asm
	xor.b32  	%r1135, %r423, %r446;
	xor.b32  	%r1136, %r424, %r445;
	xor.b32  	%r1137, %r428, %r441;
	xor.b32  	%r1138, %r429, %r440;
	xor.b32  	%r1139, %r433, %r431;
	xor.b32  	%r1140, %r434, %r430;
	xor.b32  	%r1141, %r438, %r426;
	xor.b32  	%r1142, %r439, %r425;
	xor.b32  	%r1143, %r443, %r436;
	xor.b32  	%r1144, %r444, %r435;
	xor.b32  	%r566, %r955, %r1135;
	xor.b32  	%r565, %r969, %r1136;
	xor.b32  	%r1145, %r1101, %r1137;
	xor.b32  	%r531, %r981, %r1137;
	xor.b32  	%r561, %r1011, %r1137;
	xor.b32  	%r501, %r1041, %r1137;
	xor.b32  	%r471, %r1071, %r1137;
	xor.b32  	%r1146, %r1104, %r1138;
	xor.b32  	%r530, %r996, %r1138;
	xor.b32  	%r560, %r1026, %r1138;
	xor.b32  	%r500, %r1056, %r1138;
	xor.b32  	%r470, %r1086, %r1138;
	xor.b32  	%r451, %r984, %r1135;
	xor.b32  	%r551, %r1014, %r1135;
	xor.b32  	%r526, %r1044, %r1135;
	xor.b32  	%r516, %r1074, %r1135;
	xor.b32  	%r450, %r999, %r1136;
	xor.b32  	%r550, %r1029, %r1136;
	xor.b32  	%r525, %r1059, %r1136;
	xor.b32  	%r515, %r1089, %r1136;
	xor.b32  	%r476, %r958, %r1139;
	xor.b32  	%r556, %r987, %r1139;
	xor.b32  	%r481, %r1017, %r1139;
	xor.b32  	%r546, %r1047, %r1139;
	xor.b32  	%r461, %r1077, %r1139;
	xor.b32  	%r475, %r972, %r1140;
	xor.b32  	%r555, %r1002, %r1140;
	xor.b32  	%r480, %r1032, %r1140;
	xor.b32  	%r545, %r1062, %r1140;
	xor.b32  	%r460, %r1092, %r1140;
	xor.b32  	%r536, %r961, %r1141;
	xor.b32  	%r521, %r990, %r1141;
	xor.b32  	%r486, %r1020, %r1141;
	xor.b32  	%r541, %r1050, %r1141;
	xor.b32  	%r496, %r1080, %r1141;
	xor.b32  	%r535, %r975, %r1142;
	xor.b32  	%r520, %r1005, %r1142;
	xor.b32  	%r485, %r1035, %r1142;
	xor.b32  	%r540, %r1065, %r1142;
	xor.b32  	%r495, %r1095, %r1142;
	xor.b32  	%r506, %r964, %r1143;
	xor.b32  	%r456, %r993, %r1143;
	xor.b32  	%r466, %r1023, %r1143;
	xor.b32  	%r491, %r1053, %r1143;
	xor.b32  	%r511, %r1083, %r1143;
	xor.b32  	%r505, %r978, %r1144;
	xor.b32  	%r455, %r1008, %r1144;
	xor.b32  	%r465, %r1038, %r1144;
	xor.b32  	%r490, %r1068, %r1144;
	xor.b32  	%r510, %r1098, %r1144;
	// begin inline asm
	shf.l.wrap.b32 %r448, %r451, %r450, %r597;
	shf.l.wrap.b32 %r449, %r450, %r451, %r597;
	
	// end inline asm
	// begin inline asm
	shf.l.wrap.b32 %r453, %r455, %r456, %r602;
	shf.l.wrap.b32 %r454, %r456, %r455, %r602;
	
	// end inline asm
	// begin inline asm
	shf.l.wrap.b32 %r458, %r461, %r460, %r607;
	shf.l.wrap.b32 %r459, %r460, %r461, %r607;
	
	// end inline asm
	// begin inline asm
	shf.l.wrap.b32 %r463, %r466, %r465, %r612;
	shf.l.wrap.b32 %r464, %r465, %r466, %r612;
	
	// end inline asm
	// begin inline asm
	shf.l.wrap.b32 %r468, %r470, %r471, %r617;
	shf.l.wrap.b32 %r469, %r471, %r470, %r617;
	
	// end inline asm
	// begin inline asm
	shf.l.wrap.b32 %r473, %r476, %r475, %r622;
	shf.l.wrap.b32 %r474, %r475, %r476, %r622;
	
	// end inline asm
	// begin inline asm
	shf.l.wrap.b32 %r478, %r481, %r480, %r627;
	shf.l.wrap.b32 %r479, %r480, %r481, %r627;
	
	// end inline asm
	// begin inline asm
	shf.l.wrap.b32 %r483, %r485, %r486, %r632;
	shf.l.wrap.b32 %r484, %r486, %r485, %r632;
	
	// end inline asm
	// begin inline asm
	shf.l.wrap.b32 %r488, %r490, %r491, %r637;
	shf.l.wrap.b32 %r489, %r491, %r490, %r637;
	
	// end inline asm
	// begin inline asm
	shf.l.wrap.b32 %r493, %r496, %r495, %r642;
	shf.l.wrap.b32 %r494, %r495, %r496, %r642;
	
	// end inline asm
	// begin inline asm
	shf.l.wrap.b32 %r498, %r501, %r500, %r647;
	shf.l.wrap.b32 %r499, %r500, %r501, %r647;
	
	// end inline asm
	// begin inline asm
	shf.l.wrap.b32 %r503, %r505, %r506, %r652;
	shf.l.wrap.b32 %r504, %r506, %r505, %r652;
	
	// end inline asm
	// begin inline asm
	shf.l.wrap.b32 %r508, %r510, %r511, %r657;
	shf.l.wrap.b32 %r509, %r511, %r510, %r657;
	
	// end inline asm
	// begin inline asm
	shf.l.wrap.b32 %r513, %r515, %r516, %r662;
	shf.l.wrap.b32 %r514, %r516, %r515, %r662;
	
	// end inline asm
	// begin inline asm
	shf.l.wrap.b32 %r518, %r521, %r520, %r667;
	shf.l.wrap.b32 %r519, %r520, %r521, %r667;
	
	// end inline asm
	// begin inline asm
	shf.l.wrap.b32 %r523, %r526, %r525, %r672;
	shf.l.wrap.b32 %r524, %r525, %r526, %r672;
	
	// end inline asm
	// begin inline asm
	shf.l.wrap.b32 %r528, %r531, %r530, %r677;
	shf.l.wrap.b32 %r529, %r530, %r531, %r677;
	
	// end inline asm
	// begin inline asm
	shf.l.wrap.b32 %r533, %r535, %r536, %r682;
	shf.l.wrap.b32 %r534, %r536, %r535, %r682;
	
	// end inline asm
	// begin inline asm
	shf.l.wrap.b32 %r538, %r540, %r541, %r687;
	shf.l.wrap.b32 %r539, %r541, %r540, %r687;
	
	// end inline asm
	// begin inline asm
	shf.l.wrap.b32 %r543, %r545, %r546, %r692;
	shf.l.wrap.b32 %r544, %r546, %r545, %r692;
	
	// end inline asm
	// begin inline asm
	shf.l.wrap.b32 %r548, %r550, %r551, %r697;
	shf.l.wrap.b32 %r549, %r551, %r550, %r697;
	
	// end inline asm
	// begin inline asm
	shf.l.wrap.b32 %r553, %r555, %r556, %r702;
	shf.l.wrap.b32 %r554, %r556, %r555, %r702;
	
	// end inline asm
	// begin inline asm
	shf.l.wrap.b32 %r558, %r560, %r561, %r707;
	shf.l.wrap.b32 %r559, %r561, %r560, %r707;
	
	// end inline asm
	// begin inline asm
	shf.l.wrap.b32 %r563, %r565, %r566, %r712;
	shf.l.wrap.b32 %r564, %r566, %r565, %r712;
	
	// end inline asm
	not.b32 	%r1147, %r448;
	and.b32  	%r1148, %r478, %r1147;
	not.b32 	%r1149, %r478;
	and.b32  	%r1150, %r538, %r1149;
	xor.b32  	%r1151, %r448, %r1150;
	not.b32 	%r1152, %r538;
	and.b32  	%r1153, %r508, %r1152;
	xor.b32  	%r1154, %r478, %r1153;
	not.b32 	%r1155, %r508;
	and.b32  	%r1156, %r1145, %r1155;
	xor.b32  	%r1157, %r538, %r1156;
	not.b32 	%r1158, %r1145;
	and.b32  	%r1159, %r448, %r1158;
	xor.b32  	%r1160, %r508, %r1159;
	not.b32 	%r1161, %r449;
	and.b32  	%r1162, %r479, %r1161;
	not.b32 	%r1163, %r479;
	and.b32  	%r1164, %r539, %r1163;
	xor.b32  	%r1165, %r449, %r1164;
	not.b32 	%r1166, %r539;
	and.b32  	%r1167, %r509, %r1166;
	xor.b32  	%r1168, %r479, %r1167;
	not.b32 	%r1169, %r509;
	and.b32  	%r1170, %r1146, %r1169;
	xor.b32  	%r1171, %r539, %r1170;
	not.b32 	%r1172, %r1146;
	and.b32  	%r1173, %r449, %r1172;
	xor.b32  	%r1174, %r509, %r1173;
	not.b32 	%r1175, %r453;
	and.b32  	%r1176, %r558, %r1175;
	xor.b32  	%r1177, %r1176, %r533;
	not.b32 	%r1178, %r558;
	and.b32  	%r1179, %r523, %r1178;
	xor.b32  	%r1180, %r453, %r1179;
	not.b32 	%r1181, %r523;
	and.b32  	%r1182, %r458, %r1181;
	xor.b32  	%r1183, %r558, %r1182;
	not.b32 	%r1184, %r458;
	and.b32  	%r1185, %r533, %r1184;
	xor.b32  	%r1186, %r523, %r1185;
	not.b32 	%r1187, %r533;
	and.b32  	%r1188, %r453, %r1187;
	xor.b32  	%r1189, %r458, %r1188;
	not.b32 	%r1190, %r454;
	and.b32  	%r1191, %r559, %r1190;
	xor.b32  	%r1192, %r1191, %r534;
	not.b32 	%r1193, %r559;
	and.b32  	%r1194, %r524, %r1193;
	xor.b32  	%r1195, %r454, %r1194;
	not.b32 	%r1196, %r524;
	and.b32  	%r1197, %r459, %r1196;
	xor.b32  	%r1198, %r559, %r1197;
	not.b32 	%r1199, %r459;
	and.b32  	%r1200, %r534, %r1199;
	xor.b32  	%r1201, %r524, %r1200;
	not.b32 	%r1202, %r534;
	and.b32  	%r1203, %r454, %r1202;
	xor.b32  	%r1204, %r459, %r1203;
	not.b32 	%r1205, %r553;
	and.b32  	%r1206, %r483, %r1205;
	xor.b32  	%r1207, %r1206, %r563;
	not.b32 	%r1208, %r483;
	and.b32  	%r1209, %r488, %r1208;
	xor.b32  	%r1210, %r553, %r1209;
	not.b32 	%r1211, %r488;
	and.b32  	%r1212, %r468, %r1211;
	xor.b32  	%r1213, %r483, %r1212;
	not.b32 	%r1214, %r468;
	and.b32  	%r1215, %r563, %r1214;
	xor.b32  	%r1216, %r488, %r1215;
	not.b32 	%r1217, %r563;
	and.b32  	%r1218, %r553, %r1217;
	xor.b32  	%r1219, %r468, %r1218;
	not.b32 	%r1220, %r554;
	and.b32  	%r1221, %r484, %r1220;
	xor.b32  	%r1222, %r1221, %r564;
	not.b32 	%r1223, %r484;
	and.b32  	%r1224, %r489, %r1223;
	xor.b32  	%r1225, %r554, %r1224;
	not.b32 	%r1226, %r489;
	and.b32  	%r1227, %r469, %r1226;
	xor.b32  	%r1228, %r484, %r1227;
	not.b32 	%r1229, %r469;
	and.b32  	%r1230, %r564, %r1229;
	xor.b32  	%r1231, %r489, %r1230;
	not.b32 	%r1232, %r564;
	and.b32  	%r1233, %r554, %r1232;
	xor.b32  	%r1234, %r469, %r1233;
	not.b32 	%r1235, %r528;
	and.b32  	%r1236, %r548, %r1235;
	xor.b32  	%r1237, %r1236, %r503;
	not.b32 	%r1238, %r548;
	and.b32  	%r1239, %r543, %r1238;
	xor.b32  	%r1240, %r528, %r1239;
	not.b32 	%r1241, %r543;
	and.b32  	%r1242, %r493, %r1241;
	xor.b32  	%r1243, %r548, %r1242;
	not.b32 	%r1244, %r493;
	and.b32  	%r1245, %r503, %r1244;
	xor.b32  	%r1246, %r543, %r1245;
	not.b32 	%r1247, %r503;
	and.b32  	%r1248, %r528, %r1247;
	xor.b32  	%r1249, %r493, %r1248;
	not.b32 	%r1250, %r529;
	and.b32  	%r1251, %r549, %r1250;
	xor.b32  	%r1252, %r1251, %r504;
	not.b32 	%r1253, %r549;
	and.b32  	%r1254, %r544, %r1253;
	xor.b32  	%r1255, %r529, %r1254;
	not.b32 	%r1256, %r544;
	and.b32  	%r1257, %r494, %r1256;
	xor.b32  	%r1258, %r549, %r1257;
	not.b32 	%r1259, %r494;
	and.b32  	%r1260, %r504, %r1259;
	xor.b32  	%r1261, %r544, %r1260;
	not.b32 	%r1262, %r504;
	and.b32  	%r1263, %r529, %r1262;
	xor.b32  	%r1264, %r494, %r1263;
	not.b32 	%r1265, %r518;
	and.b32  	%r1266, %r463, %r1265;
	xor.b32  	%r1267, %r1266, %r473;
	not.b32 	%r1268, %r463;
	and.b32  	%r1269, %r498, %r1268;
	xor.b32  	%r1270, %r518, %r1269;
	not.b32 	%r1271, %r498;
	and.b32  	%r1272, %r513, %r1271;
	xor.b32  	%r1273, %r463, %r1272;
	not.b32 	%r1274, %r513;
	and.b32  	%r1275, %r473, %r1274;
	xor.b32  	%r1276, %r498, %r1275;
	not.b32 	%r1277, %r473;
	and.b32  	%r1278, %r518, %r1277;
	xor.b32  	%r1279, %r513, %r1278;
	not.b32 	%r1280, %r519;
	and.b32  	%r1281, %r464, %r1280;
	xor.b32  	%r1282, %r1281, %r474;
	not.b32 	%r1283, %r464;
	and.b32  	%r1284, %r499, %r1283;
	xor.b32  	%r1285, %r519, %r1284;
	not.b32 	%r1286, %r499;
	and.b32  	%r1287, %r514, %r1286;
	xor.b32  	%r1288, %r464, %r1287;
	not.b32 	%r1289, %r514;
	and.b32  	%r1290, %r474, %r1289;
	xor.b32  	%r1291, %r499, %r1290;
	not.b32 	%r1292, %r474;
	and.b32  	%r1293, %r519, %r1292;
	xor.b32  	%r1294, %r514, %r1293;
	ld.const.u32 	%r1295, [%rd18];
	xor.b32  	%r1296, %r1148, %r1295;
	xor.b32  	%r1297, %r1296, %r1145;
	ld.const.u32 	%r1298, [%rd18+4];
	xor.b32  	%r1299, %r1162, %r1298;
	xor.b32  	%r1300, %r1299, %r1146;
	xor.b32  	%r1301, %r1183, %r1154;
	xor.b32  	%r1302, %r1301, %r1213;
	xor.b32  	%r1303, %r1302, %r1243;
	xor.b32  	%r571, %r1303, %r1273;
	xor.b32  	%r1304, %r1198, %r1168;
	xor.b32  	%r1305, %r1304, %r1228;
	xor.b32  	%r1306, %r1305, %r1258;
	xor.b32  	%r570, %r1306, %r1288;
	xor.b32  	%r1307, %r1180, %r1151;
	xor.b32  	%r1308, %r1307, %r1210;
	xor.b32  	%r1309, %r1308, %r1240;
	xor.b32  	%r576, %r1309, %r1270;
	xor.b32  	%r1310, %r1195, %r1165;
	xor.b32  	%r1311, %r1310, %r1225;
	xor.b32  	%r1312, %r1311, %r1255;
	xor.b32  	%r575, %r1312, %r1285;
	xor.b32  	%r1313, %r1186, %r1157;
	xor.b32  	%r1314, %r1313, %r1216;
	xor.b32  	%r1315, %r1314, %r1246;
	xor.b32  	%r581, %r1315, %r1276;
	xor.b32  	%r1316, %r1201, %r1171;
	xor.b32  	%r1317, %r1316, %r1231;
	xor.b32  	%r1318, %r1317, %r1261;
	xor.b32  	%r580, %r1318, %r1291;
	xor.b32  	%r1319, %r1189, %r1160;
	xor.b32  	%r1320, %r1319, %r1219;
	xor.b32  	%r1321, %r1320, %r1249;
	xor.b32  	%r586, %r1321, %r1279;
	xor.b32  	%r1322, %r1204, %r1174;
	xor.b32  	%r1323, %r1322, %r1234;
	xor.b32  	%r1324, %r1323, %r1264;
	xor.b32  	%r585, %r1324, %r1294;
	xor.b32  	%r1325, %r1177, %r1297;
	xor.b32  	%r1326, %r1325, %r1207;
	xor.b32  	%r1327, %r1326, %r1237;
	xor.b32  	%r591, %r1327, %r1267;
	xor.b32  	%r1328, %r1192, %r1300;
	xor.b32  	%r1329, %r1328, %r1222;
	xor.b32  	%r1330, %r1329, %r1252;
	xor.b32  	%r590, %r1330, %r1282;
	// begin inline asm
	shf.l.wrap.b32 %r568, %r570, %r571, %r712;
	shf.l.wrap.b32 %r569, %r571, %r570, %r712;
	
	// end inline asm
	// begin inline asm
	shf.l.wrap.b32 %r573, %r575, %r576, %r712;
	shf.l.wrap.b32 %r574, %r576, %r575, %r712;
	
	// end inline asm
	// begin inline asm
	shf.l.wrap.b32 %r578, %r580, %r581, %r712;
	shf.l.wrap.b32 %r579, %r581, %r580, %r712;
	
	// end inline asm
	// begin inline asm
	shf.l.wrap.b32 %r583, %r585, %r586, %r712;
	shf.l.wrap.b32 %r584, %r586, %r585, %r712;
	
	// end inline asm
	// begin inline asm
	shf.l.wrap.b32 %r588, %r590, %r591, %r712;
	shf.l.wrap.b32 %r589, %r591, %r590, %r712;
	
	// end inline asm
	xor.b32  	%r1331, %r568, %r591;
	xor.b32  	%r1332, %r569, %r590;
	xor.b32  	%r1333, %r573, %r586;
	xor.b32  	%r1334, %r574, %r585;
	xor.b32  	%r1335, %r578, %r576;
	xor.b32  	%r1336, %r579, %r575;
	xor.b32  	%r1337, %r583, %r571;
	xor.b32  	%r1338, %r584, %r570;
	xor.b32  	%r1339, %r588, %r581;
	xor.b32  	%r1340, %r589, %r580;
	xor.b32  	%r711, %r1151, %r1331;
	xor.b32  	%r710, %r1165, %r1332;
	xor.b32  	%r1341, %r1297, %r1333;
	xor.b32  	%r676, %r1177, %r1333;
	xor.b32  	%r706, %r1207, %r1333;
	xor.b32  	%r646, %r1237, %r1333;
	xor.b32  	%r616, %r1267, %r1333;
	xor.b32  	%r1342, %r1300, %r1334;
	xor.b32  	%r675, %r1192, %r1334;
	xor.b32  	%r705, %r1222, %r1334;
	xor.b32  	%r645, %r1252, %r1334;
	xor.b32  	%r615, %r1282, %r1334;
	xor.b32  	%r596, %r1180, %r1331;
	xor.b32  	%r696, %r1210, %r1331;
	xor.b32  	%r671, %r1240, %r1331;
	xor.b32  	%r661, %r1270, %r1331;
	xor.b32  	%r595, %r1195, %r1332;
	xor.b32  	%r695, %r1225, %r1332;
	xor.b32  	%r670, %r1255, %r1332;
	xor.b32  	%r660, %r1285, %r1332;
	xor.b32  	%r621, %r1154, %r1335;
	xor.b32  	%r701, %r1183, %r1335;
	xor.b32  	%r626, %r1213, %r1335;
	xor.b32  	%r691, %r1243, %r1335;
	xor.b32  	%r606, %r1273, %r1335;
	xor.b32  	%r620, %r1168, %r1336;
	xor.b32  	%r700, %r1198, %r1336;
	xor.b32  	%r625, %r1228, %r1336;
	xor.b32  	%r690, %r1258, %r1336;
	xor.b32  	%r605, %r1288, %r1336;
	xor.b32  	%r681, %r1157, %r1337;
	xor.b32  	%r666, %r1186, %r1337;
	xor.b32  	%r631, %r1216, %r1337;
	xor.b32  	%r686, %r1246, %r1337;
	xor.b32  	%r641, %r1276, %r1337;
	xor.b32  	%r680, %r1171, %r1338;
	xor.b32  	%r665, %r1201, %r1338;
	xor.b32  	%r630, %r1231, %r1338;
	xor.b32  	%r685, %r1261, %r1338;
	xor.b32  	%r640, %r1291, %r1338;
	xor.b32  	%r651, %r1160, %r1339;
	xor.b32  	%r601, %r1189, %r1339;
	xor.b32  	%r611, %r1219, %r1339;
	xor.b32  	%r636, %r1249, %r1339;
	xor.b32  	%r656, %r1279, %r1339;
	xor.b32  	%r650, %r1174, %r1340;
	xor.b32  	%r600, %r1204, %r1340;
	xor.b32  	%r610, %r1234, %r1340;
	xor.b32  	%r635, %r1264, %r1340;
	xor.b32  	%r655, %r1294, %r1340;
	// begin inline asm
	shf.l.wrap.b32 %r593, %r596, %r595, %r597;
	shf.l.wrap.b32 %r594, %r595, %r596, %r597;
	
	// end inline asm
	// begin inline asm
	shf.l.wrap.b32 %r598, %r600, %r601, %r602;
	shf.l.wrap.b32 %r599, %r601, %r600, %r602;
	
	// end inline asm
	// begin inline asm
	shf.l.wrap.b32 %r603, %r606, %r605, %r607;
	shf.l.wrap.b32 %r604, %r605, %r606, %r607;
	
	// end inline asm
	// begin inline asm
	shf.l.wrap.b32 %r608, %r611, %r610, %r612;
	shf.l.wrap.b32 %r609, %r610, %r611, %r612;
	
	// end inline asm
	// begin inline asm
	shf.l.wrap.b32 %r613, %r615, %r616, %r617;
	shf.l.wrap.b32 %r614, %r616, %r615, %r617;
	
	// end inline asm
	// begin inline asm
	shf.l.wrap.b32 %r618, %r621, %r620, %r622;
	shf.l.wrap.b32 %r619, %r620, %r621, %r622;
	
	// end inline asm
	// begin inline asm
	shf.l.wrap.b32 %r623, %r626, %r625, %r627;
	shf.l.wrap.b32 %r624, %r625, %r626, %r627;
	
	// end inline asm
	// begin inline asm
	shf.l.wrap.b32 %r628, %r630, %r631, %r632;
	shf.l.wrap.b32 %r629, %r631, %r630, %r632;
	
	// end inline asm
	// begin inline asm
	shf.l.wrap.b32 %r633, %r635, %r636, %r637;
	shf.l.wrap.b32 %r634, %r636, %r635, %r637;
	
	// end inline asm
	// begin inline asm
	shf.l.wrap.b32 %r638, %r641, %r640, %r642;
	shf.l.wrap.b32 %r639, %r640, %r641, %r642;
	
	// end inline asm
	// begin inline asm
	shf.l.wrap.b32 %r643, %r646, %r645, %r647;
	shf.l.wrap.b32 %r644, %r645, %r646, %r647;
	
	// end inline asm
	// begin inline asm
	shf.l.wrap.b32 %r648, %r650, %r651, %r652;
	shf.l.wrap.b32 %r649, %r651, %r650, %r652;
	
	// end inline asm
	// begin inline asm
	shf.l.wrap.b32 %r653, %r655, %r656, %r657;
	shf.l.wrap.b32 %r654, %r656, %r655, %r657;
	
	// end inline asm
	// begin inline asm
	shf.l.wrap.b32 %r658, %r660, %r661, %r662;
	shf.l.wrap.b32 %r659, %r661, %r660, %r662;
	
	// end inline asm
	// begin inline asm
	shf.l.wrap.b32 %r663, %r666, %r665, %r667;
	shf.l.wrap.b32 %r664, %r665, %r666, %r667;
	
	// end inline asm
	// begin inline asm
	shf.l.wrap.b32 %r668, %r671, %r670, %r672;
	shf.l.wrap.b32 %r669, %r670, %r671, %r672;
	
	// end inline asm
	// begin inline asm
	shf.l.wrap.b32 %r673, %r676, %r675, %r677;
	shf.l.wrap.b32 %r674, %r675, %r676, %r677;
	
	// end inline asm
	// begin inline asm
	shf.l.wrap.b32 %r678, %r680, %r681, %r682;
	shf.l.wrap.b32 %r679, %r681, %r680, %r682;
	
	// end inline asm
	// begin inline asm
	shf.l.wrap.b32 %r683, %r685, %r686, %r687;
	shf.l.wrap.b32 %r684, %r686, %r685, %r687;
	
	// end inline asm
	// begin inline asm
	shf.l.wrap.b32 %r688, %r690, %r691, %r692;
	shf.l.wrap.b32 %r689, %r691, %r690, %r692;
	
	// end inline asm
	// begin inline asm
	shf.l.wrap.b32 %r693, %r695, %r696, %r697;
	shf.l.wrap.b32 %r694, %r696, %r695, %r697;
	
	// end inline asm
	// begin inline asm
	shf.l.wrap.b32 %r698, %r700, %r701, %r702;
	shf.l.wrap.b32 %r699, %r701, %r700, %r702;
	
	// end inline asm
	// begin inline asm
	shf.l.wrap.b32 %r703, %r705, %r706, %r707;
	shf.l.wrap.b32 %r704, %r706, %r705, %r707;
	
	// end inline asm
	// begin inline asm
	shf.l.wrap.b32 %r708, %r710, %r711, %r712;
	shf.l.wrap.b32 %r709, %r711, %r710, %r712;
	
	// end inline asm
	not.b32 	%r1343, %r593;
	and.b32  	%r1344, %r623, %r1343;
	not.b32 	%r1345, %r623;
	and.b32  	%r1346, %r683, %r1345;
	xor.b32  	%r1500, %r593, %r1346;
	not.b32 	%r1347, %r683;
	and.b32  	%r1348, %r653, %r1347;
	xor.b32  	%r1498, %r623, %r1348;
	not.b32 	%r1349, %r653;
	and.b32  	%r1350, %r1341, %r1349;
	xor.b32  	%r1496, %r683, %r1350;
	not.b32 	%r1351, %r1341;
	and.b32  	%r1352, %r593, %r1351;
	xor.b32  	%r1494, %r653, %r1352;
	not.b32 	%r1353, %r594;
	and.b32  	%r1354, %r624, %r1353;
	not.b32 	%r1355, %r624;
	and.b32  	%r1356, %r684, %r1355;
	xor.b32  	%r1499, %r594, %r1356;
	not.b32 	%r1357, %r684;
	and.b32  	%r1358, %r654, %r1357;
	xor.b32  	%r1497, %r624, %r1358;
	not.b32 	%r1359, %r654;
	and.b32  	%r1360, %r1342, %r1359;
	xor.b32  	%r1495, %r684, %r1360;
	not.b32 	%r1361, %r1342;
	and.b32  	%r1362, %r594, %r1361;
	xor.b32  	%r1493, %r654, %r1362;
	not.b32 	%r1363, %r598;
	and.b32  	%r1364, %r703, %r1363;
	xor.b32  	%r1492, %r1364, %r678;
	not.b32 	%r1365, %r703;
	and.b32  	%r1366, %r668, %r1365;
	xor.b32  	%r1490, %r598, %r1366;
	not.b32 	%r1367, %r668;
	and.b32  	%r1368, %r603, %r1367;
	xor.b32  	%r1488, %r703, %r1368;
	not.b32 	%r1369, %r603;
	and.b32  	%r1370, %r678, %r1369;
	xor.b32  	%r1486, %r668, %r1370;
	not.b32 	%r1371, %r678;
	and.b32  	%r1372, %r598, %r1371;
	xor.b32  	%r1484, %r603, %r1372;
	not.b32 	%r1373, %r599;
	and.b32  	%r1374, %r704, %r1373;
	xor.b32  	%r1491, %r1374, %r679;
	not.b32 	%r1375, %r704;
	and.b32  	%r1376, %r669, %r1375;
	xor.b32  	%r1489, %r599, %r1376;
	not.b32 	%r1377, %r669;
	and.b32  	%r1378, %r604, %r1377;
	xor.b32  	%r1487, %r704, %r1378;
	not.b32 	%r1379, %r604;
	and.b32  	%r1380, %r679, %r1379;
	xor.b32  	%r1485, %r669, %r1380;
	not.b32 	%r1381, %r679;
	and.b32  	%r1382, %r599, %r1381;
	xor.b32  	%r1483, %r604, %r1382;
	not.b32 	%r1383, %r698;
	and.b32  	%r1384, %r628, %r1383;
	xor.b32  	%r1482, %r1384, %r708;
	not.b32 	%r1385, %r628;
	and.b32  	%r1386, %r633, %r1385;
	xor.b32  	%r1480, %r698, %r1386;
	not.b32 	%r1387, %r633;
	and.b32  	%r1388, %r613, %r1387;
	xor.b32  	%r1478, %r628, %r1388;
	not.b32 	%r1389, %r613;
	and.b32  	%r1390, %r708, %r1389;
	xor.b32  	%r1476, %r633, %r1390;
	not.b32 	%r1391, %r708;
	and.b32  	%r1392, %r698, %r1391;
	xor.b32  	%r1474, %r613, %r1392;
	not.b32 	%r1393, %r699;
	and.b32  	%r1394, %r629, %r1393;
	xor.b32  	%r1481, %r1394, %r709;
	not.b32 	%r1395, %r629;
	and.b32  	%r1396, %r634, %r1395;
	xor.b32  	%r1479, %r699, %r1396;
	not.b32 	%r1397, %r634;
	and.b32  	%r1398, %r614, %r1397;
	xor.b32  	%r1477, %r629, %r1398;
	not.b32 	%r1399, %r614;
	and.b32  	%r1400, %r709, %r1399;
	xor.b32  	%r1475, %r634, %r1400;
	not.b32 	%r1401, %r709;
	and.b32  	%r1402, %r699, %r1401;
	xor.b32  	%r1473, %r614, %r1402;
	not.b32 	%r1403, %r673;
	and.b32  	%r1404, %r693, %r1403;
	xor.b32  	%r1472, %r1404, %r648;
	not.b32 	%r1405, %r693;
	and.b32  	%r1406, %r688, %r1405;
	xor.b32  	%r1470, %r673, %r1406;
	not.b32 	%r1407, %r688;
	and.b32  	%r1408, %r638, %r1407;
	xor.b32  	%r1468, %r693, %r1408;
	not.b32 	%r1409, %r638;
	and.b32  	%r1410, %r648, %r1409;
	xor.b32  	%r1466, %r688, %r1410;
	not.b32 	%r1411, %r648;
	and.b32  	%r1412, %r673, %r1411;
	xor.b32  	%r1464, %r638, %r1412;
	not.b32 	%r1413, %r674;
	and.b32  	%r1414, %r694, %r1413;
	xor.b32  	%r1471, %r1414, %r649;
	not.b32 	%r1415, %r694;
	and.b32  	%r1416, %r689, %r1415;
	xor.b32  	%r1469, %r674, %r1416;
	not.b32 	%r1417, %r689;
	and.b32  	%r1418, %r639, %r1417;
	xor.b32  	%r1467, %r694, %r1418;
	not.b32 	%r1419, %r639;
	and.b32  	%r1420, %r649, %r1419;
	xor.b32  	%r1465, %r689, %r1420;
	not.b32 	%r1421, %r649;
	and.b32  	%r1422, %r674, %r1421;
	xor.b32  	%r1463, %r639, %r1422;
	not.b32 	%r1423, %r663;
	and.b32  	%r1424, %r608, %r1423;
	xor.b32  	%r1462, %r1424, %r618;
	not.b32 	%r1425, %r608;
	and.b32  	%r1426, %r643, %r1425;
	xor.b32  	%r1460, %r663, %r1426;
	not.b32 	%r1427, %r643;
	and.b32  	%r1428, %r658, %r1427;
	xor.b32  	%r1458, %r608, %r1428;
	not.b32 	%r1429, %r658;
	and.b32  	%r1430, %r618, %r1429;
	xor.b32  	%r1456, %r643, %r1430;
	not.b32 	%r1431, %r618;
	and.b32  	%r1432, %r663, %r1431;
	xor.b32  	%r1454, %r658, %r1432;
	not.b32 	%r1433, %r664;
	and.b32  	%r1434, %r609, %r1433;
	xor.b32  	%r1461, %r1434, %r619;
	not.b32 	%r1435, %r609;
	and.b32  	%r1436, %r644, %r1435;
	xor.b32  	%r1459, %r664, %r1436;
	not.b32 	%r1437, %r644;
	and.b32  	%r1438, %r659, %r1437;
	xor.b32  	%r1457, %r609, %r1438;
	not.b32 	%r1439, %r659;
	and.b32  	%r1440, %r619, %r1439;
	xor.b32  	%r1455, %r644, %r1440;
	not.b32 	%r1441, %r619;
	and.b32  	%r1442, %r664, %r1441;
	xor.b32  	%r1453, %r659, %r1442;
	ld.const.u32 	%r1443, [%rd18+8];
	xor.b32  	%r1444, %r1344, %r1443;
	xor.b32  	%r1502, %r1444, %r1341;
	ld.const.u32 	%r1445, [%rd18+12];
	xor.b32  	%r1446, %r1354, %r1445;
	xor.b32  	%r1501, %r1446, %r1342;
	add.s32 	%r122, %r1503, 8;
	add.s64 	%rd18, %rd18, 32;
	setp.lt.u32 	%p3, %r1503, 40;
	mov.u32 	%r1503, %r122;
	@%p3 bra 	$L__BB1_5;
	ld.param.u64 	%rd17, [_Z27quark_keccak512_gpu_hash_64ijPmPj_param_2];
	ld.param.u32 	%r1451, [_Z27quark_keccak512_gpu_hash_64ijPmPj_param_1];
	cvta.to.global.u64 	%rd13, %rd17;
	sub.s32 	%r1447, %r1452, %r1451;
	shl.b32 	%r1448, %r1447, 3;
	mul.wide.s32 	%rd14, %r1448, 8;
	add.s64 	%rd15, %rd13, %rd14;
	st.global.u32 	[%rd15], %r1502;
	st.global.u32 	[%rd15+4], %r1501;
	st.global.u32 	[%rd15+8], %r1500;
	st.global.u32 	[%rd15+12], %r1499;
	st.global.u32 	[%rd15+16], %r1498;
	st.global.u32 	[%rd15+20], %r1497;
	st.global.u32 	[%rd15+24], %r1496;
	st.global.u32 	[%rd15+28], %r1495;
	st.global.u32 	[%rd15+32], %r1494;
	st.global.u32 	[%rd15+36], %r1493;
	st.global.u32 	[%rd15+40], %r1492;
	st.global.u32 	[%rd15+44], %r1491;
	st.global.u32 	[%rd15+48], %r1490;
	st.global.u32 	[%rd15+52], %r1489;
	st.global.u32 	[%rd15+56], %r1488;
	st.global.u32 	[%rd15+60], %r1487;
$L__BB1_7:
	ret;

}
	// .globl	_Z28quark_keccak512c_gpu_hash_64ijPmPj
.visible .entry _Z28quark_keccak512c_gpu_hash_64ijPmPj(
	.param .u32 _Z28quark_keccak512c_gpu_hash_64ijPmPj_param_0,
	.param .u32 _Z28quark_keccak512c_gpu_hash_64ijPmPj_param_1,
	.param .u64 .ptr .align 1 _Z28quark_keccak512c_gpu_hash_64ijPmPj_param_2,
	.param .u64 .ptr .align 1 _Z28quark_keccak512c_gpu_hash_64ijPmPj_param_3
)
{
	.reg .pred 	%p<3>;
	.reg .b32 	%r<1494>;
	.reg .b64 	%rd<40>;

	ld.param.u32 	%r120, [_Z28quark_keccak512c_gpu_hash_64ijPmPj_param_0];
	ld.param.u64 	%rd6, [_Z28quark_keccak512c_gpu_hash_64ijPmPj_param_2];
	mov.u32 	%r121, %ntid.x;
	mov.u32 	%r122, %ctaid.x;
	mov.u32 	%r123, %tid.x;
	mad.lo.s32 	%r1, %r121, %r122, %r123;
	setp.ge.s32 	%p1, %r1, %r120;
	@%p1 bra 	$L__BB2_4;
	ld.param.u32 	%r1441, [_Z28quark_keccak512c_gpu_hash_64ijPmPj_param_0];
	cvta.to.global.u64 	%rd8, %rd6;
	mul.wide.s32 	%rd9, %r1, 4;
	add.s64 	%rd1, %rd8, %rd9;
	ld.global.u32 	%r1492, [%rd1];
	mul.wide.s32 	%rd10, %r1441, 4;
	add.s64 	%rd11, %rd1, %rd10;
	ld.global.u32 	%r1491, [%rd11];
	add.s64 	%rd12, %rd11, %rd10;
	ld.global.u32 	%r1490, [%rd12];
	add.s64 	%rd13, %rd12, %rd10;
	ld.global.u32 	%r1489, [%rd13];
	add.s64 	%rd2, %rd13, %rd10;
	ld.global.u32 	%r1488, [%rd2];
	add.s64 	%rd14, %rd2, %rd10;
	ld.global.u32 	%r1487, [%rd14];
	add.s64 	%rd15, %rd14, %rd10;
	ld.global.u32 	%r1486, [%rd15];
	add.s64 	%rd3, %rd15, %rd10;
	ld.global.u32 	%r1485, [%rd3];
	add.s64 	%rd16, %rd3, %rd10;
	ld.global.u32 	%r1484, [%rd16];
	add.s64 	%rd17, %rd16, %rd10;
	ld.global.u32 	%r1483, [%rd17];
	add.s64 	%rd18, %rd17, %rd10;
	ld.global.u32 	%r1482, [%rd18];
	add.s64 	%rd19, %rd18, %rd10;
	ld.global.u32 	%r1481, [%rd19];
	add.s64 	%rd20, %rd19, %rd10;
	ld.global.u32 	%r1480, [%rd20];
	add.s64 	%rd21, %rd20, %rd10;
	ld.global.u32 	%r1479, [%rd21];
	add.s64 	%rd22, %rd21, %rd10;
	ld.global.u32 	%r1478, [%rd22];
	add.s64 	%rd23, %rd22, %rd10;
	ld.global.u32 	%r1477, [%rd23];
	mov.u64 	%rd24, d_RC;
	add.s64 	%rd39, %rd24, 16;
	mov.b32 	%r1476, 1;
	mov.b32 	%r1475, -2147483648;
	mov.b32 	%r1443, 0;
	mov.u32 	%r1444, %r1443;
	mov.u32 	%r1445, %r1443;
	mov.u32 	%r1446, %r1443;
	mov.u32 	%r1447, %r1443;
	mov.u32 	%r1448, %r1443;
	mov.u32 	%r1449, %r1443;
	mov.u32 	%r1450, %r1443;
	mov.u32 	%r1451, %r1443;
	mov.u32 	%r1452, %r1443;
	mov.u32 	%r1453, %r1443;
	mov.u32 	%r1454, %r1443;
	mov.u32 	%r1455, %r1443;
	mov.u32 	%r1456, %r1443;
	mov.u32 	%r1457, %r1443;
	mov.u32 	%r1458, %r1443;
	mov.u32 	%r1459, %r1443;
	mov.u32 	%r1460, %r1443;
	mov.u32 	%r1461, %r1443;
	mov.u32 	%r1462, %r1443;
	mov.u32 	%r1463, %r1443;
	mov.u32 	%r1464, %r1443;
	mov.u32 	%r1465, %r1443;
	mov.u32 	%r1466, %r1443;
	mov.u32 	%r1467, %r1443;
	mov.u32 	%r1468, %r1443;
	mov.u32 	%r1469, %r1443;
	mov.u32 	%r1470, %r1443;
	mov.u32 	%r1471, %r1443;
	mov.u32 	%r1472, %r1443;
	mov.u32 	%r1473, %r1443;
	mov.u32 	%r1474, %r1443;
	mov.u32 	%r1493, %r1443;
$L__BB2_2:
	.pragma "nounroll";
	xor.b32  	%r707, %r1478, %r1488;
	xor.b32  	%r708, %r707, %r1468;
	xor.b32  	%r709, %r708, %r1458;
	xor.b32  	%r130, %r709, %r1448;
	xor.b32  	%r710, %r1477, %r1487;
	xor.b32  	%r711, %r710, %r1467;
	xor.b32  	%r712, %r711, %r1457;
	xor.b32  	%r129, %r712, %r1447;
	xor.b32  	%r713, %r1480, %r1490;
	xor.b32  	%r714, %r713, %r1470;
	xor.b32  	%r715, %r714, %r1460;
	xor.b32  	%r135, %r715, %r1450;
	xor.b32  	%r716, %r1479, %r1489;
	xor.b32  	%r717, %r716, %r1469;
	xor.b32  	%r718, %r717, %r1459;
	xor.b32  	%r134, %r718, %r1449;
	xor.b32  	%r719, %r1476, %r1486;
	xor.b32  	%r720, %r719, %r1466;
	xor.b32  	%r721, %r720, %r1456;
	xor.b32  	%r140, %r721, %r1446;
	xor.b32  	%r722, %r1475, %r1485;
	xor.b32  	%r723, %r722, %r1465;
	xor.b32  	%r724, %r723, %r1455;
	xor.b32  	%r139, %r724, %r1445;
	xor.b32  	%r725, %r1474, %r1484;
	xor.b32  	%r726, %r725, %r1464;
	xor.b32  	%r727, %r726, %r1454;
	xor.b32  	%r145, %r727, %r1444;
	xor.b32  	%r728, %r1473, %r1483;
	xor.b32  	%r729, %r728, %r1463;
	xor.b32  	%r730, %r729, %r1453;
	xor.b32  	%r144, %r730, %r1443;
	xor.b32  	%r731, %r1482, %r1492;
	xor.b32  	%r732, %r731, %r1472;
	xor.b32  	%r733, %r732, %r1462;
	xor.b32  	%r150, %r733, %r1452;
	xor.b32  	%r734, %r1481, %r1491;
	xor.b32  	%r735, %r734, %r1471;
	xor.b32  	%r736, %r735, %r1461;
	xor.b32  	%r149, %r736, %r1451;
	mov.b32 	%r706, 1;
	// begin inline asm
	shf.l.wrap.b32 %r127, %r129, %r130, %r706;
	shf.l.wrap.b32 %r128, %r130, %r129, %r706;
	
	// end inline asm
	// begin inline asm
	shf.l.wrap.b32 %r132, %r134, %r135, %r706;
	shf.l.wrap.b32 %r133, %r135, %r134, %r706;
	
	// end inline asm
	// begin inline asm
	shf.l.wrap.b32 %r137, %r139, %r140, %r706;
	shf.l.wrap.b32 %r138, %r140, %r139, %r706;
	
	// end inline asm
	// begin inline asm
	shf.l.wrap.b32 %r142, %r144, %r145, %r706;
	shf.l.wrap.b32 %r143, %r145, %r144, %r706;
	
	// end inline asm
	// begin inline asm
	shf.l.wrap.b32 %r147, %r149, %r150, %r706;
	shf.l.wrap.b32 %r148, %r150, %r149, %r706;
	
	// end inline asm
	xor.b32  	%r737, %r127, %r150;
	xor.b32  	%r738, %r128, %r149;
	xor.b32  	%r739, %r132, %r145;
	xor.b32  	%r740, %r133, %r144;
	xor.b32  	%r741, %r137, %r135;
	xor.b32  	%r742, %r138, %r134;
	xor.b32  	%r743, %r142, %r130;
	xor.b32  	%r744, %r143, %r129;
	xor.b32  	%r745, %r147, %r140;
	xor.b32  	%r746, %r148, %r139;
	xor.b32  	%r270, %r1490, %r737;
	xor.b32  	%r269, %r1489, %r738;
	xor.b32  	%r747, %r1492, %r739;
	xor.b32  	%r235, %r1482, %r739;
	xor.b32  	%r265, %r1472, %r739;
	xor.b32  	%r205, %r1462, %r739;
	xor.b32  	%r175, %r1452, %r739;
	xor.b32  	%r748, %r1491, %r740;
	xor.b32  	%r234, %r1481, %r740;
	xor.b32  	%r264, %r1471, %r740;
	xor.b32  	%r204, %r1461, %r740;
	xor.b32  	%r174, %r1451, %r740;
	xor.b32  	%r155, %r1480, %r737;
	xor.b32  	%r255, %r1470, %r737;
	xor.b32  	%r230, %r1460, %r737;
	xor.b32  	%r220, %r1450, %r737;
	xor.b32  	%r154, %r1479, %r738;
	xor.b32  	%r254, %r1469, %r738;
	xor.b32  	%r229, %r1459, %r738;
	xor.b32  	%r219, %r1449, %r738;
	xor.b32  	%r180, %r1488, %r741;
	xor.b32  	%r260, %r1478, %r741;
	xor.b32  	%r185, %r1468, %r741;
	xor.b32  	%r250, %r1458, %r741;
	xor.b32  	%r165, %r1448, %r741;
	xor.b32  	%r179, %r1487, %r742;
	xor.b32  	%r259, %r1477, %r742;
	xor.b32  	%r184, %r1467, %r742;
	xor.b32  	%r249, %r1457, %r742;
	xor.b32  	%r164, %r1447, %r742;
	xor.b32  	%r240, %r1486, %r743;
	xor.b32  	%r225, %r1476, %r743;
	xor.b32  	%r190, %r1466, %r743;
	xor.b32  	%r245, %r1456, %r743;
	xor.b32  	%r200, %r1446, %r743;
	xor.b32  	%r239, %r1485, %r744;
	xor.b32  	%r224, %r1475, %r744;
	xor.b32  	%r189, %r1465, %r744;
	xor.b32  	%r244, %r1455, %r744;
	xor.b32  	%r199, %r1445, %r744;
	xor.b32  	%r210, %r1484, %r745;
	xor.b32  	%r160, %r1474, %r745;
	xor.b32  	%r170, %r1464, %r745;
	xor.b32  	%r195, %r1454, %r745;
	xor.b32  	%r215, %r1444, %r745;
	xor.b32  	%r209, %r1483, %r746;
	xor.b32  	%r159, %r1473, %r746;
	xor.b32  	%r169, %r1463, %r746;
	xor.b32  	%r194, %r1453, %r746;
	xor.b32  	%r214, %r1443, %r746;
	mov.b32 	%r591, 12;
	// begin inline asm
	shf.l.wrap.b32 %r152, %r155, %r154, %r591;
	shf.l.wrap.b32 %r153, %r154, %r155, %r591;
	
	// end inline asm
	mov.b32 	%r596, 20;
	// begin inline asm
	shf.l.wrap.b32 %r157, %r159, %r160, %r596;
	shf.l.wrap.b32 %r158, %r160, %r159, %r596;
	
	// end inline asm
	mov.b32 	%r601, 29;
	// begin inline asm
	shf.l.wrap.b32 %r162, %r165, %r164, %r601;
	shf.l.wrap.b32 %r163, %r164, %r165, %r601;
	
	// end inline asm
	mov.b32 	%r606, 7;
	// begin inline asm
	shf.l.wrap.b32 %r167, %r170, %r169, %r606;
	shf.l.wrap.b32 %r168, %r169, %r170, %r606;
	
	// end inline asm
	mov.b32 	%r611, 18;
	// begin inline asm
	shf.l.wrap.b32 %r172, %r174, %r175, %r611;
	shf.l.wrap.b32 %r173, %r175, %r174, %r611;
	
	// end inline asm
	mov.b32 	%r616, 30;
	// begin inline asm
	shf.l.wrap.b32 %r177, %r180, %r179, %r616;
	shf.l.wrap.b32 %r178, %r179, %r180, %r616;
	
	// end inline asm
	mov.b32 	%r621, 11;
	// begin inline asm
	shf.l.wrap.b32 %r182, %r185, %r184, %r621;
	shf.l.wrap.b32 %r183, %r184, %r185, %r621;
	
	// end inline asm
	mov.b32 	%r626, 25;
	// begin inline asm
	shf.l.wrap.b32 %r187, %r189, %r190, %r626;
	shf.l.wrap.b32 %r188, %r190, %r189, %r626;
	
	// end inline asm
	mov.b32 	%r631, 8;
	// begin inline asm
	shf.l.wrap.b32 %r192, %r194, %r195, %r631;
	shf.l.wrap.b32 %r193, %r195, %r194, %r631;
	
	// end inline asm
	mov.b32 	%r636, 24;
	// begin inline asm
	shf.l.wrap.b32 %r197, %r200, %r199, %r636;
	shf.l.wrap.b32 %r198, %r199, %r200, %r636;
	
	// end inline asm
	mov.b32 	%r641, 9;
	// begin inline asm
	shf.l.wrap.b32 %r202, %r205, %r204, %r641;
	shf.l.wrap.b32 %r203, %r204, %r205, %r641;
	
	// end inline asm
	mov.b32 	%r646, 27;
	// begin inline asm
	shf.l.wrap.b32 %r207, %r209, %r210, %r646;
	shf.l.wrap.b32 %r208, %r210, %r209, %r646;
	
	// end inline asm
	mov.b32 	%r651, 14;
	// begin inline asm
	shf.l.wrap.b32 %r212, %r214, %r215, %r651;
	shf.l.wrap.b32 %r213, %r215, %r214, %r651;
	
	// end inline asm
	mov.b32 	%r656, 2;
	// begin inline asm
	shf.l.wrap.b32 %r217, %r219, %r220, %r656;
	shf.l.wrap.b32 %r218, %r220, %r219, %r656;
	
	// end inline asm
	mov.b32 	%r661, 23;
	// begin inline asm
	shf.l.wrap.b32 %r222, %r225, %r224, %r661;
	shf.l.wrap.b32 %r223, %r224, %r225, %r661;
	
	// end inline asm
	mov.b32 	%r666, 13;
	// begin inline asm
	shf.l.wrap.b32 %r227, %r230, %r229, %r666;
	shf.l.wrap.b32 %r228, %r229, %r230, %r666;
	
	// end inline asm
	mov.b32 	%r671, 4;
	// begin inline asm
	shf.l.wrap.b32 %r232, %r235, %r234, %r671;
	shf.l.wrap.b32 %r233, %r234, %r235, %r671;
	
	// end inline asm
	mov.b32 	%r676, 28;
	// begin inline asm
	shf.l.wrap.b32 %r237, %r239, %r240, %r676;
	shf.l.wrap.b32 %r238, %r240, %r239, %r676;
	
	// end inline asm
	mov.b32 	%r681, 21;
	// begin inline asm
	shf.l.wrap.b32 %r242, %r244, %r245, %r681;
	shf.l.wrap.b32 %r243, %r245, %r244, %r681;
	
	// end inline asm
	mov.b32 	%r686, 15;
	// begin inline asm
	shf.l.wrap.b32 %r247, %r249, %r250, %r686;
	shf.l.wrap.b32 %r248, %r250, %r249, %r686;
	
	// end inline asm
	mov.b32 	%r691, 10;
	// begin inline asm
	shf.l.wrap.b32 %r252, %r254, %r255, %r691;
	shf.l.wrap.b32 %r253, %r255, %r254, %r691;
	
	// end inline asm
	mov.b32 	%r696, 6;
	// begin inline asm
	shf.l.wrap.b32 %r257, %r259, %r260, %r696;
	shf.l.wrap.b32 %r258, %r260, %r259, %r696;
	
	// end inline asm
	mov.b32 	%r701, 3;
	// begin inline asm
	shf.l.wrap.b32 %r262, %r264, %r265, %r701;
	shf.l.wrap.b32 %r263, %r265, %r264, %r701;
	
	// end inline asm
	// begin inline asm
	shf.l.wrap.b32 %r267, %r269, %r270, %r706;
	shf.l.wrap.b32 %r268, %r270, %r269, %r706;
	
	// end inline asm
	not.b32 	%r749, %r152;
	and.b32  	%r750, %r182, %r749;
	not.b32 	%r751, %r182;
	and.b32  	%r752, %r242, %r751;
	xor.b32  	%r753, %r152, %r752;
	not.b32 	%r754, %r242;
	and.b32  	%r755, %r212, %r754;
	xor.b32  	%r756, %r182, %r755;
	not.b32 	%r757, %r212;
	and.b32  	%r758, %r747, %r757;
	xor.b32  	%r759, %r242, %r758;
	not.b32 	%r760, %r747;
	and.b32  	%r761, %r152, %r760;
	xor.b32  	%r762, %r212, %r761;
	not.b32 	%r763, %r153;
	and.b32  	%r764, %r183, %r763;
	not.b32 	%r765, %r183;
	and.b32  	%r766, %r243, %r765;
	xor.b32  	%r767, %r153, %r766;
	not.b32 	%r768, %r243;
	and.b32  	%r769, %r213, %r768;
	xor.b32  	%r770, %r183, %r769;
	not.b32 	%r771, %r213;
	and.b32  	%r772, %r748, %r771;
	xor.b32  	%r773, %r243, %r772;
	not.b32 	%r774, %r748;
	and.b32  	%r775, %r153, %r774;
	xor.b32  	%r776, %r213, %r775;
	not.b32 	%r777, %r157;
	and.b32  	%r778, %r262, %r777;
	xor.b32  	%r779, %r778, %r237;
	not.b32 	%r780, %r262;
	and.b32  	%r781, %r227, %r780;
	xor.b32  	%r782, %r157, %r781;
	not.b32 	%r783, %r227;
	and.b32  	%r784, %r162, %r783;
	xor.b32  	%r785, %r262, %r784;
	not.b32 	%r786, %r162;
	and.b32  	%r787, %r237, %r786;
	xor.b32  	%r788, %r227, %r787;
	not.b32 	%r789, %r237;
	and.b32  	%r790, %r157, %r789;
	xor.b32  	%r791, %r162, %r790;
	not.b32 	%r792, %r158;
	and.b32  	%r793, %r263, %r792;
	xor.b32  	%r794, %r793, %r238;
	not.b32 	%r795, %r263;
	and.b32  	%r796, %r228, %r795;
	xor.b32  	%r797, %r158, %r796;
	not.b32 	%r798, %r228;
	and.b32  	%r799, %r163, %r798;
	xor.b32  	%r800, %r263, %r799;
	not.b32 	%r801, %r163;
	and.b32  	%r802, %r238, %r801;
	xor.b32  	%r803, %r228, %r802;
	not.b32 	%r804, %r238;
	and.b32  	%r805, %r158, %r804;
	xor.b32  	%r806, %r163, %r805;
	not.b32 	%r807, %r257;
	and.b32  	%r808, %r187, %r807;
	xor.b32  	%r809, %r808, %r267;
	not.b32 	%r810, %r187;
	and.b32  	%r811, %r192, %r810;
	xor.b32  	%r812, %r257, %r811;
	not.b32 	%r813, %r192;
	and.b32  	%r814, %r172, %r813;
	xor.b32  	%r815, %r187, %r814;
	not.b32 	%r816, %r172;
	and.b32  	%r817, %r267, %r816;
	xor.b32  	%r818, %r192, %r817;
	not.b32 	%r819, %r267;
	and.b32  	%r820, %r257, %r819;
	xor.b32  	%r821, %r172, %r820;
	not.b32 	%r822, %r258;
	and.b32  	%r823, %r188, %r822;
	xor.b32  	%r824, %r823, %r268;
	not.b32 	%r825, %r188;
	and.b32  	%r826, %r193, %r825;
	xor.b32  	%r827, %r258, %r826;
	not.b32 	%r828, %r193;
	and.b32  	%r829, %r173, %r828;
	xor.b32  	%r830, %r188, %r829;
	not.b32 	%r831, %r173;
	and.b32  	%r832, %r268, %r831;
	xor.b32  	%r833, %r193, %r832;
	not.b32 	%r834, %r268;
	and.b32  	%r835, %r258, %r834;
	xor.b32  	%r836, %r173, %r835;
	not.b32 	%r837, %r232;
	and.b32  	%r838, %r252, %r837;
	xor.b32  	%r839, %r838, %r207;
	not.b32 	%r840, %r252;
	and.b32  	%r841, %r247, %r840;
	xor.b32  	%r842, %r232, %r841;
	not.b32 	%r843, %r247;
	and.b32  	%r844, %r197, %r843;
	xor.b32  	%r845, %r252, %r844;
	not.b32 	%r846, %r197;
	and.b32  	%r847, %r207, %r846;
	xor.b32  	%r848, %r247, %r847;
	not.b32 	%r849, %r207;
	and.b32  	%r850, %r232, %r849;
	xor.b32  	%r851, %r197, %r850;
	not.b32 	%r852, %r233;
	and.b32  	%r853, %r253, %r852;
	xor.b32  	%r854, %r853, %r208;
	not.b32 	%r855, %r253;
	and.b32  	%r856, %r248, %r855;
	xor.b32  	%r857, %r233, %r856;
	not.b32 	%r858, %r248;
	and.b32  	%r859, %r198, %r858;
	xor.b32  	%r860, %r253, %r859;
	not.b32 	%r861, %r198;
	and.b32  	%r862, %r208, %r861;
	xor.b32  	%r863, %r248, %r862;
	not.b32 	%r864, %r208;
	and.b32  	%r865, %r233, %r864;
	xor.b32  	%r866, %r198, %r865;
	not.b32 	%r867, %r222;
	and.b32  	%r868, %r167, %r867;
	xor.b32  	%r869, %r868, %r177;
	not.b32 	%r870, %r167;
	and.b32  	%r871, %r202, %r870;
	xor.b32  	%r872, %r222, %r871;
	not.b32 	%r873, %r202;
	and.b32  	%r874, %r217, %r873;
	xor.b32  	%r875, %r167, %r874;
	not.b32 	%r876, %r217;
	and.b32  	%r877, %r177, %r876;
	xor.b32  	%r878, %r202, %r877;
	not.b32 	%r879, %r177;
	and.b32  	%r880, %r222, %r879;
	xor.b32  	%r881, %r217, %r880;
	not.b32 	%r882, %r223;
	and.b32  	%r883, %r168, %r882;
	xor.b32  	%r884, %r883, %r178;
	not.b32 	%r885, %r168;
	and.b32  	%r886, %r203, %r885;
	xor.b32  	%r887, %r223, %r886;
	not.b32 	%r888, %r203;
	and.b32  	%r889, %r218, %r888;
	xor.b32  	%r890, %r168, %r889;
	not.b32 	%r891, %r218;
	and.b32  	%r892, %r178, %r891;
	xor.b32  	%r893, %r203, %r892;
	not.b32 	%r894, %r178;
	and.b32  	%r895, %r223, %r894;
	xor.b32  	%r896, %r218, %r895;
	ld.const.u32 	%r897, [%rd39+-16];
	xor.b32  	%r898, %r750, %r897;
	xor.b32  	%r899, %r898, %r747;
	ld.const.u32 	%r900, [%rd39+-12];
	xor.b32  	%r901, %r764, %r900;
	xor.b32  	%r902, %r901, %r748;
	xor.b32  	%r903, %r785, %r756;
	xor.b32  	%r904, %r903, %r815;
	xor.b32  	%r905, %r904, %r845;
	xor.b32  	%r275, %r905, %r875;
	xor.b32  	%r906, %r800, %r770;
	xor.b32  	%r907, %r906, %r830;
	xor.b32  	%r908, %r907, %r860;
	xor.b32  	%r274, %r908, %r890;
	xor.b32  	%r909, %r782, %r753;
	xor.b32  	%r910, %r909, %r812;
	xor.b32  	%r911, %r910, %r842;
	xor.b32  	%r280, %r911, %r872;
	xor.b32  	%r912, %r797, %r767;
	xor.b32  	%r913, %r912, %r827;
	xor.b32  	%r914, %r913, %r857;
	xor.b32  	%r279, %r914, %r887;
	xor.b32  	%r915, %r788, %r759;
	xor.b32  	%r916, %r915, %r818;
	xor.b32  	%r917, %r916, %r848;
	xor.b32  	%r285, %r917, %r878;
	xor.b32  	%r918, %r803, %r773;
	xor.b32  	%r919, %r918, %r833;
	xor.b32  	%r920, %r919, %r863;
	xor.b32  	%r284, %r920, %r893;
	xor.b32  	%r921, %r791, %r762;
	xor.b32  	%r922, %r921, %r821;
	xor.b32  	%r923, %r922, %r851;
	xor.b32  	%r290, %r923, %r881;
	xor.b32  	%r924, %r806, %r776;
	xor.b32  	%r925, %r924, %r836;
	xor.b32  	%r926, %r925, %r866;
	xor.b32  	%r289, %r926, %r896;
	xor.b32  	%r927, %r779, %r899;
	xor.b32  	%r928, %r927, %r809;
	xor.b32  	%r929, %r928, %r839;
	xor.b32  	%r295, %r929, %r869;
	xor.b32  	%r930, %r794, %r902;
	xor.b32  	%r931, %r930, %r824;
	xor.b32  	%r932, %r931, %r854;
	xor.b32  	%r294, %r932, %r884;
	// begin inline asm
	shf.l.wrap.b32 %r272, %r274, %r275, %r706;
	shf.l.wrap.b32 %r273, %r275, %r274, %r706;
	
	// end inline asm
	// begin inline asm
	shf.l.wrap.b32 %r277, %r279, %r280, %r706;
	shf.l.wrap.b32 %r278, %r280, %r279, %r706;
	
	// end inline asm
	// begin inline asm
	shf.l.wrap.b32 %r282, %r284, %r285, %r706;
	shf.l.wrap.b32 %r283, %r285, %r284, %r706;
	
	// end inline asm
	// begin inline asm
	shf.l.wrap.b32 %r287, %r289, %r290, %r706;
	shf.l.wrap.b32 %r288, %r290, %r289, %r706;
	
	// end inline asm
	// begin inline asm
	shf.l.wrap.b32 %r292, %r294, %r295, %r706;
	shf.l.wrap.b32 %r293, %r295, %r294, %r706;
	
	// end inline asm
	xor.b32  	%r933, %r272, %r295;
	xor.b32  	%r934, %r273, %r294;
	xor.b32  	%r935, %r277, %r290;
	xor.b32  	%r936, %r278, %r289;
	xor.b32  	%r937, %r282, %r280;
	xor.b32  	%r938, %r283, %r279;
	xor.b32  	%r939, %r287, %r275;
	xor.b32  	%r940, %r288, %r274;
	xor.b32  	%r941, %r292, %r285;
	xor.b32  	%r942, %r293, %r284;
	xor.b32  	%r415, %r753, %r933;
	xor.b32  	%r414, %r767, %r934;
	xor.b32  	%r943, %r899, %r935;
	xor.b32  	%r380, %r779, %r935;
	xor.b32  	%r410, %r809, %r935;
	xor.b32  	%r350, %r839, %r935;
	xor.b32  	%r320, %r869, %r935;
	xor.b32  	%r944, %r902, %r936;
	xor.b32  	%r379, %r794, %r936;
	xor.b32  	%r409, %r824, %r936;
	xor.b32  	%r349, %r854, %r936;
	xor.b32  	%r319, %r884, %r936;
	xor.b32  	%r300, %r782, %r933;
	xor.b32  	%r400, %r812, %r933;
	xor.b32  	%r375, %r842, %r933;
	xor.b32  	%r365, %r872, %r933;
	xor.b32  	%r299, %r797, %r934;
	xor.b32  	%r399, %r827, %r934;
	xor.b32  	%r374, %r857, %r934;
	xor.b32  	%r364, %r887, %r934;
	xor.b32  	%r325, %r756, %r937;
	xor.b32  	%r405, %r785, %r937;
	xor.b32  	%r330, %r815, %r937;
	xor.b32  	%r395, %r845, %r937;
	xor.b32  	%r310, %r875, %r937;
	xor.b32  	%r324, %r770, %r938;
	xor.b32  	%r404, %r800, %r938;
	xor.b32  	%r329, %r830, %r938;
	xor.b32  	%r394, %r860, %r938;
	xor.b32  	%r309, %r890, %r938;
	xor.b32  	%r385, %r759, %r939;
	xor.b32  	%r370, %r788, %r939;
	xor.b32  	%r335, %r818, %r939;
	xor.b32  	%r390, %r848, %r939;
	xor.b32  	%r345, %r878, %r939;
	xor.b32  	%r384, %r773, %r940;
	xor.b32  	%r369, %r803, %r940;
	xor.b32  	%r334, %r833, %r940;
	xor.b32  	%r389, %r863, %r940;
	xor.b32  	%r344, %r893, %r940;
	xor.b32  	%r355, %r762, %r941;
	xor.b32  	%r305, %r791, %r941;
	xor.b32  	%r315, %r821, %r941;
	xor.b32  	%r340, %r851, %r941;
	xor.b32  	%r360, %r881, %r941;
	xor.b32  	%r354, %r776, %r942;
	xor.b32  	%r304, %r806, %r942;
	xor.b32  	%r314, %r836, %r942;
	xor.b32  	%r339, %r866, %r942;
	xor.b32  	%r359, %r896, %r942;
	// begin inline asm
	shf.l.wrap.b32 %r297, %r300, %r299, %r591;
	shf.l.wrap.b32 %r298, %r299, %r300, %r591;
	
	// end inline asm
	// begin inline asm
	shf.l.wrap.b32 %r302, %r304, %r305, %r596;
	shf.l.wrap.b32 %r303, %r305, %r304, %r596;
	
	// end inline asm
	// begin inline asm
	shf.l.wrap.b32 %r307, %r310, %r309, %r601;
	shf.l.wrap.b32 %r308, %r309, %r310, %r601;
	
	// end inline asm
	// begin inline asm
	shf.l.wrap.b32 %r312, %r315, %r314, %r606;
	shf.l.wrap.b32 %r313, %r314, %r315, %r606;
	
	// end inline asm
	// begin inline asm
	shf.l.wrap.b32 %r317, %r319, %r320, %r611;
	shf.l.wrap.b32 %r318, %r320, %r319, %r611;
	
	// end inline asm
	// begin inline asm
	shf.l.wrap.b32 %r322, %r325, %r324, %r616;
	shf.l.wrap.b32 %r323, %r324, %r325, %r616;
	
	// end inline asm
	// begin inline asm
	shf.l.wrap.b32 %r327, %r330, %r329, %r621;
	shf.l.wrap.b32 %r328, %r329, %r330, %r621;
	
	// end inline asm
	// begin inline asm
	shf.l.wrap.b32 %r332, %r334, %r335, %r626;
	shf.l.wrap.b32 %r333, %r335, %r334, %r626;
	
	// end inline asm
	// begin inline asm
	shf.l.wrap.b32 %r337, %r339, %r340, %r631;
	shf.l.wrap.b32 %r338, %r340, %r339, %r631;
	
	// end inline asm
	// begin inline asm
	shf.l.wrap.b32 %r342, %r345, %r344, %r636;
	shf.l.wrap.b32 %r343, %r344, %r345, %r636;
	
	// end inline asm
	// begin inline asm
	shf.l.wrap.b32 %r347, %r350, %r349, %r641;
	shf.l.wrap.b32 %r348, %r349, %r350, %r641;
	
	// end inline asm
	// begin inline asm
	shf.l.wrap.b32 %r352, %r354, %r355, %r646;
	shf.l.wrap.b32 %r353, %r355, %r354, %r646;
	
	// end inline asm
	// begin inline asm
	shf.l.wrap.b32 %r357, %r359, %r360, %r651;
	shf.l.wrap.b32 %r358, %r360, %r359, %r651;
	
	// end inline asm
	// begin inline asm
	shf.l.wrap.b32 %r362, %r364, %r365, %r656;
	shf.l.wrap.b32 %r363, %r365, %r364, %r656;
	
	// end inline asm
	// begin inline asm
	shf.l.wrap.b32 %r367, %r370, %r369, %r661;
	shf.l.wrap.b32 %r368, %r369, %r370, %r661;
	
	// end inline asm
	// begin inline asm
	shf.l.wrap.b32 %r372, %r375, %r374, %r666;
	shf.l.wrap.b32 %r373, %r374, %r375, %r666;
	
	// end inline asm
	// begin inline asm
	shf.l.wrap.b32 %r377, %r380, %r379, %r671;
	shf.l.wrap.b32 %r378, %r379, %r380, %r671;
	
	// end inline asm
	// begin inline asm
	shf.l.wrap.b32 %r382, %r384, %r385, %r676;
	shf.l.wrap.b32 %r383, %r385, %r384, %r676;
	
	// end inline asm
	// begin inline asm
	shf.l.wrap.b32 %r387, %r389, %r390, %r681;
	shf.l.wrap.b32 %r388, %r390, %r389, %r681;
	
	// end inline asm
	// begin inline asm
	shf.l.wrap.b32 %r392, %r394, %r395, %r686;
	shf.l.wrap.b32 %r393, %r395, %r394, %r686;
	
	// end inline asm
	// begin inline asm
	shf.l.wrap.b32 %r397, %r399, %r400, %r691;
	shf.l.wrap.b32 %r398, %r400, %r399, %r691;
	
	// end inline asm
	// begin inline asm
	shf.l.wrap.b32 %r402, %r404, %r405, %r696;
	shf.l.wrap.b32 %r403, %r405, %r404, %r696;
	
	// end inline asm
	// begin inline asm
	shf.l.wrap.b32 %r407, %r409, %r410, %r701;
	shf.l.wrap.b32 %r408, %r410, %r409, %r701;
	
	// end inline asm
	// begin inline asm
	shf.l.wrap.b32 %r412, %r414, %r415, %r706;
	shf.l.wrap.b32 %r413, %r415, %r414, %r706;
	
	// end inline asm
	not.b32 	%r945, %r297;
	and.b32  	%r946, %r327, %r945;
	not.b32 	%r947, %r327;
	and.b32  	%r948, %r387, %r947;
	xor.b32  	%r949, %r297, %r948;
	not.b32 	%r950, %r387;
	and.b32  	%r951, %r357, %r950;
	xor.b32  	%r952, %r327, %r951;
	not.b32 	%r953, %r357;
	and.b32  	%r954, %r943, %r953;
	xor.b32  	%r955, %r387, %r954;
	not.b32 	%r956, %r943;
	and.b32  	%r957, %r297, %r956;
	xor.b32  	%r958, %r357, %r957;
	not.b32 	%r959, %r298;
	and.b32  	%r960, %r328, %r959;
	not.b32 	%r961, %r328;
	and.b32  	%r962, %r388, %r961;
	xor.b32  	%r963, %r298, %r962;
	not.b32 	%r964, %r388;
	and.b32  	%r965, %r358, %r964;
	xor.b32  	%r966, %r328, %r965;
	not.b32 	%r967, %r358;
	and.b32  	%r968, %r944, %r967;
	xor.b32  	%r969, %r388, %r968;
	not.b32 	%r970, %r944;
	and.b32  	%r971, %r298, %r970;
	xor.b32  	%r972, %r358, %r971;
	not.b32 	%r973, %r302;
	and.b32  	%r974, %r407, %r973;
	xor.b32  	%r975, %r974, %r382;
	not.b32 	%r976, %r407;
	and.b32  	%r977, %r372, %r976;
	xor.b32  	%r978, %r302, %r977;
	not.b32 	%r979, %r372;
	and.b32  	%r980, %r307, %r979;
	xor.b32  	%r981, %r407, %r980;
	not.b32 	%r982, %r307;
	and.b32  	%r983, %r382, %r982;
	xor.b32  	%r984, %r372, %r983;
	not.b32 	%r985, %r382;
	and.b32  	%r986, %r302, %r985;
	xor.b32  	%r987, %r307, %r986;
	not.b32 	%r988, %r303;
	and.b32  	%r989, %r408, %r988;
	xor.b32  	%r990, %r989, %r383;
	not.b32 	%r991, %r408;
	and.b32  	%r992, %r373, %r991;
	xor.b32  	%r993, %r303, %r992;
	not.b32 	%r994, %r373;
	and.b32  	%r995, %r308, %r994;
	xor.b32  	%r996, %r408, %r995;
	not.b32 	%r997, %r308;
	and.b32  	%r998, %r383, %r997;
	xor.b32  	%r999, %r373, %r998;
	not.b32 	%r1000, %r383;
	and.b32  	%r1001, %r303, %r1000;
	xor.b32  	%r1002, %r308, %r1001;
	not.b32 	%r1003, %r402;
	and.b32  	%r1004, %r332, %r1003;
	xor.b32  	%r1005, %r1004, %r412;
	not.b32 	%r1006, %r332;
	and.b32  	%r1007, %r337, %r1006;
	xor.b32  	%r1008, %r402, %r1007;
	not.b32 	%r1009, %r337;
	and.b32  	%r1010, %r317, %r1009;
	xor.b32  	%r1011, %r332, %r1010;
	not.b32 	%r1012, %r317;
	and.b32  	%r1013, %r412, %r1012;
	xor.b32  	%r1014, %r337, %r1013;
	not.b32 	%r1015, %r412;
	and.b32  	%r1016, %r402, %r1015;
	xor.b32  	%r1017, %r317, %r1016;
	not.b32 	%r1018, %r403;
	and.b32  	%r1019, %r333, %r1018;
	xor.b32  	%r1020, %r1019, %r413;
	not.b32 	%r1021, %r333;
	and.b32  	%r1022, %r338, %r1021;
	xor.b32  	%r1023, %r403, %r1022;
	not.b32 	%r1024, %r338;
	and.b32  	%r1025, %r318, %r1024;
	xor.b32  	%r1026, %r333, %r1025;
	not.b32 	%r1027, %r318;
	and.b32  	%r1028, %r413, %r1027;
	xor.b32  	%r1029, %r338, %r1028;
	not.b32 	%r1030, %r413;
	and.b32  	%r1031, %r403, %r1030;
	xor.b32  	%r1032, %r318, %r1031;
	not.b32 	%r1033, %r377;
	and.b32  	%r1034, %r397, %r1033;
	xor.b32  	%r1035, %r1034, %r352;
	not.b32 	%r1036, %r397;
	and.b32  	%r1037, %r392, %r1036;
	xor.b32  	%r1038, %r377, %r1037;
	not.b32 	%r1039, %r392;
	and.b32  	%r1040, %r342, %r1039;
	xor.b32  	%r1041, %r397, %r1040;
	not.b32 	%r1042, %r342;
	and.b32  	%r1043, %r352, %r1042;
	xor.b32  	%r1044, %r392, %r1043;
	not.b32 	%r1045, %r352;
	and.b32  	%r1046, %r377, %r1045;
	xor.b32  	%r1047, %r342, %r1046;
	not.b32 	%r1048, %r378;
	and.b32  	%r1049, %r398, %r1048;
	xor.b32  	%r1050, %r1049, %r353;
	not.b32 	%r1051, %r398;
	and.b32  	%r1052, %r393, %r1051;
	xor.b32  	%r1053, %r378, %r1052;
	not.b32 	%r1054, %r393;
	and.b32  	%r1055, %r343, %r1054;
	xor.b32  	%r1056, %r398, %r1055;
	not.b32 	%r1057, %r343;
	and.b32  	%r1058, %r353, %r1057;
	xor.b32  	%r1059, %r393, %r1058;
	not.b32 	%r1060, %r353;
	and.b32  	%r1061, %r378, %r1060;
	xor.b32  	%r1062, %r343, %r1061;
	not.b32 	%r1063, %r367;
	and.b32  	%r1064, %r312, %r1063;
	xor.b32  	%r1065, %r1064, %r322;
	not.b32 	%r1066, %r312;
	and.b32  	%r1067, %r347, %r1066;
	xor.b32  	%r1068, %r367, %r1067;
	not.b32 	%r1069, %r347;
	and.b32  	%r1070, %r362, %r1069;
	xor.b32  	%r1071, %r312, %r1070;
	not.b32 	%r1072, %r362;
	and.b32  	%r1073, %r322, %r1072;
	xor.b32  	%r1074, %r347, %r1073;
	not.b32 	%r1075, %r322;
	and.b32  	%r1076, %r367, %r1075;
	xor.b32  	%r1077, %r362, %r1076;
	not.b32 	%r1078, %r368;
	and.b32  	%r1079, %r313, %r1078;
	xor.b32  	%r1080, %r1079, %r323;
	not.b32 	%r1081, %r313;
	and.b32  	%r1082, %r348, %r1081;
	xor.b32  	%r1083, %r368, %r1082;
	not.b32 	%r1084, %r348;
	and.b32  	%r1085, %r363, %r1084;
	xor.b32  	%r1086, %r313, %r1085;
	not.b32 	%r1087, %r363;
	and.b32  	%r1088, %r323, %r1087;
	xor.b32  	%r1089, %r348, %r1088;
	not.b32 	%r1090, %r323;
	and.b32  	%r1091, %r368, %r1090;
	xor.b32  	%r1092, %r363, %r1091;
	ld.const.u32 	%r1093, [%rd39+-8];
	xor.b32  	%r1094, %r946, %r1093;
	xor.b32  	%r1095, %r1094, %r943;
	ld.const.u32 	%r1096, [%rd39+-4];
	xor.b32  	%r1097, %r960, %r1096;
	xor.b32  	%r1098, %r1097, %r944;
	xor.b32  	%r1099, %r981, %r952;
	xor.b32  	%r1100, %r1099, %r1011;
	xor.b32  	%r1101, %r1100, %r1041;
	xor.b32  	%r420, %r1101, %r1071;
	xor.b32  	%r1102, %r996, %r966;
	xor.b32  	%r1103, %r1102, %r1026;
	xor.b32  	%r1104, %r1103, %r1056;
	xor.b32  	%r419, %r1104, %r1086;
	xor.b32  	%r1105, %r978, %r949;
	xor.b32  	%r1106, %r1105, %r1008;
	xor.b32  	%r1107, %r1106, %r1038;
	xor.b32  	%r425, %r1107, %r1068;
	xor.b32  	%r1108, %r993, %r963;
	xor.b32  	%r1109, %r1108, %r1023;
	xor.b32  	%r1110, %r1109, %r1053;
	xor.b32  	%r424, %r1110, %r1083;
	xor.b32  	%r1111, %r984, %r955;
	xor.b32  	%r1112, %r1111, %r1014;
	xor.b32  	%r1113, %r1112, %r1044;
	xor.b32  	%r430, %r1113, %r1074;
	xor.b32  	%r1114, %r999, %r969;
	xor.b32  	%r1115, %r1114, %r1029;
	xor.b32  	%r1116, %r1115, %r1059;
	xor.b32  	%r429, %r1116, %r1089;
	xor.b32  	%r1117, %r987, %r958;
	xor.b32  	%r1118, %r1117, %r1017;
	xor.b32  	%r1119, %r1118, %r1047;
	xor.b32  	%r435, %r1119, %r1077;
	xor.b32  	%r1120, %r1002, %r972;
	xor.b32  	%r1121, %r1120, %r1032;
	xor.b32  	%r1122, %r1121, %r1062;
	xor.b32  	%r434, %r1122, %r1092;
	xor.b32  	%r1123, %r975, %r1095;
	xor.b32  	%r1124, %r1123, %r1005;
	xor.b32  	%r1125, %r1124, %r1035;
	xor.b32  	%r440, %r1125, %r1065;
	xor.b32  	%r1126, %r990, %r1098;
	xor.b32  	%r1127, %r1126, %r1020;
	xor.b32  	%r1128, %r1127, %r1050;
	xor.b32  	%r439, %r1128, %r1080;
	// begin inline asm
	shf.l.wrap.b32 %r417, %r419, %r420, %r706;
	shf.l.wrap.b32 %r418, %r420, %r419, %r706;
	
	// end inline asm
	// begin inline asm
	shf.l.wrap.b32 %r422, %r424, %r425, %r706;
	shf.l.wrap.b32 %r423, %r425, %r424, %r706;
	
	// end inline asm
	// begin inline asm
	shf.l.wrap.b32 %r427, %r429, %r430, %r706;
	shf.l.wrap.b32 %r428, %r430, %r429, %r706;
	
	// end inline asm
	// begin inline asm
	shf.l.wrap.b32 %r432, %r434, %r435, %r706;
	shf.l.wrap.b32 %r433, %r435, %r434, %r706;
	
	// end inline asm
	// begin inline asm
	shf.l.wrap.b32 %r437, %r439, %r440, %r706;
	shf.l.wrap.b32 %r438, %r440, %r439, %r706;
	
	// end inline asm
	xor.b32  	%r1129, %r417, %r440;
	xor.b32  	%r1130, %r418, %r439;
	xor.b32  	%r1131, %r422, %r435;
	xor.b32  	%r1132, %r423, %r434;
	xor.b32  	%r1133, %r427, %r425;
	xor.b32  	%r1134, %r428, %r424;
	xor.b32  	%r1135, %r432, %r420;
	xor.b32  	%r1136, %r433, %r419;
	xor.b32  	%r1137, %r437, %r430;
	xor.b32  	%r1138, %r438, %r429;
	xor.b32  	%r560, %r949, %r1129;
	xor.b32  	%r559, %r963, %r1130;
	xor.b32  	%r1139, %r1095, %r1131;
	xor.b32  	%r525, %r975, %r1131;
	xor.b32  	%r555, %r1005, %r1131;
	xor.b32  	%r495, %r1035, %r1131;
	xor.b32  	%r465, %r1065, %r1131;
	xor.b32  	%r1140, %r1098, %r1132;
	xor.b32  	%r524, %r990, %r1132;
	xor.b32  	%r554, %r1020, %r1132;
	xor.b32  	%r494, %r1050, %r1132;
	xor.b32  	%r464, %r1080, %r1132;
	xor.b32  	%r445, %r978, %r1129;
	xor.b32  	%r545, %r1008, %r1129;
	xor.b32  	%r520, %r1038, %r1129;
	xor.b32  	%r510, %r1068, %r1129;
	xor.b32  	%r444, %r993, %r1130;
	xor.b32  	%r544, %r1023, %r1130;
	xor.b32  	%r519, %r1053, %r1130;
	xor.b32  	%r509, %r1083, %r1130;
	xor.b32  	%r470, %r952, %r1133;
	xor.b32  	%r550, %r981, %r1133;
	xor.b32  	%r475, %r1011, %r1133;
	xor.b32  	%r540, %r1041, %r1133;
	xor.b32  	%r455, %r1071, %r1133;
	xor.b32  	%r469, %r966, %r1134;
	xor.b32  	%r549, %r996, %r1134;
	xor.b32  	%r474, %r1026, %r1134;
	xor.b32  	%r539, %r1056, %r1134;
	xor.b32  	%r454, %r1086, %r1134;
	xor.b32  	%r530, %r955, %r1135;
	xor.b32  	%r515, %r984, %r1135;
	xor.b32  	%r480, %r1014, %r1135;
	xor.b32  	%r535, %r1044, %r1135;
	xor.b32  	%r490, %r1074, %r1135;
	xor.b32  	%r529, %r969, %r1136;
	xor.b32  	%r514, %r999, %r1136;
	xor.b32  	%r479, %r1029, %r1136;
	xor.b32  	%r534, %r1059, %r1136;
	xor.b32  	%r489, %r1089, %r1136;
	xor.b32  	%r500, %r958, %r1137;
	xor.b32  	%r450, %r987, %r1137;
	xor.b32  	%r460, %r1017, %r1137;
	xor.b32  	%r485, %r1047, %r1137;
	xor.b32  	%r505, %r1077, %r1137;
	xor.b32  	%r499, %r972, %r1138;
	xor.b32  	%r449, %r1002, %r1138;
	xor.b32  	%r459, %r1032, %r1138;
	xor.b32  	%r484, %r1062, %r1138;
	xor.b32  	%r504, %r1092, %r1138;
	// begin inline asm
	shf.l.wrap.b32 %r442, %r445, %r444, %r591;
	shf.l.wrap.b32 %r443, %r444, %r445, %r591;
	
	// end inline asm
	// begin inline asm
	shf.l.wrap.b32 %r447, %r449, %r450, %r596;
	shf.l.wrap.b32 %r448, %r450, %r449, %r596;
	
	// end inline asm
	// begin inline asm
	shf.l.wrap.b32 %r452, %r455, %r454, %r601;
	shf.l.wrap.b32 %r453, %r454, %r455, %r601;
	
	// end inline asm
	// begin inline asm
	shf.l.wrap.b32 %r457, %r460, %r459, %r606;
	shf.l.wrap.b32 %r458, %r459, %r460, %r606;
	
	// end inline asm
	// begin inline asm
	shf.l.wrap.b32 %r462, %r464, %r465, %r611;
	shf.l.wrap.b32 %r463, %r465, %r464, %r611;
	
	// end inline asm
	// begin inline asm
	shf.l.wrap.b32 %r467, %r470, %r469, %r616;
	shf.l.wrap.b32 %r468, %r469, %r470, %r616;
	
	// end inline asm
	// begin inline asm
	shf.l.wrap.b32 %r472, %r475, %r474, %r621;
	shf.l.wrap.b32 %r473, %r474, %r475, %r621;
	
	// end inline asm
	// begin inline asm
	shf.l.wrap.b32 %r477, %r479, %r480, %r626;
	shf.l.wrap.b32 %r478, %r480, %r479, %r626;
	
	// end inline asm
	// begin inline asm
	shf.l.wrap.b32 %r482, %r484, %r485, %r631;
	shf.l.wrap.b32 %r483, %r485, %r484, %r631;
	
	// end inline asm
	// begin inline asm
	shf.l.wrap.b32 %r487, %r490, %r489, %r636;
	shf.l.wrap.b32 %r488, %r489, %r490, %r636;
	
	// end inline asm
	// begin inline asm
	shf.l.wrap.b32 %r492, %r495, %r494, %r641;
	shf.l.wrap.b32 %r493, %r494, %r495, %r641;
	
	// end inline asm
	// begin inline asm
	shf.l.wrap.b32 %r497, %r499, %r500, %r646;
	shf.l.wrap.b32 %r498, %r500, %r499, %r646;
	
	// end inline asm
	// begin inline asm
	shf.l.wrap.b32 %r502, %r504, %r505, %r651;
	shf.l.wrap.b32 %r503, %r505, %r504, %r651;
	
	// end inline asm
	// begin inline asm
	shf.l.wrap.b32 %r507, %r509, %r510, %r656;
	shf.l.wrap.b32 %r508, %r510, %r509, %r656;
	
	// end inline asm
	// begin inline asm
	shf.l.wrap.b32 %r512, %r515, %r514, %r661;
	shf.l.wrap.b32 %r513, %r514, %r515, %r661;
	
	// end inline asm
	// begin inline asm
	shf.l.wrap.b32 %r517, %r520, %r519, %r666;
	shf.l.wrap.b32 %r518, %r519, %r520, %r666;
	
	// end inline asm
	// begin inline asm
	shf.l.wrap.b32 %r522, %r525, %r524, %r671;
	shf.l.wrap.b32 %r523, %r524, %r525, %r671;
	
	// end inline asm
	// begin inline asm
	shf.l.wrap.b32 %r527, %r529, %r530, %r676;
	shf.l.wrap.b32 %r528, %r530, %r529, %r676;
	
	// end inline asm
	// begin inline asm
	shf.l.wrap.b32 %r532, %r534, %r535, %r681;
	shf.l.wrap.b32 %r533, %r535, %r534, %r681;
	
	// end inline asm
	// begin inline asm
	shf.l.wrap.b32 %r537, %r539, %r540, %r686;
	shf.l.wrap.b32 %r538, %r540, %r539, %r686;
	
	// end inline asm
	// begin inline asm
	shf.l.wrap.b32 %r542, %r544, %r545, %r691;
	shf.l.wrap.b32 %r543, %r545, %r544, %r691;
	
	// end inline asm
	// begin inline asm
	shf.l.wrap.b32 %r547, %r549, %r550, %r696;
	shf.l.wrap.b32 %r548, %r550, %r549, %r696;
	
	// end inline asm
	// begin inline asm
	shf.l.wrap.b32 %r552, %r554, %r555, %r701;
	shf.l.wrap.b32 %r553, %r555, %r554, %r701;
	
	// end inline asm
	// begin inline asm
	shf.l.wrap.b32 %r557, %r559, %r560, %r706;
	shf.l.wrap.b32 %r558, %r560, %r559, %r706;
	
	// end inline asm
	not.b32 	%r1141, %r442;
	and.b32  	%r1142, %r472, %r1141;
	not.b32 	%r1143, %r472;
	and.b32  	%r1144, %r532, %r1143;
	xor.b32  	%r1145, %r442, %r1144;
	not.b32 	%r1146, %r532;
	and.b32  	%r1147, %r502, %r1146;
	xor.b32  	%r1148, %r472, %r1147;
	not.b32 	%r1149, %r502;
	and.b32  	%r1150, %r1139, %r1149;
	xor.b32  	%r1151, %r532, %r1150;
	not.b32 	%r1152, %r1139;
	and.b32  	%r1153, %r442, %r1152;
	xor.b32  	%r1154, %r502, %r1153;
	not.b32 	%r1155, %r443;
	and.b32  	%r1156, %r473, %r1155;
	not.b32 	%r1157, %r473;
	and.b32  	%r1158, %r533, %r1157;
	xor.b32  	%r1159, %r443, %r1158;
	not.b32 	%r1160, %r533;
	and.b32  	%r1161, %r503, %r1160;
	xor.b32  	%r1162, %r473, %r1161;
	not.b32 	%r1163, %r503;
	and.b32  	%r1164, %r1140, %r1163;
	xor.b32  	%r1165, %r533, %r1164;
	not.b32 	%r1166, %r1140;
	and.b32  	%r1167, %r443, %r1166;
	xor.b32  	%r1168, %r503, %r1167;
	not.b32 	%r1169, %r447;
	and.b32  	%r1170, %r552, %r1169;
	xor.b32  	%r1171, %r1170, %r527;
	not.b32 	%r1172, %r552;
	and.b32  	%r1173, %r517, %r1172;
	xor.b32  	%r1174, %r447, %r1173;
	not.b32 	%r1175, %r517;
	and.b32  	%r1176, %r452, %r1175;
	xor.b32  	%r1177, %r552, %r1176;
	not.b32 	%r1178, %r452;
	and.b32  	%r1179, %r527, %r1178;
	xor.b32  	%r1180, %r517, %r1179;
	not.b32 	%r1181, %r527;
	and.b32  	%r1182, %r447, %r1181;
	xor.b32  	%r1183, %r452, %r1182;
	not.b32 	%r1184, %r448;
	and.b32  	%r1185, %r553, %r1184;
	xor.b32  	%r1186, %r1185, %r528;
	not.b32 	%r1187, %r553;
	and.b32  	%r1188, %r518, %r1187;
	xor.b32  	%r1189, %r448, %r1188;
	not.b32 	%r1190, %r518;
	and.b32  	%r1191, %r453, %r1190;
	xor.b32  	%r1192, %r553, %r1191;
	not.b32 	%r1193, %r453;
	and.b32  	%r1194, %r528, %r1193;
	xor.b32  	%r1195, %r518, %r1194;
	not.b32 	%r1196, %r528;
	and.b32  	%r1197, %r448, %r1196;
	xor.b32  	%r1198, %r453, %r1197;
	not.b32 	%r1199, %r547;
	and.b32  	%r1200, %r477, %r1199;
	xor.b32  	%r1201, %r1200, %r557;
	not.b32 	%r1202, %r477;
	and.b32  	%r1203, %r482, %r1202;
	xor.b32  	%r1204, %r547, %r1203;
	not.b32 	%r1205, %r482;
	and.b32  	%r1206, %r462, %r1205;
	xor.b32  	%r1207, %r477, %r1206;
	not.b32 	%r1208, %r462;
	and.b32  	%r1209, %r557, %r1208;
	xor.b32  	%r1210, %r482, %r1209;
	not.b32 	%r1211, %r557;
	and.b32  	%r1212, %r547, %r1211;
	xor.b32  	%r1213, %r462, %r1212;
	not.b32 	%r1214, %r548;
	and.b32  	%r1215, %r478, %r1214;
	xor.b32  	%r1216, %r1215, %r558;
	not.b32 	%r1217, %r478;
	and.b32  	%r1218, %r483, %r1217;
	xor.b32  	%r1219, %r548, %r1218;
	not.b32 	%r1220, %r483;
	and.b32  	%r1221, %r463, %r1220;
	xor.b32  	%r1222, %r478, %r1221;
	not.b32 	%r1223, %r463;
	and.b32  	%r1224, %r558, %r1223;
	xor.b32  	%r1225, %r483, %r1224;
	not.b32 	%r1226, %r558;
	and.b32  	%r1227, %r548, %r1226;
	xor.b32  	%r1228, %r463, %r1227;
	not.b32 	%r1229, %r522;
	and.b32  	%r1230, %r542, %r1229;
	xor.b32  	%r1231, %r1230, %r497;
	not.b32 	%r1232, %r542;
	and.b32  	%r1233, %r537, %r1232;
	xor.b32  	%r1234, %r522, %r1233;
	not.b32 	%r1235, %r537;
	and.b32  	%r1236, %r487, %r1235;
	xor.b32  	%r1237, %r542, %r1236;
	not.b32 	%r1238, %r487;
	and.b32  	%r1239, %r497, %r1238;
	xor.b32  	%r1240, %r537, %r1239;
	not.b32 	%r1241, %r497;
	and.b32  	%r1242, %r522, %r1241;
	xor.b32  	%r1243, %r487, %r1242;
	not.b32 	%r1244, %r523;
	and.b32  	%r1245, %r543, %r1244;
	xor.b32  	%r1246, %r1245, %r498;
	not.b32 	%r1247, %r543;
	and.b32  	%r1248, %r538, %r1247;
	xor.b32  	%r1249, %r523, %r1248;
	not.b32 	%r1250, %r538;
	and.b32  	%r1251, %r488, %r1250;
	xor.b32  	%r1252, %r543, %r1251;
	not.b32 	%r1253, %r488;
	and.b32  	%r1254, %r498, %r1253;
	xor.b32  	%r1255, %r538, %r1254;
	not.b32 	%r1256, %r498;
	and.b32  	%r1257, %r523, %r1256;
	xor.b32  	%r1258, %r488, %r1257;
	not.b32 	%r1259, %r512;
	and.b32  	%r1260, %r457, %r1259;
	xor.b32  	%r1261, %r1260, %r467;
	not.b32 	%r1262, %r457;
	and.b32  	%r1263, %r492, %r1262;
	xor.b32  	%r1264, %r512, %r1263;
	not.b32 	%r1265, %r492;
	and.b32  	%r1266, %r507, %r1265;
	xor.b32  	%r1267, %r457, %r1266;
	not.b32 	%r1268, %r507;
	and.b32  	%r1269, %r467, %r1268;
	xor.b32  	%r1270, %r492, %r1269;
	not.b32 	%r1271, %r467;
	and.b32  	%r1272, %r512, %r1271;
	xor.b32  	%r1273, %r507, %r1272;
	not.b32 	%r1274, %r513;
	and.b32  	%r1275, %r458, %r1274;
	xor.b32  	%r1276, %r1275, %r468;
	not.b32 	%r1277, %r458;
	and.b32  	%r1278, %r493, %r1277;
	xor.b32  	%r1279, %r513, %r1278;
	not.b32 	%r1280, %r493;
	and.b32  	%r1281, %r508, %r1280;
	xor.b32  	%r1282, %r458, %r1281;
	not.b32 	%r1283, %r508;
	and.b32  	%r1284, %r468, %r1283;
	xor.b32  	%r1285, %r493, %r1284;
	not.b32 	%r1286, %r468;
	and.b32  	%r1287, %r513, %r1286;
	xor.b32  	%r1288, %r508, %r1287;
	ld.const.u32 	%r1289, [%rd39];
	xor.b32  	%r1290, %r1142, %r1289;
	xor.b32  	%r1291, %r1290, %r1139;
	ld.const.u32 	%r1292, [%rd39+4];
	xor.b32  	%r1293, %r1156, %r1292;
	xor.b32  	%r1294, %r1293, %r1140;
	xor.b32  	%r1295, %r1177, %r1148;
	xor.b32  	%r1296, %r1295, %r1207;
	xor.b32  	%r1297, %r1296, %r1237;
	xor.b32  	%r565, %r1297, %r1267;
	xor.b32  	%r1298, %r1192, %r1162;
	xor.b32  	%r1299, %r1298, %r1222;
	xor.b32  	%r1300, %r1299, %r1252;
	xor.b32  	%r564, %r1300, %r1282;
	xor.b32  	%r1301, %r1174, %r1145;
	xor.b32  	%r1302, %r1301, %r1204;
	xor.b32  	%r1303, %r1302, %r1234;
	xor.b32  	%r570, %r1303, %r1264;
	xor.b32  	%r1304, %r1189, %r1159;
	xor.b32  	%r1305, %r1304, %r1219;
	xor.b32  	%r1306, %r1305, %r1249;
	xor.b32  	%r569, %r1306, %r1279;
	xor.b32  	%r1307, %r1180, %r1151;
	xor.b32  	%r1308, %r1307, %r1210;
	xor.b32  	%r1309, %r1308, %r1240;
	xor.b32  	%r575, %r1309, %r1270;
	xor.b32  	%r1310, %r1195, %r1165;
	xor.b32  	%r1311, %r1310, %r1225;
	xor.b32  	%r1312, %r1311, %r1255;
	xor.b32  	%r574, %r1312, %r1285;
	xor.b32  	%r1313, %r1183, %r1154;
	xor.b32  	%r1314, %r1313, %r1213;
	xor.b32  	%r1315, %r1314, %r1243;
	xor.b32  	%r580, %r1315, %r1273;
	xor.b32  	%r1316, %r1198, %r1168;
	xor.b32  	%r1317, %r1316, %r1228;
	xor.b32  	%r1318, %r1317, %r1258;
	xor.b32  	%r579, %r1318, %r1288;
	xor.b32  	%r1319, %r1171, %r1291;
	xor.b32  	%r1320, %r1319, %r1201;
	xor.b32  	%r1321, %r1320, %r1231;
	xor.b32  	%r585, %r1321, %r1261;
	xor.b32  	%r1322, %r1186, %r1294;
	xor.b32  	%r1323, %r1322, %r1216;
	xor.b32  	%r1324, %r1323, %r1246;
	xor.b32  	%r584, %r1324, %r1276;
	// begin inline asm
	shf.l.wrap.b32 %r562, %r564, %r565, %r706;
	shf.l.wrap.b32 %r563, %r565, %r564, %r706;
	
	// end inline asm
	// begin inline asm
	shf.l.wrap.b32 %r567, %r569, %r570, %r706;
	shf.l.wrap.b32 %r568, %r570, %r569, %r706;
	
	// end inline asm
	// begin inline asm
	shf.l.wrap.b32 %r572, %r574, %r575, %r706;
	shf.l.wrap.b32 %r573, %r575, %r574, %r706;
	
	// end inline asm
	// begin inline asm
	shf.l.wrap.b32 %r577, %r579, %r580, %r706;
	shf.l.wrap.b32 %r578, %r580, %r579, %r706;
	
	// end inline asm
	// begin inline asm
	shf.l.wrap.b32 %r582, %r584, %r585, %r706;
	shf.l.wrap.b32 %r583, %r585, %r584, %r706;
	
	// end inline asm
	xor.b32  	%r1325, %r562, %r585;
	xor.b32  	%r1326, %r563, %r584;
	xor.b32  	%r1327, %r567, %r580;
	xor.b32  	%r1328, %r568, %r579;
	xor.b32  	%r1329, %r572, %r570;
	xor.b32  	%r1330, %r573, %r569;
	xor.b32  	%r1331, %r577, %r565;
	xor.b32  	%r1332, %r578, %r564;
	xor.b32  	%r1333, %r582, %r575;
	xor.b32  	%r1334, %r583, %r574;
	xor.b32  	%r705, %r1145, %r1325;
	xor.b32  	%r704, %r1159, %r1326;
	xor.b32  	%r1335, %r1291, %r1327;
	xor.b32  	%r670, %r1171, %r1327;
	xor.b32  	%r700, %r1201, %r1327;
	xor.b32  	%r640, %r1231, %r1327;
	xor.b32  	%r610, %r1261, %r1327;
	xor.b32  	%r1336, %r1294, %r1328;
	xor.b32  	%r669, %r1186, %r1328;
	xor.b32  	%r699, %r1216, %r1328;
	xor.b32  	%r639, %r1246, %r1328;
	xor.b32  	%r609, %r1276, %r1328;
	xor.b32  	%r590, %r1174, %r1325;
	xor.b32  	%r690, %r1204, %r1325;
	xor.b32  	%r665, %r1234, %r1325;
	xor.b32  	%r655, %r1264, %r1325;
	xor.b32  	%r589, %r1189, %r1326;
	xor.b32  	%r689, %r1219, %r1326;
	xor.b32  	%r664, %r1249, %r1326;
	xor.b32  	%r654, %r1279, %r1326;
	xor.b32  	%r615, %r1148, %r1329;
	xor.b32  	%r695, %r1177, %r1329;
	xor.b32  	%r620, %r1207, %r1329;
	xor.b32  	%r685, %r1237, %r1329;
	xor.b32  	%r600, %r1267, %r1329;
	xor.b32  	%r614, %r1162, %r1330;
	xor.b32  	%r694, %r1192, %r1330;
	xor.b32  	%r619, %r1222, %r1330;
	xor.b32  	%r684, %r1252, %r1330;
	xor.b32  	%r599, %r1282, %r1330;
	xor.b32  	%r675, %r1151, %r1331;
	xor.b32  	%r660, %r1180, %r1331;
	xor.b32  	%r625, %r1210, %r1331;
	xor.b32  	%r680, %r1240, %r1331;
	xor.b32  	%r635, %r1270, %r1331;
	xor.b32  	%r674, %r1165, %r1332;
	xor.b32  	%r659, %r1195, %r1332;
	xor.b32  	%r624, %r1225, %r1332;
	xor.b32  	%r679, %r1255, %r1332;
	xor.b32  	%r634, %r1285, %r1332;
	xor.b32  	%r645, %r1154, %r1333;
	xor.b32  	%r595, %r1183, %r1333;
	xor.b32  	%r605, %r1213, %r1333;
	xor.b32  	%r630, %r1243, %r1333;
	xor.b32  	%r650, %r1273, %r1333;
	xor.b32  	%r644, %r1168, %r1334;
	xor.b32  	%r594, %r1198, %r1334;
	xor.b32  	%r604, %r1228, %r1334;
	xor.b32  	%r629, %r1258, %r1334;
	xor.b32  	%r649, %r1288, %r1334;
	// begin inline asm
	shf.l.wrap.b32 %r587, %r590, %r589, %r591;
	shf.l.wrap.b32 %r588, %r589, %r590, %r591;
	
	// end inline asm
	// begin inline asm
	shf.l.wrap.b32 %r592, %r594, %r595, %r596;
	shf.l.wrap.b32 %r593, %r595, %r594, %r596;
	
	// end inline asm
	// begin inline asm
	shf.l.wrap.b32 %r597, %r600, %r599, %r601;
	shf.l.wrap.b32 %r598, %r599, %r600, %r601;
	
	// end inline asm
	// begin inline asm
	shf.l.wrap.b32 %r602, %r605, %r604, %r606;
	shf.l.wrap.b32 %r603, %r604, %r605, %r606;
	
	// end inline asm
	// begin inline asm
	shf.l.wrap.b32 %r607, %r609, %r610, %r611;
	shf.l.wrap.b32 %r608, %r610, %r609, %r611;
	
	// end inline asm
	// begin inline asm
	shf.l.wrap.b32 %r612, %r615, %r614, %r616;
	shf.l.wrap.b32 %r613, %r614, %r615, %r616;
	
	// end inline asm
	// begin inline asm
	shf.l.wrap.b32 %r617, %r620, %r619, %r621;
	shf.l.wrap.b32 %r618, %r619, %r620, %r621;
	
	// end inline asm
	// begin inline asm
	shf.l.wrap.b32 %r622, %r624, %r625, %r626;
	shf.l.wrap.b32 %r623, %r625, %r624, %r626;
	
	// end inline asm
	// begin inline asm
	shf.l.wrap.b32 %r627, %r629, %r630, %r631;
	shf.l.wrap.b32 %r628, %r630, %r629, %r631;
	
	// end inline asm
	// begin inline asm
	shf.l.wrap.b32 %r632, %r635, %r634, %r636;
	shf.l.wrap.b32 %r633, %r634, %r635, %r636;
	
	// end inline asm
	// begin inline asm
	shf.l.wrap.b32 %r637, %r640, %r639, %r641;
	shf.l.wrap.b32 %r638, %r639, %r640, %r641;
	
	// end inline asm
	// begin inline asm
	shf.l.wrap.b32 %r642, %r644, %r645, %r646;
	shf.l.wrap.b32 %r643, %r645, %r644, %r646;
	
	// end inline asm
	// begin inline asm
	shf.l.wrap.b32 %r647, %r649, %r650, %r651;
	shf.l.wrap.b32 %r648, %r650, %r649, %r651;
	
	// end inline asm
	// begin inline asm
	shf.l.wrap.b32 %r652, %r654, %r655, %r656;
	shf.l.wrap.b32 %r653, %r655, %r654, %r656;
	
	// end inline asm
	// begin inline asm
	shf.l.wrap.b32 %r657, %r660, %r659, %r661;
	shf.l.wrap.b32 %r658, %r659, %r660, %r661;
	
	// end inline asm
	// begin inline asm
	shf.l.wrap.b32 %r662, %r665, %r664, %r666;
	shf.l.wrap.b32 %r663, %r664, %r665, %r666;
	
	// end inline asm
	// begin inline asm
	shf.l.wrap.b32 %r667, %r670, %r669, %r671;
	shf.l.wrap.b32 %r668, %r669, %r670, %r671;
	
	// end inline asm
	// begin inline asm
	shf.l.wrap.b32 %r672, %r674, %r675, %r676;
	shf.l.wrap.b32 %r673, %r675, %r674, %r676;
	
	// end inline asm
	// begin inline asm
	shf.l.wrap.b32 %r677, %r679, %r680, %r681;
	shf.l.wrap.b32 %r678, %r680, %r679, %r681;
	
	// end inline asm
	// begin inline asm
	shf.l.wrap.b32 %r682, %r684, %r685, %r686;
	shf.l.wrap.b32 %r683, %r685, %r684, %r686;
	
	// end inline asm
	// begin inline asm
	shf.l.wrap.b32 %r687, %r689, %r690, %r691;
	shf.l.wrap.b32 %r688, %r690, %r689, %r691;
	
	// end inline asm
	// begin inline asm
	shf.l.wrap.b32 %r692, %r694, %r695, %r696;
	shf.l.wrap.b32 %r693, %r695, %r694, %r696;
	
	// end inline asm
	// begin inline asm
	shf.l.wrap.b32 %r697, %r699, %r700, %r701;
	shf.l.wrap.b32 %r698, %r700, %r699, %r701;
	
	// end inline asm
	// begin inline asm
	shf.l.wrap.b32 %r702, %r704, %r705, %r706;
	shf.l.wrap.b32 %r703, %r705, %r704, %r706;
	
	// end inline asm
	not.b32 	%r1337, %r587;
	and.b32  	%r1338, %r617, %r1337;
	not.b32 	%r1339, %r617;
	and.b32  	%r1340, %r677, %r1339;
	xor.b32  	%r1490, %r587, %r1340;
	not.b32 	%r1341, %r677;
	and.b32  	%r1342, %r647, %r1341;
	xor.b32  	%r1488, %r617, %r1342;
	not.b32 	%r1343, %r647;
	and.b32  	%r1344, %r1335, %r1343;
	xor.b32  	%r1486, %r677, %r1344;
	not.b32 	%r1345, %r1335;
	and.b32  	%r1346, %r587, %r1345;
	xor.b32  	%r1484, %r647, %r1346;
	not.b32 	%r1347, %r588;
	and.b32  	%r1348, %r618, %r1347;
	not.b32 	%r1349, %r618;
	and.b32  	%r1350, %r678, %r1349;
	xor.b32  	%r1489, %r588, %r1350;
	not.b32 	%r1351, %r678;
	and.b32  	%r1352, %r648, %r1351;
	xor.b32  	%r1487, %r618, %r1352;
	not.b32 	%r1353, %r648;
	and.b32  	%r1354, %r1336, %r1353;
	xor.b32  	%r1485, %r678, %r1354;
	not.b32 	%r1355, %r1336;
	and.b32  	%r1356, %r588, %r1355;
	xor.b32  	%r1483, %r648, %r1356;
	not.b32 	%r1357, %r592;
	and.b32  	%r1358, %r697, %r1357;
	xor.b32  	%r1482, %r1358, %r672;
	not.b32 	%r1359, %r697;
	and.b32  	%r1360, %r662, %r1359;
	xor.b32  	%r1480, %r592, %r1360;
	not.b32 	%r1361, %r662;
	and.b32  	%r1362, %r597, %r1361;
	xor.b32  	%r1478, %r697, %r1362;
	not.b32 	%r1363, %r597;
	and.b32  	%r1364, %r672, %r1363;
	xor.b32  	%r1476, %r662, %r1364;
	not.b32 	%r1365, %r672;
	and.b32  	%r1366, %r592, %r1365;
	xor.b32  	%r1474, %r597, %r1366;
	not.b32 	%r1367, %r593;
	and.b32  	%r1368, %r698, %r1367;
	xor.b32  	%r1481, %r1368, %r673;
	not.b32 	%r1369, %r698;
	and.b32  	%r1370, %r663, %r1369;
	xor.b32  	%r1479, %r593, %r1370;
	not.b32 	%r1371, %r663;
	and.b32  	%r1372, %r598, %r1371;
	xor.b32  	%r1477, %r698, %r1372;
	not.b32 	%r1373, %r598;
	and.b32  	%r1374, %r673, %r1373;
	xor.b32  	%r1475, %r663, %r1374;
	not.b32 	%r1375, %r673;
	and.b32  	%r1376, %r593, %r1375;
	xor.b32  	%r1473, %r598, %r1376;
	not.b32 	%r1377, %r692;
	and.b32  	%r1378, %r622, %r1377;
	xor.b32  	%r1472, %r1378, %r702;
	not.b32 	%r1379, %r622;
	and.b32  	%r1380, %r627, %r1379;
	xor.b32  	%r1470, %r692, %r1380;
	not.b32 	%r1381, %r627;
	and.b32  	%r1382, %r607, %r1381;
	xor.b32  	%r1468, %r622, %r1382;
	not.b32 	%r1383, %r607;
	and.b32  	%r1384, %r702, %r1383;
	xor.b32  	%r1466, %r627, %r1384;
	not.b32 	%r1385, %r702;
	and.b32  	%r1386, %r692, %r1385;
	xor.b32  	%r1464, %r607, %r1386;
	not.b32 	%r1387, %r693;
	and.b32  	%r1388, %r623, %r1387;
	xor.b32  	%r1471, %r1388, %r703;
	not.b32 	%r1389, %r623;
	and.b32  	%r1390, %r628, %r1389;
	xor.b32  	%r1469, %r693, %r1390;
	not.b32 	%r1391, %r628;
	and.b32  	%r1392, %r608, %r1391;
	xor.b32  	%r1467, %r623, %r1392;
	not.b32 	%r1393, %r608;
	and.b32  	%r1394, %r703, %r1393;
	xor.b32  	%r1465, %r628, %r1394;
	not.b32 	%r1395, %r703;
	and.b32  	%r1396, %r693, %r1395;
	xor.b32  	%r1463, %r608, %r1396;
	not.b32 	%r1397, %r667;
	and.b32  	%r1398, %r687, %r1397;
	xor.b32  	%r1462, %r1398, %r642;
	not.b32 	%r1399, %r687;
	and.b32  	%r1400, %r682, %r1399;
	xor.b32  	%r1460, %r667, %r1400;
	not.b32 	%r1401, %r682;
	and.b32  	%r1402, %r632, %r1401;
	xor.b32  	%r1458, %r687, %r1402;
	not.b32 	%r1403, %r632;
	and.b32  	%r1404, %r642, %r1403;
	xor.b32  	%r1456, %r682, %r1404;
	not.b32 	%r1405, %r642;
	and.b32  	%r1406, %r667, %r1405;
	xor.b32  	%r1454, %r632, %r1406;
	not.b32 	%r1407, %r668;
	and.b32  	%r1408, %r688, %r1407;
	xor.b32  	%r1461, %r1408, %r643;
	not.b32 	%r1409, %r688;
	and.b32  	%r1410, %r683, %r1409;
	xor.b32  	%r1459, %r668, %r1410;
	not.b32 	%r1411, %r683;
	and.b32  	%r1412, %r633, %r1411;
	xor.b32  	%r1457, %r688, %r1412;
	not.b32 	%r1413, %r633;
	and.b32  	%r1414, %r643, %r1413;
	xor.b32  	%r1455, %r683, %r1414;
	not.b32 	%r1415, %r643;
	and.b32  	%r1416, %r668, %r1415;
	xor.b32  	%r1453, %r633, %r1416;
	not.b32 	%r1417, %r657;
	and.b32  	%r1418, %r602, %r1417;
	xor.b32  	%r1452, %r1418, %r612;
	not.b32 	%r1419, %r602;
	and.b32  	%r1420, %r637, %r1419;
	xor.b32  	%r1450, %r657, %r1420;
	not.b32 	%r1421, %r637;
	and.b32  	%r1422, %r652, %r1421;
	xor.b32  	%r1448, %r602, %r1422;
	not.b32 	%r1423, %r652;
	and.b32  	%r1424, %r612, %r1423;
	xor.b32  	%r1446, %r637, %r1424;
	not.b32 	%r1425, %r612;
	and.b32  	%r1426, %r657, %r1425;
	xor.b32  	%r1444, %r652, %r1426;
	not.b32 	%r1427, %r658;
	and.b32  	%r1428, %r603, %r1427;
	xor.b32  	%r1451, %r1428, %r613;
	not.b32 	%r1429, %r603;
	and.b32  	%r1430, %r638, %r1429;
	xor.b32  	%r1449, %r658, %r1430;
	not.b32 	%r1431, %r638;
	and.b32  	%r1432, %r653, %r1431;
	xor.b32  	%r1447, %r603, %r1432;
	not.b32 	%r1433, %r653;
	and.b32  	%r1434, %r613, %r1433;
	xor.b32  	%r1445, %r638, %r1434;
	not.b32 	%r1435, %r613;
	and.b32  	%r1436, %r658, %r1435;
	xor.b32  	%r1443, %r653, %r1436;
	ld.const.u32 	%r1437, [%rd39+8];
	xor.b32  	%r1438, %r1338, %r1437;
	xor.b32  	%r1492, %r1438, %r1335;
	ld.const.u32 	%r1439, [%rd39+12];
	xor.b32  	%r1440, %r1348, %r1439;
	xor.b32  	%r1491, %r1440, %r1336;
	add.s32 	%r119, %r1493, 8;
	add.s64 	%rd39, %rd39, 32;
	setp.lt.u32 	%p2, %r1493, 40;
	mov.u32 	%r1493, %r119;
	@%p2 bra 	$L__BB2_2;
	ld.param.u32 	%r1442, [_Z28quark_keccak512c_gpu_hash_64ijPmPj_param_0];
	st.global.u32 	[%rd1], %r1492;
	mul.wide.s32 	%rd25, %r1442, 4;
	add.s64 	%rd26, %rd1, %rd25;
	st.global.u32 	[%rd26], %r1491;
	add.s64 	%rd27, %rd26, %rd25;
	st.global.u32 	[%rd27], %r1490;
	add.s64 	%rd28, %rd27, %rd25;
	st.global.u32 	[%rd28], %r1489;
	st.global.u32 	[%rd2], %r1488;
	add.s64 	%rd29, %rd2, %rd25;
	st.global.u32 	[%rd29], %r1487;
	add.s64 	%rd30, %rd29, %rd25;
	st.global.u32 	[%rd30], %r1486;
	st.global.u32 	[%rd3], %r1485;
	add.s64 	%rd31, %rd3, %rd25;
	st.global.u32 	[%rd31], %r1484;
	add.s64 	%rd32, %rd31, %rd25;
	st.global.u32 	[%rd32], %r1483;
	add.s64 	%rd33, %rd32, %rd25;
	st.global.u32 	[%rd33], %r1482;
	add.s64 	%rd34, %rd33, %rd25;
	st.global.u32 	[%rd34], %r1481;
	add.s64 	%rd35, %rd34, %rd25;
	st.global.u32 	[%rd35], %r1480;
	add.s64 	%rd36, %rd35, %rd25;
	st.global.u32 	[%rd36], %r1479;
	add.s64 	%rd37, %rd36, %rd25;
	st.global.u32 	[%rd37], %r1478;
	add.s64 	%rd38, %rd37, %rd25;
	st.global.u32 	[%rd38], %r1477;
$L__BB2_4:
	ret;

}
	// .globl	_Z33quark_keccak512_gpu_hash_final_64ijPmPjS0_
.visible .entry _Z33quark_keccak512_gpu_hash_final_64ijPmPjS0_(
	.param .u32 _Z33quark_keccak512_gpu_hash_final_64ijPmPjS0__param_0,
	.param .u32 _Z33quark_keccak512_gpu_hash_final_64ijPmPjS0__param_1,
	.param .u64 .ptr .align 1 _Z33quark_keccak512_gpu_hash_final_64ijPmPjS0__param_2,
	.param .u64 .ptr .align 1 _Z33quark_keccak512_gpu_hash_final_64ijPmPjS0__param_3,
	.param .u64 .ptr .align 1 _Z33quark_keccak512_gpu_hash_final_64ijPmPjS0__param_4
)
{
	.reg .pred 	%p<62>;
	.reg .b32 	%r<1552>;
	.reg .b64 	%rd<17>;

	ld.param.u32 	%r124, [_Z33quark_keccak512_gpu_hash_final_64ijPmPjS0__param_0];
	ld.param.u32 	%r123, [_Z33quark_keccak512_gpu_hash_final_64ijPmPjS0__param_1];
	ld.param.u64 	%rd3, [_Z33quark_keccak512_gpu_hash_final_64ijPmPjS0__param_2];
	ld.param.u64 	%rd4, [_Z33quark_keccak512_gpu_hash_final_64ijPmPjS0__param_3];
	mov.u32 	%r125, %ntid.x;
	mov.u32 	%r126, %ctaid.x;
	mov.u32 	%r127, %tid.x;
	mad.lo.s32 	%r1, %r125, %r126, %r127;
	setp.ge.s32 	%p1, %r1, %r124;
	@%p1 bra 	$L__BB3_8;
	setp.eq.s64 	%p2, %rd4, 0;
	@%p2 bra 	$L__BB3_3;
	cvta.to.global.u64 	%rd6, %rd4;
	mul.wide.s32 	%rd7, %r1, 4;
	add.s64 	%rd8, %rd6, %rd7;
	ld.global.u32 	%r1500, [%rd8];
	bra.uni 	$L__BB3_4;
$L__BB3_3:
	add.s32 	%r1500, %r123, %r1;
$L__BB3_4:
	sub.s32 	%r131, %r1500, %r123;
	shl.b32 	%r132, %r131, 3;
	cvta.to.global.u64 	%rd10, %rd3;
	mul.wide.s32 	%rd11, %r132, 8;
	add.s64 	%rd12, %rd10, %rd11;
	ld.global.u32 	%r1550, [%rd12];
	ld.global.u32 	%r1549, [%rd12+4];
	ld.global.u32 	%r1548, [%rd12+8];
	ld.global.u32 	%r1547, [%rd12+12];
	ld.global.u32 	%r1546, [%rd12+16];
	ld.global.u32 	%r1545, [%rd12+20];
	ld.global.u32 	%r1544, [%rd12+24];
	ld.global.u32 	%r1543, [%rd12+28];
	ld.global.u32 	%r1542, [%rd12+32];
	ld.global.u32 	%r1541, [%rd12+36];
	ld.global.u32 	%r1540, [%rd12+40];
	ld.global.u32 	%r1539, [%rd12+44];
	ld.global.u32 	%r1538, [%rd12+48];
	ld.global.u32 	%r1537, [%rd12+52];
	ld.global.u32 	%r1536, [%rd12+56];
	ld.global.u32 	%r1535, [%rd12+60];
	mov.u64 	%rd13, d_RC;
	add.s64 	%rd16, %rd13, 16;
	mov.b32 	%r1534, 1;
	mov.b32 	%r1533, -2147483648;
	mov.b32 	%r1501, 0;
	mov.u32 	%r1502, %r1501;
	mov.u32 	%r1503, %r1501;
	mov.u32 	%r1504, %r1501;
	mov.u32 	%r1505, %r1501;
	mov.u32 	%r1506, %r1501;
	mov.u32 	%r1507, %r1501;
	mov.u32 	%r1508, %r1501;
	mov.u32 	%r1509, %r1501;
	mov.u32 	%r1510, %r1501;
	mov.u32 	%r1511, %r1501;
	mov.u32 	%r1512, %r1501;
	mov.u32 	%r1513, %r1501;
	mov.u32 	%r1514, %r1501;
	mov.u32 	%r1515, %r1501;
	mov.u32 	%r1516, %r1501;
	mov.u32 	%r1517, %r1501;
	mov.u32 	%r1518, %r1501;
	mov.u32 	%r1519, %r1501;
	mov.u32 	%r1520, %r1501;
	mov.u32 	%r1521, %r1501;
	mov.u32 	%r1522, %r1501;
	mov.u32 	%r1523, %r1501;
	mov.u32 	%r1524, %r1501;
	mov.u32 	%r1525, %r1501;
	mov.u32 	%r1526, %r1501;
	mov.u32 	%r1527, %r1501;
	mov.u32 	%r1528, %r1501;
	mov.u32 	%r1529, %r1501;
	mov.u32 	%r1530, %r1501;
	mov.u32 	%r1531, %r1501;
	mov.u32 	%r1532, %r1501;
	mov.u32 	%r1551, %r1501;
$L__BB3_5:
	.pragma "nounroll";
	xor.b32  	%r713, %r1536, %r1546;
	xor.b32  	%r714, %r713, %r1526;
	xor.b32  	%r715, %r714, %r1516;
	xor.b32  	%r136, %r715, %r1506;
	xor.b32  	%r716, %r1535, %r1545;
	xor.b32  	%r717, %r716, %r1525;
	xor.b32  	%r718, %r717, %r1515;
	xor.b32  	%r135, %r718, %r1505;
	xor.b32  	%r719, %r1538, %r1548;
	xor.b32  	%r720, %r719, %r1528;
	xor.b32  	%r721, %r720, %r1518;
	xor.b32  	%r141, %r721, %r1508;
	xor.b32  	%r722, %r1537, %r1547;
	xor.b32  	%r723, %r722, %r1527;
	xor.b32  	%r724, %r723, %r1517;
	xor.b32  	%r140, %r724, %r1507;
	xor.b32  	%r725, %r1534, %r1544;
	xor.b32  	%r726, %r725, %r1524;
	xor.b32  	%r727, %r726, %r1514;
	xor.b32  	%r146, %r727, %r1504;
	xor.b32  	%r728, %r1533, %r1543;
	xor.b32  	%r729, %r728, %r1523;
	xor.b32  	%r730, %r729, %r1513;
	xor.b32  	%r145, %r730, %r1503;
	xor.b32  	%r731, %r1532, %r1542;
	xor.b32  	%r732, %r731, %r1522;
	xor.b32  	%r733, %r732, %r1512;
	xor.b32  	%r151, %r733, %r1502;
	xor.b32  	%r734, %r1531, %r1541;
	xor.b32  	%r735, %r734, %r1521;
	xor.b32  	%r736, %r735, %r1511;
	xor.b32  	%r150, %r736, %r1501;
	xor.b32  	%r737, %r1540, %r1550;
	xor.b32  	%r738, %r737, %r1530;
	xor.b32  	%r739, %r738, %r1520;
	xor.b32  	%r156, %r739, %r1510;
	xor.b32  	%r740, %r1539, %r1549;
	xor.b32  	%r741, %r740, %r1529;
	xor.b32  	%r742, %r741, %r1519;
	xor.b32  	%r155, %r742, %r1509;
	mov.b32 	%r712, 1;
	// begin inline asm
	shf.l.wrap.b32 %r133, %r135, %r136, %r712;
	shf.l.wrap.b32 %r134, %r136, %r135, %r712;
	
	// end inline asm
	// begin inline asm
	shf.l.wrap.b32 %r138, %r140, %r141, %r712;
	shf.l.wrap.b32 %r139, %r141, %r140, %r712;
	
	// end inline asm
	// begin inline asm
	shf.l.wrap.b32 %r143, %r145, %r146, %r712;
	shf.l.wrap.b32 %r144, %r146, %r145, %r712;
	
	// end inline asm
	// begin inline asm
	shf.l.wrap.b32 %r148, %r150, %r151, %r712;
	shf.l.wrap.b32 %r149, %r151, %r150, %r712;
	
	// end inline asm
	// begin inline asm
	shf.l.wrap.b32 %r153, %r155, %r156, %r712;
	shf.l.wrap.b32 %r154, %r156, %r155, %r712;
	
	// end inline asm
	xor.b32  	%r743, %r133, %r156;
	xor.b32  	%r744, %r134, %r155;
	xor.b32  	%r745, %r138, %r151;
	xor.b32  	%r746, %r139, %r150;
	xor.b32  	%r747, %r143, %r141;
	xor.b32  	%r748, %r144, %r140;
	xor.b32  	%r749, %r148, %r136;
	xor.b32  	%r750, %r149, %r135;
	xor.b32  	%r751, %r153, %r146;
	xor.b32  	%r752, %r154, %r145;
	xor.b32  	%r276, %r1548, %r743;
	xor.b32  	%r275, %r1547, %r744;
	xor.b32  	%r753, %r1550, %r745;
	xor.b32  	%r241, %r1540, %r745;
	xor.b32  	%r271, %r1530, %r745;
	xor.b32  	%r211, %r1520, %r745;
	xor.b32  	%r181, %r1510, %r745;
	xor.b32  	%r754, %r1549, %r746;
	xor.b32  	%r240, %r1539, %r746;
	xor.b32  	%r270, %r1529, %r746;
	xor.b32  	%r210, %r1519, %r746;
	xor.b32  	%r180, %r1509, %r746;
	xor.b32  	%r161, %r1538, %r743;
	xor.b32  	%r261, %r1528, %r743;
	xor.b32  	%r236, %r1518, %r743;
	xor.b32  	%r226, %r1508, %r743;
	xor.b32  	%r160, %r1537, %r744;
	xor.b32  	%r260, %r1527, %r744;
	xor.b32  	%r235, %r1517, %r744;
	xor.b32  	%r225, %r1507, %r744;
	xor.b32  	%r186, %r1546, %r747;
	xor.b32  	%r266, %r1536, %r747;
	xor.b32  	%r191, %r1526, %r747;
	xor.b32  	%r256, %r1516, %r747;
	xor.b32  	%r171, %r1506, %r747;
	xor.b32  	%r185, %r1545, %r748;
	xor.b32  	%r265, %r1535, %r748;
	xor.b32  	%r190, %r1525, %r748;
	xor.b32  	%r255, %r1515, %r748;
	xor.b32  	%r170, %r1505, %r748;
	xor.b32  	%r246, %r1544, %r749;
	xor.b32  	%r231, %r1534, %r749;
	xor.b32  	%r196, %r1524, %r749;
	xor.b32  	%r251, %r1514, %r749;
	xor.b32  	%r206, %r1504, %r749;
	xor.b32  	%r245, %r1543, %r750;
	xor.b32  	%r230, %r1533, %r750;
	xor.b32  	%r195, %r1523, %r750;
	xor.b32  	%r250, %r1513, %r750;
	xor.b32  	%r205, %r1503, %r750;
	xor.b32  	%r216, %r1542, %r751;
	xor.b32  	%r166, %r1532, %r751;
	xor.b32  	%r176, %r1522, %r751;
	xor.b32  	%r201, %r1512, %r751;
	xor.b32  	%r221, %r1502, %r751;
	xor.b32  	%r215, %r1541, %r752;
	xor.b32  	%r165, %r1531, %r752;
	xor.b32  	%r175, %r1521, %r752;
	xor.b32  	%r200, %r1511, %r752;
	xor.b32  	%r220, %r1501, %r752;
	mov.b32 	%r597, 12;
	// begin inline asm
	shf.l.wrap.b32 %r158, %r161, %r160, %r597;
	shf.l.wrap.b32 %r159, %r160, %r161, %r597;
	
	// end inline asm
	mov.b32 	%r602, 20;
	// begin inline asm
	shf.l.wrap.b32 %r163, %r165, %r166, %r602;
	shf.l.wrap.b32 %r164, %r166, %r165, %r602;
	
	// end inline asm
	mov.b32 	%r607, 29;
	// begin inline asm
	shf.l.wrap.b32 %r168, %r171, %r170, %r607;
	shf.l.wrap.b32 %r169, %r170, %r171, %r607;
	
	// end inline asm
	mov.b32 	%r612, 7;
	// begin inline asm
	shf.l.wrap.b32 %r173, %r176, %r175, %r612;
	shf.l.wrap.b32 %r174, %r175, %r176, %r612;
	
	// end inline asm
	mov.b32 	%r617, 18;
	// begin inline asm
	shf.l.wrap.b32 %r178, %r180, %r181, %r617;
	shf.l.wrap.b32 %r179, %r181, %r180, %r617;
	
	// end inline asm
	mov.b32 	%r622, 30;
	// begin inline asm
	shf.l.wrap.b32 %r183, %r186, %r185, %r622;
	shf.l.wrap.b32 %r184, %r185, %r186, %r622;
	
	// end inline asm
	mov.b32 	%r627, 11;
	// begin inline asm
	shf.l.wrap.b32 %r188, %r191, %r190, %r627;
	shf.l.wrap.b32 %r189, %r190, %r191, %r627;
	
	// end inline asm
	mov.b32 	%r632, 25;
	// begin inline asm
	shf.l.wrap.b32 %r193, %r195, %r196, %r632;
	shf.l.wrap.b32 %r194, %r196, %r195, %r632;
	
	// end inline asm
	mov.b32 	%r637, 8;
	// begin inline asm
	shf.l.wrap.b32 %r198, %r200, %r201, %r637;
	shf.l.wrap.b32 %r199, %r201, %r200, %r637;
	
	// end inline asm
	mov.b32 	%r642, 24;
	// begin inline asm
	shf.l.wrap.b32 %r203, %r206, %r205, %r642;
	shf.l.wrap.b32 %r204, %r205, %r206, %r642;
	
	// end inline asm
	mov.b32 	%r647, 9;
	// begin inline asm
	shf.l.wrap.b32 %r208, %r211, %r210, %r647;
	shf.l.wrap.b32 %r209, %r210, %r211, %r647;
	
	// end inline asm
	mov.b32 	%r652, 27;
	// begin inline asm
	shf.l.wrap.b32 %r213, %r215, %r216, %r652;
	shf.l.wrap.b32 %r214, %r216, %r215, %r652;
	
	// end inline asm
	mov.b32 	%r657, 14;
	// begin inline asm
	shf.l.wrap.b32 %r218, %r220, %r221, %r657;
	shf.l.wrap.b32 %r219, %r221, %r220, %r657;
	
	// end inline asm
	mov.b32 	%r662, 2;
	// begin inline asm
	shf.l.wrap.b32 %r223, %r225, %r226, %r662;
	shf.l.wrap.b32 %r224, %r226, %r225, %r662;
	
	// end inline asm
	mov.b32 	%r667, 23;
	// begin inline asm
	shf.l.wrap.b32 %r228, %r231, %r230, %r667;
	shf.l.wrap.b32 %r229, %r230, %r231, %r667;
	
	// end inline asm
	mov.b32 	%r672, 13;
	// begin inline asm
	shf.l.wrap.b32 %r233, %r236, %r235, %r672;
	shf.l.wrap.b32 %r234, %r235, %r236, %r672;
	
	// end inline asm
	mov.b32 	%r677, 4;
	// begin inline asm
	shf.l.wrap.b32 %r238, %r241, %r240, %r677;
	shf.l.wrap.b32 %r239, %r240, %r241, %r677;
	
	// end inline asm
	mov.b32 	%r682, 28;
	// begin inline asm
	shf.l.wrap.b32 %r243, %r245, %r246, %r682;
	shf.l.wrap.b32 %r244, %r246, %r245, %r682;
	
	// end inline asm
	mov.b32 	%r687, 21;
	// begin inline asm
	shf.l.wrap.b32 %r248, %r250, %r251, %r687;
	shf.l.wrap.b32 %r249, %r251, %r250, %r687;
	
	// end inline asm
	mov.b32 	%r692, 15;
	// begin inline asm
	shf.l.wrap.b32 %r253, %r255, %r256, %r692;
	shf.l.wrap.b32 %r254, %r256, %r255, %r692;
	
	// end inline asm
	mov.b32 	%r697, 10;
	// begin inline asm
	shf.l.wrap.b32 %r258, %r260, %r261, %r697;
	shf.l.wrap.b32 %r259, %r261, %r260, %r697;
	
	// end inline asm
	mov.b32 	%r702, 6;
	// begin inline asm
	shf.l.wrap.b32 %r263, %r265, %r266, %r702;
	shf.l.wrap.b32 %r264, %r266, %r265, %r702;
	
	// end inline asm
	mov.b32 	%r707, 3;
	// begin inline asm
	shf.l.wrap.b32 %r268, %r270, %r271, %r707;
	shf.l.wrap.b32 %r269, %r271, %r270, %r707;
	
	// end inline asm
	// begin inline asm
	shf.l.wrap.b32 %r273, %r275, %r276, %r712;
	shf.l.wrap.b32 %r274, %r276, %r275, %r712;
	
	// end inline asm
	not.b32 	%r755, %r158;
	and.b32  	%r756, %r188, %r755;
	not.b32 	%r757, %r188;
	and.b32  	%r758, %r248, %r757;
	xor.b32  	%r759, %r158, %r758;
	not.b32 	%r760, %r248;
	and.b32  	%r761, %r218, %r760;
	xor.b32  	%r762, %r188, %r761;
	not.b32 	%r763, %r218;
	and.b32  	%r764, %r753, %r763;
	xor.b32  	%r765, %r248, %r764;
	not.b32 	%r766, %r753;
	and.b32  	%r767, %r158, %r766;
	xor.b32  	%r768, %r218, %r767;
	not.b32 	%r769, %r159;
	and.b32  	%r770, %r189, %r769;
	not.b32 	%r771, %r189;
	and.b32  	%r772, %r249, %r771;
	xor.b32  	%r773, %r159, %r772;
	not.b32 	%r774, %r249;
	and.b32  	%r775, %r219, %r774;
	xor.b32  	%r776, %r189, %r775;
	not.b32 	%r777, %r219;
	and.b32  	%r778, %r754, %r777;
	xor.b32  	%r779, %r249, %r778;
	not.b32 	%r780, %r754;
	and.b32  	%r781, %r159, %r780;
	xor.b32  	%r782, %r219, %r781;
	not.b32 	%r783, %r163;
	and.b32  	%r784, %r268, %r783;
	xor.b32  	%r785, %r784, %r243;
	not.b32 	%r786, %r268;
	and.b32  	%r787, %r233, %r786;
	xor.b32  	%r788, %r163, %r787;
	not.b32 	%r789, %r233;
	and.b32  	%r790, %r168, %r789;
	xor.b32  	%r791, %r268, %r790;
	not.b32 	%r792, %r168;
	and.b32  	%r793, %r243, %r792;
	xor.b32  	%r794, %r233, %r793;
	not.b32 	%r795, %r243;
	and.b32  	%r796, %r163, %r795;
	xor.b32  	%r797, %r168, %r796;
	not.b32 	%r798, %r164;
	and.b32  	%r799, %r269, %r798;
	xor.b32  	%r800, %r799, %r244;
	not.b32 	%r801, %r269;
	and.b32  	%r802, %r234, %r801;
	xor.b32  	%r803, %r164, %r802;
	not.b32 	%r804, %r234;
	and.b32  	%r805, %r169, %r804;
	xor.b32  	%r806, %r269, %r805;
	not.b32 	%r807, %r169;
	and.b32  	%r808, %r244, %r807;
	xor.b32  	%r809, %r234, %r808;
	not.b32 	%r810, %r244;
	and.b32  	%r811, %r164, %r810;
	xor.b32  	%r812, %r169, %r811;
	not.b32 	%r813, %r263;
	and.b32  	%r814, %r193, %r813;
	xor.b32  	%r815, %r814, %r273;
	not.b32 	%r816, %r193;
	and.b32  	%r817, %r198, %r816;
	xor.b32  	%r818, %r263, %r817;
	not.b32 	%r819, %r198;
	and.b32  	%r820, %r178, %r819;
	xor.b32  	%r821, %r193, %r820;
	not.b32 	%r822, %r178;
	and.b32  	%r823, %r273, %r822;
	xor.b32  	%r824, %r198, %r823;
	not.b32 	%r825, %r273;
	and.b32  	%r826, %r263, %r825;
	xor.b32  	%r827, %r178, %r826;
	not.b32 	%r828, %r264;
	and.b32  	%r829, %r194, %r828;
	xor.b32  	%r830, %r829, %r274;
	not.b32 	%r831, %r194;
	and.b32  	%r832, %r199, %r831;
	xor.b32  	%r833, %r264, %r832;
	not.b32 	%r834, %r199;
	and.b32  	%r835, %r179, %r834;
	xor.b32  	%r836, %r194, %r835;
	not.b32 	%r837, %r179;
	and.b32  	%r838, %r274, %r837;
	xor.b32  	%r839, %r199, %r838;
	not.b32 	%r840, %r274;
	and.b32  	%r841, %r264, %r840;
	xor.b32  	%r842, %r179, %r841;
	not.b32 	%r843, %r238;
	and.b32  	%r844, %r258, %r843;
	xor.b32  	%r845, %r844, %r213;
	not.b32 	%r846, %r258;
	and.b32  	%r847, %r253, %r846;
	xor.b32  	%r848, %r238, %r847;
	not.b32 	%r849, %r253;
	and.b32  	%r850, %r203, %r849;
	xor.b32  	%r851, %r258, %r850;
	not.b32 	%r852, %r203;
	and.b32  	%r853, %r213, %r852;
	xor.b32  	%r854, %r253, %r853;
	not.b32 	%r855, %r213;
	and.b32  	%r856, %r238, %r855;
	xor.b32  	%r857, %r203, %r856;
	not.b32 	%r858, %r239;
	and.b32  	%r859, %r259, %r858;
	xor.b32  	%r860, %r859, %r214;
	not.b32 	%r861, %r259;
	and.b32  	%r862, %r254, %r861;
	xor.b32  	%r863, %r239, %r862;
	not.b32 	%r864, %r254;
	and.b32  	%r865, %r204, %r864;
	xor.b32  	%r866, %r259, %r865;
	not.b32 	%r867, %r204;
	and.b32  	%r868, %r214, %r867;
	xor.b32  	%r869, %r254, %r868;
	not.b32 	%r870, %r214;
	and.b32  	%r871, %r239, %r870;
	xor.b32  	%r872, %r204, %r871;
	not.b32 	%r873, %r228;
	and.b32  	%r874, %r173, %r873;
	xor.b32  	%r875, %r874, %r183;
	not.b32 	%r876, %r173;
	and.b32  	%r877, %r208, %r876;
	xor.b32  	%r878, %r228, %r877;
	not.b32 	%r879, %r208;
	and.b32  	%r880, %r223, %r879;
	xor.b32  	%r881, %r173, %r880;
	not.b32 	%r882, %r223;
	and.b32  	%r883, %r183, %r882;
	xor.b32  	%r884, %r208, %r883;
	not.b32 	%r885, %r183;
	and.b32  	%r886, %r228, %r885;
	xor.b32  	%r887, %r223, %r886;
	not.b32 	%r888, %r229;
	and.b32  	%r889, %r174, %r888;
	xor.b32  	%r890, %r889, %r184;
	not.b32 	%r891, %r174;
	and.b32  	%r892, %r209, %r891;
	xor.b32  	%r893, %r229, %r892;
	not.b32 	%r894, %r209;
	and.b32  	%r895, %r224, %r894;
	xor.b32  	%r896, %r174, %r895;
	not.b32 	%r897, %r224;
	and.b32  	%r898, %r184, %r897;
	xor.b32  	%r899, %r209, %r898;
	not.b32 	%r900, %r184;
	and.b32  	%r901, %r229, %r900;
	xor.b32  	%r902, %r224, %r901;
	ld.const.u32 	%r903, [%rd16+-16];
	xor.b32  	%r904, %r756, %r903;
	xor.b32  	%r905, %r904, %r753;
	ld.const.u32 	%r906, [%rd16+-12];
	xor.b32  	%r907, %r770, %r906;
	xor.b32  	%r908, %r907, %r754;
	xor.b32  	%r909, %r791, %r762;
	xor.b32  	%r910, %r909, %r821;
	xor.b32  	%r911, %r910, %r851;
	xor.b32  	%r281, %r911, %r881;
	xor.b32  	%r912, %r806, %r776;
	xor.b32  	%r913, %r912, %r836;
	xor.b32  	%r914, %r913, %r866;
	xor.b32  	%r280, %r914, %r896;
	xor.b32  	%r915, %r788, %r759;
	xor.b32  	%r916, %r915, %r818;
	xor.b32  	%r917, %r916, %r848;
	xor.b32  	%r286, %r917, %r878;
	xor.b32  	%r918, %r803, %r773;
	xor.b32  	%r919, %r918, %r833;
	xor.b32  	%r920, %r919, %r863;
	xor.b32  	%r285, %r920, %r893;
	xor.b32  	%r921, %r794, %r765;
	xor.b32  	%r922, %r921, %r824;
	xor.b32  	%r923, %r922, %r854;
	xor.b32  	%r291, %r923, %r884;
	xor.b32  	%r924, %r809, %r779;
	xor.b32  	%r925, %r924, %r839;
	xor.b32  	%r926, %r925, %r869;
	xor.b32  	%r290, %r926, %r899;
	xor.b32  	%r927, %r797, %r768;
	xor.b32  	%r928, %r927, %r827;
	xor.b32  	%r929, %r928, %r857;
	xor.b32  	%r296, %r929, %r887;
	xor.b32  	%r930, %r812, %r782;
	xor.b32  	%r931, %r930, %r842;
	xor.b32  	%r932, %r931, %r872;
	xor.b32  	%r295, %r932, %r902;
	xor.b32  	%r933, %r785, %r905;
	xor.b32  	%r934, %r933, %r815;
	xor.b32  	%r935, %r934, %r845;
	xor.b32  	%r301, %r935, %r875;
	xor.b32  	%r936, %r800, %r908;
	xor.b32  	%r937, %r936, %r830;
	xor.b32  	%r938, %r937, %r860;
	xor.b32  	%r300, %r938, %r890;
	// begin inline asm
	shf.l.wrap.b32 %r278, %r280, %r281, %r712;
	shf.l.wrap.b32 %r279, %r281, %r280, %r712;
	
	// end inline asm
	// begin inline asm
	shf.l.wrap.b32 %r283, %r285, %r286, %r712;
	shf.l.wrap.b32 %r284, %r286, %r285, %r712;
	
	// end inline asm
	// begin inline asm
	shf.l.wrap.b32 %r288, %r290, %r291, %r712;
	shf.l.wrap.b32 %r289, %r291, %r290, %r712;
	
	// end inline asm
	// begin inline asm
	shf.l.wrap.b32 %r293, %r295, %r296, %r712;
	shf.l.wrap.b32 %r294, %r296, %r295, %r712;
	
	// end inline asm
	// begin inline asm
	shf.l.wrap.b32 %r298, %r300, %r301, %r712;
	shf.l.wrap.b32 %r299, %r301, %r300, %r712;
	
	// end inline asm
	xor.b32  	%r939, %r278, %r301;
	xor.b32  	%r940, %r279, %r300;
	xor.b32  	%r941, %r283, %r296;
	xor.b32  	%r942, %r284, %r295;
	xor.b32  	%r943, %r288, %r286;
	xor.b32  	%r944, %r289, %r285;
	xor.b32  	%r945, %r293, %r281;
	xor.b32  	%r946, %r294, %r280;
	xor.b32  	%r947, %r298, %r291;
	xor.b32  	%r948, %r299, %r290;
	xor.b32  	%r421, %r759, %r939;
	xor.b32  	%r420, %r773, %r940;
	xor.b32  	%r949, %r905, %r941;
	xor.b32  	%r386, %r785, %r941;
	xor.b32  	%r416, %r815, %r941;
	xor.b32  	%r356, %r845, %r941;
	xor.b32  	%r326, %r875, %r941;
	xor.b32  	%r950, %r908, %r942;
	xor.b32  	%r385, %r800, %r942;
	xor.b32  	%r415, %r830, %r942;
	xor.b32  	%r355, %r860, %r942;
	xor.b32  	%r325, %r890, %r942;
	xor.b32  	%r306, %r788, %r939;
	xor.b32  	%r406, %r818, %r939;
	xor.b32  	%r381, %r848, %r939;
	xor.b32  	%r371, %r878, %r939;
	xor.b32  	%r305, %r803, %r940;
	xor.b32  	%r405, %r833, %r940;
	xor.b32  	%r380, %r863, %r940;
	xor.b32  	%r370, %r893, %r940;
	xor.b32  	%r331, %r762, %r943;
	xor.b32  	%r411, %r791, %r943;
	xor.b32  	%r336, %r821, %r943;
	xor.b32  	%r401, %r851, %r943;
	xor.b32  	%r316, %r881, %r943;
	xor.b32  	%r330, %r776, %r944;
	xor.b32  	%r410, %r806, %r944;
	xor.b32  	%r335, %r836, %r944;
	xor.b32  	%r400, %r866, %r944;
	xor.b32  	%r315, %r896, %r944;
	xor.b32  	%r391, %r765, %r945;
	xor.b32  	%r376, %r794, %r945;
	xor.b32  	%r341, %r824, %r945;
	xor.b32  	%r396, %r854, %r945;
	xor.b32  	%r351, %r884, %r945;
	xor.b32  	%r390, %r779, %r946;
	xor.b32  	%r375, %r809, %r946;
	xor.b32  	%r340, %r839, %r946;
	xor.b32  	%r395, %r869, %r946;
	xor.b32  	%r350, %r899, %r946;
	xor.b32  	%r361, %r768, %r947;
	xor.b32  	%r311, %r797, %r947;
	xor.b32  	%r321, %r827, %r947;
	xor.b32  	%r346, %r857, %r947;
	xor.b32  	%r366, %r887, %r947;
	xor.b32  	%r360, %r782, %r948;
	xor.b32  	%r310, %r812, %r948;
	xor.b32  	%r320, %r842, %r948;
	xor.b32  	%r345, %r872, %r948;
	xor.b32  	%r365, %r902, %r948;
	// begin inline asm
	shf.l.wrap.b32 %r303, %r306, %r305, %r597;
	shf.l.wrap.b32 %r304, %r305, %r306, %r597;
	
	// end inline asm
	// begin inline asm
	shf.l.wrap.b32 %r308, %r310, %r311, %r602;
	shf.l.wrap.b32 %r309, %r311, %r310, %r602;
	
	// end inline asm
	// begin inline asm
	shf.l.wrap.b32 %r313, %r316, %r315, %r607;
	shf.l.wrap.b32 %r314, %r315, %r316, %r607;
	
	// end inline asm
	// begin inline asm
	shf.l.wrap.b32 %r318, %r321, %r320, %r612;
	shf.l.wrap.b32 %r319, %r320, %r321, %r612;
	
	// end inline asm
	// begin inline asm
	shf.l.wrap.b32 %r323, %r325, %r326, %r617;
	shf.l.wrap.b32 %r324, %r326, %r325, %r617;
	
	// end inline asm
	// begin inline asm
	shf.l.wrap.b32 %r328, %r331, %r330, %r622;
	shf.l.wrap.b32 %r329, %r330, %r331, %r622;
	
	// end inline asm
	// begin inline asm
	shf.l.wrap.b32 %r333, %r336, %r335, %r627;
	shf.l.wrap.b32 %r334, %r335, %r336, %r627;
	
	// end inline asm
	// begin inline asm
	shf.l.wrap.b32 %r338, %r340, %r341, %r632;
	shf.l.wrap.b32 %r339, %r341, %r340, %r632;
	
	// end inline asm
	// begin inline asm
	shf.l.wrap.b32 %r343, %r345, %r346, %r637;
	shf.l.wrap.b32 %r344, %r346, %r345, %r637;
	
	// end inline asm
	// begin inline asm
	shf.l.wrap.b32 %r348, %r351, %r350, %r642;
	shf.l.wrap.b32 %r349, %r350, %r351, %r642;
	
	// end inline asm
	// begin inline asm
	shf.l.wrap.b32 %r353, %r356, %r355, %r647;
	shf.l.wrap.b32 %r354, %r355, %r356, %r647;
	
	// end inline asm
	// begin inline asm
	shf.l.wrap.b32 %r358, %r360, %r361, %r652;
	shf.l.wrap.b32 %r359, %r361, %r360, %r652;
	
	// end inline asm
	// begin inline asm
	shf.l.wrap.b32 %r363, %r365, %r366, %r657;
	shf.l.wrap.b32 %r364, %r366, %r365, %r657;
	
	// end inline asm
	// begin inline asm
	shf.l.wrap.b32 %r368, %r370, %r371, %r662;
	shf.l.wrap.b32 %r369, %r371, %r370, %r662;
	
	// end inline asm
	// begin inline asm
	shf.l.wrap.b32 %r373, %r376, %r375, %r667;
	shf.l.wrap.b32 %r374, %r375, %r376, %r667;
	
	// end inline asm
	// begin inline asm
	shf.l.wrap.b32 %r378, %r381, %r380, %r672;
	shf.l.wrap.b32 %r379, %r380, %r381, %r672;
	
	// end inline asm
	// begin inline asm
	shf.l.wrap.b32 %r383, %r386, %r385, %r677;
	shf.l.wrap.b32 %r384, %r385, %r386, %r677;
	
	// end inline asm
	// begin inline asm
	shf.l.wrap.b32 %r388, %r390, %r391, %r682;
	shf.l.wrap.b32 %r389, %r391, %r390, %r682;
	
	// end inline asm
	// begin inline asm
	shf.l.wrap.b32 %r393, %r395, %r396, %r687;
	shf.l.wrap.b32 %r394, %r396, %r395, %r687;
	
	// end inline asm
	// begin inline asm
	shf.l.wrap.b32 %r398, %r400, %r401, %r692;
	shf.l.wrap.b32 %r399, %r401, %r400, %r692;
	
	// end inline asm
	// begin inline asm
	shf.l.wrap.b32 %r403, %r405, %r406, %r697;
	shf.l.wrap.b32 %r404, %r406, %r405, %r697;
	
	// end inline asm
	// begin inline asm
	shf.l.wrap.b32 %r408, %r410, %r411, %r702;
	shf.l.wrap.b32 %r409, %r411, %r410, %r702;
	
	// end inline asm
	// begin inline asm
	shf.l.wrap.b32 %r413, %r415, %r416, %r707;
	shf.l.wrap.b32 %r414, %r416, %r415, %r707;
	
	// end inline asm
	// begin inline asm
	shf.l.wrap.b32 %r418, %r420, %r421, %r712;
	shf.l.wrap.b32 %r419, %r421, %r420, %r712;
	
	// end inline asm
	not.b32 	%r951, %r303;
	and.b32  	%r952, %r333, %r951;
	not.b32 	%r953, %r333;
	and.b32  	%r954, %r393, %r953;
	xor.b32  	%r955, %r303, %r954;
	not.b32 	%r956, %r393;
	and.b32  	%r957, %r363, %r956;
	xor.b32  	%r958, %r333, %r957;
	not.b32 	%r959, %r363;
	and.b32  	%r960, %r949, %r959;
	xor.b32  	%r961, %r393, %r960;
	not.b32 	%r962, %r949;
	and.b32  	%r963, %r303, %r962;
	xor.b32  	%r964, %r363, %r963;
	not.b32 	%r965, %r304;
	and.b32  	%r966, %r334, %r965;
	not.b32 	%r967, %r334;
	and.b32  	%r968, %r394, %r967;
	xor.b32  	%r969, %r304, %r968;
	not.b32 	%r970, %r394;
	and.b32  	%r971, %r364, %r970;
	xor.b32  	%r972, %r334, %r971;
	not.b32 	%r973, %r364;
	and.b32  	%r974, %r950, %r973;
	xor.b32  	%r975, %r394, %r974;
	not.b32 	%r976, %r950;
	and.b32  	%r977, %r304, %r976;
	xor.b32  	%r978, %r364, %r977;
	not.b32 	%r979, %r308;
	and.b32  	%r980, %r413, %r979;
	xor.b32  	%r981, %r980, %r388;
	not.b32 	%r982, %r413;
	and.b32  	%r983, %r378, %r982;
	xor.b32  	%r984, %r308, %r983;
	not.b32 	%r985, %r378;
	and.b32  	%r986, %r313, %r985;
	xor.b32  	%r987, %r413, %r986;
	not.b32 	%r988, %r313;
	and.b32  	%r989, %r388, %r988;
	xor.b32  	%r990, %r378, %r989;
	not.b32 	%r991, %r388;
	and.b32  	%r992, %r308, %r991;
	xor.b32  	%r993, %r313, %r992;
	not.b32 	%r994, %r309;
	and.b32  	%r995, %r414, %r994;
	xor.b32  	%r996, %r995, %r389;
	not.b32 	%r997, %r414;
	and.b32  	%r998, %r379, %r997;
	xor.b32  	%r999, %r309, %r998;
	not.b32 	%r1000, %r379;
	and.b32  	%r1001, %r314, %r1000;
	xor.b32  	%r1002, %r414, %r1001;
	not.b32 	%r1003, %r314;
	and.b32  	%r1004, %r389, %r1003;
	xor.b32  	%r1005, %r379, %r1004;
	not.b32 	%r1006, %r389;
	and.b32  	%r1007, %r309, %r1006;
	xor.b32  	%r1008, %r314, %r1007;
	not.b32 	%r1009, %r408;
	and.b32  	%r1010, %r338, %r1009;
	xor.b32  	%r1011, %r1010, %r418;
	not.b32 	%r1012, %r338;
	and.b32  	%r1013, %r343, %r1012;
	xor.b32  	%r1014, %r408, %r1013;
	not.b32 	%r1015, %r343;
	and.b32  	%r1016, %r323, %r1015;
	xor.b32  	%r1017, %r338, %r1016;
	not.b32 	%r1018, %r323;
	and.b32  	%r1019, %r418, %r1018;
	xor.b32  	%r1020, %r343, %r1019;
	not.b32 	%r1021, %r418;
	and.b32  	%r1022, %r408, %r1021;
	xor.b32  	%r1023, %r323, %r1022;
	not.b32 	%r1024, %r409;
	and.b32  	%r1025, %r339, %r1024;
	xor.b32  	%r1026, %r1025, %r419;
	not.b32 	%r1027, %r339;
	and.b32  	%r1028, %r344, %r1027;
	xor.b32  	%r1029, %r409, %r1028;
	not.b32 	%r1030, %r344;
	and.b32  	%r1031, %r324, %r1030;
	xor.b32  	%r1032, %r339, %r1031;
	not.b32 	%r1033, %r324;
	and.b32  	%r1034, %r419, %r1033;
	xor.b32  	%r1035, %r344, %r1034;
	not.b32 	%r1036, %r419;
	and.b32  	%r1037, %r409, %r1036;
	xor.b32  	%r1038, %r324, %r1037;
	not.b32 	%r1039, %r383;
	and.b32  	%r1040, %r403, %r1039;
	xor.b32  	%r1041, %r1040, %r358;
	not.b32 	%r1042, %r403;
	and.b32  	%r1043, %r398, %r1042;
	xor.b32  	%r1044, %r383, %r1043;
	not.b32 	%r1045, %r398;
	and.b32  	%r1046, %r348, %r1045;
	xor.b32  	%r1047, %r403, %r1046;
	not.b32 	%r1048, %r348;
	and.b32  	%r1049, %r358, %r1048;
	xor.b32  	%r1050, %r398, %r1049;
	not.b32 	%r1051, %r358;
	and.b32  	%r1052, %r383, %r1051;
	xor.b32  	%r1053, %r348, %r1052;
	not.b32 	%r1054, %r384;
	and.b32  	%r1055, %r404, %r1054;
	xor.b32  	%r1056, %r1055, %r359;
	not.b32 	%r1057, %r404;
	and.b32  	%r1058, %r399, %r1057;
	xor.b32  	%r1059, %r384, %r1058;
	not.b32 	%r1060, %r399;
	and.b32  	%r1061, %r349, %r1060;
	xor.b32  	%r1062, %r404, %r1061;
	not.b32 	%r1063, %r349;
	and.b32  	%r1064, %r359, %r1063;
	xor.b32  	%r1065, %r399, %r1064;
	not.b32 	%r1066, %r359;
	and.b32  	%r1067, %r384, %r1066;
	xor.b32  	%r1068, %r349, %r1067;
	not.b32 	%r1069, %r373;
	and.b32  	%r1070, %r318, %r1069;
	xor.b32  	%r1071, %r1070, %r328;
	not.b32 	%r1072, %r318;
	and.b32  	%r1073, %r353, %r1072;
	xor.b32  	%r1074, %r373, %r1073;
	not.b32 	%r1075, %r353;
	and.b32  	%r1076, %r368, %r1075;
	xor.b32  	%r1077, %r318, %r1076;
	not.b32 	%r1078, %r368;
	and.b32  	%r1079, %r328, %r1078;
	xor.b32  	%r1080, %r353, %r1079;
	not.b32 	%r1081, %r328;
	and.b32  	%r1082, %r373, %r1081;
	xor.b32  	%r1083, %r368, %r1082;
	not.b32 	%r1084, %r374;
	and.b32  	%r1085, %r319, %r1084;
	xor.b32  	%r1086, %r1085, %r329;
	not.b32 	%r1087, %r319;
	and.b32  	%r1088, %r354, %r1087;
	xor.b32  	%r1089, %r374, %r1088;
	not.b32 	%r1090, %r354;
	and.b32  	%r1091, %r369, %r1090;
	xor.b32  	%r1092, %r319, %r1091;
	not.b32 	%r1093, %r369;
	and.b32  	%r1094, %r329, %r1093;
	xor.b32  	%r1095, %r354, %r1094;
	not.b32 	%r1096, %r329;
	and.b32  	%r1097, %r374, %r1096;
	xor.b32  	%r1098, %r369, %r1097;
	ld.const.u32 	%r1099, [%rd16+-8];
	xor.b32  	%r1100, %r952, %r1099;
	xor.b32  	%r1101, %r1100, %r949;
	ld.const.u32 	%r1102, [%rd16+-4];
	xor.b32  	%r1103, %r966, %r1102;
	xor.b32  	%r1104, %r1103, %r950;
	xor.b32  	%r1105, %r987, %r958;
	xor.b32  	%r1106, %r1105, %r1017;
	xor.b32  	%r1107, %r1106, %r1047;
	xor.b32  	%r426, %r1107, %r1077;
	xor.b32  	%r1108, %r1002, %r972;
	xor.b32  	%r1109, %r1108, %r1032;
	xor.b32  	%r1110, %r1109, %r1062;
	xor.b32  	%r425, %r1110, %r1092;
	xor.b32  	%r1111, %r984, %r955;
	xor.b32  	%r1112, %r1111, %r1014;
	xor.b32  	%r1113, %r1112, %r1044;
	xor.b32  	%r431, %r1113, %r1074;
	xor.b32  	%r1114, %r999, %r969;
	xor.b32  	%r1115, %r1114, %r1029;
	xor.b32  	%r1116, %r1115, %r1059;
	xor.b32  	%r430, %r1116, %r1089;
	xor.b32  	%r1117, %r990, %r961;
	xor.b32  	%r1118, %r1117, %r1020;
	xor.b32  	%r1119, %r1118, %r1050;
	xor.b32  	%r436, %r1119, %r1080;
	xor.b32  	%r1120, %r1005, %r975;
	xor.b32  	%r1121, %r1120, %r1035;
	xor.b32  	%r1122, %r1121, %r1065;
	xor.b32  	%r435, %r1122, %r1095;
	xor.b32  	%r1123, %r993, %r964;
	xor.b32  	%r1124, %r1123, %r1023;
	xor.b32  	%r1125, %r1124, %r1053;
	xor.b32  	%r441, %r1125, %r1083;
	xor.b32  	%r1126, %r1008, %r978;
	xor.b32  	%r1127, %r1126, %r1038;
	xor.b32  	%r1128, %r1127, %r1068;
	xor.b32  	%r440, %r1128, %r1098;
	xor.b32  	%r1129, %r981, %r1101;
	xor.b32  	%r1130, %r1129, %r1011;
	xor.b32  	%r1131, %r1130, %r1041;
	xor.b32  	%r446, %r1131, %r1071;
	xor.b32  	%r1132, %r996, %r1104;
	xor.b32  	%r1133, %r1132, %r1026;
	xor.b32  	%r1134, %r1133, %r1056;
	xor.b32  	%r445, %r1134, %r1086;
	// begin inline asm
	shf.l.wrap.b32 %r423, %r425, %r426, %r712;
	shf.l.wrap.b32 %r424, %r426, %r425, %r712;
	
	// end inline asm
	// begin inline asm
	shf.l.wrap.b32 %r428, %r430, %r431, %r712;
	shf.l.wrap.b32 %r429, %r431, %r430, %r712;
	
	// end inline asm
	// begin inline asm
	shf.l.wrap.b32 %r433, %r435, %r436, %r712;
	shf.l.wrap.b32 %r434, %r436, %r435, %r712;
	
	// end inline asm
	// begin inline asm
	shf.l.wrap.b32 %r438, %r440, %r441, %r712;
	shf.l.wrap.b32 %r439, %r441, %r440, %r712;
	
	// end inline asm
	// begin inline asm
	shf.l.wrap.b32 %r443, %r445, %r446, %r712;
	shf.l.wrap.b32 %r444, %r446, %r445, %r712;
	
	// end inline asm
	xor.b32  	%r1135, %r423, %r446;
	xor.b32  	%r1136, %r424, %r445;
	xor.b32  	%r1137, %r428, %r441;
	xor.b32  	%r1138, %r429, %r440;
	xor.b32  	%r1139, %r433, %r431;
	xor.b32  	%r1140, %r434, %r430;
	xor.b32  	%r1141, %r438, %r426;
	xor.b32  	%r1142, %r439, %r425;
	xor.b32  	%r1143, %r443, %r436;
	xor.b32  	%r1144, %r444, %r435;
	xor.b32  	%r566, %r955, %r1135;
	xor.b32  	%r565, %r969, %r1136;
	xor.b32  	%r1145, %r1101, %r1137;
	xor.b32  	%r531, %r981, %r1137;
	xor.b32  	%r561, %r1011, %r1137;
	xor.b32  	%r501, %r1041, %r1137;
	xor.b32  	%r471, %r1071, %r1137;
	xor.b32  	%r1146, %r1104, %r1138;
	xor.b32  	%r530, %r996, %r1138;
	xor.b32  	%r560, %r1026, %r1138;
	xor.b32  	%r500, %r1056, %r1138;
	xor.b32  	%r470, %r1086, %r1138;
	xor.b32  	%r451, %r984, %r1135;
	xor.b32  	%r551, %r1014, %r1135;
	xor.b32  	%r526, %r1044, %r1135;
	xor.b32  	%r516, %r1074, %r1135;
	xor.b32  	%r450, %r999, %r1136;
	xor.b32  	%r550, %r1029, %r1136;
	xor.b32  	%r525, %r1059, %r1136;
	xor.b32  	%r515, %r1089, %r1136;
	xor.b32  	%r476, %r958, %r1139;
	xor.b32  	%r556, %r987, %r1139;
	xor.b32  	%r481, %r1017, %r1139;
	xor.b32  	%r546, %r1047, %r1139;
	xor.b32  	%r461, %r1077, %r1139;
	xor.b32  	%r475, %r972, %r1140;
	xor.b32  	%r555, %r1002, %r1140;
	xor.b32  	%r480, %r1032, %r1140;
	xor.b32  	%r545, %r1062, %r1140;
	xor.b32  	%r460, %r1092, %r1140;
	xor.b32  	%r536, %r961, %r1141;
	xor.b32  	%r521, %r990, %r1141;
	xor.b32  	%r486, %r1020, %r1141;
	xor.b32  	%r541, %r1050, %r1141;
	xor.b32  	%r496, %r1080, %r1141;
	xor.b32  	%r535, %r975, %r1142;
	xor.b32  	%r520, %r1005, %r1142;
	xor.b32  	%r485, %r1035, %r1142;
	xor.b32  	%r540, %r1065, %r1142;
	xor.b32  	%r495, %r1095, %r1142;
	xor.b32  	%r506, %r964, %r1143;
	xor.b32  	%r456, %r993, %r1143;
	xor.b32  	%r466, %r1023, %r1143;
	xor.b32  	%r491, %r1053, %r1143;
	xor.b32  	%r511, %r1083, %r1143;
	xor.b32  	%r505, %r978, %r1144;
	xor.b32  	%r455, %r1008, %r1144;
	xor.b32  	%r465, %r1038, %r1144;
	xor.b32  	%r490, %r1068, %r1144;
	xor.b32  	%r510, %r1098, %r1144;
	// begin inline asm
	shf.l.wrap.b32 %r448, %r451, %r450, %r597;
	shf.l.wrap.b32 %r449, %r450, %r451, %r597;
	
	// end inline asm
	// begin inline asm
	shf.l.wrap.b32 %r453, %r455, %r456, %r602;
	shf.l.wrap.b32 %r454, %r456, %r455, %r602;
	
	// end inline asm
	// begin inline asm
	shf.l.wrap.b32 %r458, %r461, %r460, %r607;
	shf.l.wrap.b32 %r459, %r460, %r461, %r607;
	
	// end inline asm
	// begin inline asm
	shf.l.wrap.b32 %r463, %r466, %r465, %r612;
	shf.l.wrap.b32 %r464, %r465, %r466, %r612;
	
	// end inline asm
	// begin inline asm
	shf.l.wrap.b32 %r468, %r470, %r471, %r617;
	shf.l.wrap.b32 %r469, %r471, %r470, %r617;
	
	// end inline asm
	// begin inline asm
	shf.l.wrap.b32 %r473, %r476, %r475, %r622;
	shf.l.wrap.b32 %r474, %r475, %r476, %r622;
	
	// end inline asm
	// begin inline asm
	shf.l.wrap.b32 %r478, %r481, %r480, %r627;
	shf.l.wrap.b32 %r479, %r480, %r481, %r627;
	
	// end inline asm
	// begin inline asm
	shf.l.wrap.b32 %r483, %r485, %r486, %r632;
	shf.l.wrap.b32 %r484, %r486, %r485, %r632;
	
	// end inline asm
	// begin inline asm
	shf.l.wrap.b32 %r488, %r490, %r491, %r637;
	shf.l.wrap.b32 %r489, %r491, %r490, %r637;
	
	// end inline asm
	// begin inline asm
	shf.l.wrap.b32 %r493, %r496, %r495, %r642;
	shf.l.wrap.b32 %r494, %r495, %r496, %r642;
	
	// end inline asm
	// begin inline asm
	shf.l.wrap.b32 %r498, %r501, %r500, %r647;
	shf.l.wrap.b32 %r499, %r500, %r501, %r647;
	
	// end inline asm
	// begin inline asm
	shf.l.wrap.b32 %r503, %r505, %r506, %r652;
	shf.l.wrap.b32 %r504, %r506, %r505, %r652;
	
	// end inline asm
	// begin inline asm
	shf.l.wrap.b32 %r508, %r510, %r511, %r657;
	shf.l.wrap.b32 %r509, %r511, %r510, %r657;
	
	// end inline asm
	// begin inline asm
	shf.l.wrap.b32 %r513, %r515, %r516, %r662;
	shf.l.wrap.b32 %r514, %r516, %r515, %r662;
	
	// end inline asm
	// begin inline asm
	shf.l.wrap.b32 %r518, %r521, %r520, %r667;
	shf.l.wrap.b32 %r519, %r520, %r521, %r667;
	
	// end inline asm
	// begin inline asm
	shf.l.wrap.b32 %r523, %r526, %r525, %r672;
	shf.l.wrap.b32 %r524, %r525, %r526, %r672;
	
	// end inline asm
	// begin inline asm
	shf.l.wrap.b32 %r528, %r531, %r530, %r677;
	shf.l.wrap.b32 %r529, %r530, %r531, %r677;
	
	// end inline asm
	// begin inline asm
	shf.l.wrap.b32 %r533, %r535, %r536, %r682;
	shf.l.wrap.b32 %r534, %r536, %r535, %r682;
	
	// end inline asm
	// begin inline asm
	shf.l.wrap.b32 %r538, %r540, %r541, %r687;
	shf.l.wrap.b32 %r539, %r541, %r540, %r687;
	
	// end inline asm
	// begin inline asm
	shf.l.wrap.b32 %r543, %r545, %r546, %r692;
	shf.l.wrap.b32 %r544, %r546, %r545, %r692;
	
	// end inline asm
	// begin inline asm
	shf.l.wrap.b32 %r548, %r550, %r551, %r697;
	shf.l.wrap.b32 %r549, %r551, %r550, %r697;
	
	// end inline asm
	// begin inline asm
	shf.l.wrap.b32 %r553, %r555, %r556, %r702;
	shf.l.wrap.b32 %r554, %r556, %r555, %r702;
	
	// end inline asm
	// begin inline asm
	shf.l.wrap.b32 %r558, %r560, %r561, %r707;
	shf.l.wrap.b32 %r559, %r561, %r560, %r707;
	
	// end inline asm
	// begin inline asm
	shf.l.wrap.b32 %r563, %r565, %r566, %r712;
	shf.l.wrap.b32 %r564, %r566, %r565, %r712;
	
	// end inline asm
	not.b32 	%r1147, %r448;
	and.b32  	%r1148, %r478, %r1147;
	not.b32 	%r1149, %r478;
	and.b32  	%r1150, %r538, %r1149;
	xor.b32  	%r1151, %r448, %r1150;
	not.b32 	%r1152, %r538;
	and.b32  	%r1153, %r508, %r1152;
	xor.b32  	%r1154, %r478, %r1153;
	not.b32 	%r1155, %r508;
	and.b32  	%r1156, %r1145, %r1155;
	xor.b32  	%r1157, %r538, %r1156;
	not.b32 	%r1158, %r1145;
	and.b32  	%r1159, %r448, %r1158;
	xor.b32  	%r1160, %r508, %r1159;
	not.b32 	%r1161, %r449;
	and.b32  	%r1162, %r479, %r1161;
	not.b32 	%r1163, %r479;
	and.b32  	%r1164, %r539, %r1163;
	xor.b32  	%r1165, %r449, %r1164;
	not.b32 	%r1166, %r539;
	and.b32  	%r1167, %r509, %r1166;
	xor.b32  	%r1168, %r479, %r1167;
	not.b32 	%r1169, %r509;
	and.b32  	%r1170, %r1146, %r1169;
	xor.b32  	%r1171, %r539, %r1170;
	not.b32 	%r1172, %r1146;
	and.b32  	%r1173, %r449, %r1172;
	xor.b32  	%r1174, %r509, %r1173;
	not.b32 	%r1175, %r453;
	and.b32  	%r1176, %r558, %r1175;
	xor.b32  	%r1177, %r1176, %r533;
	not.b32 	%r1178, %r558;
	and.b32  	%r1179, %r523, %r1178;
	xor.b32  	%r1180, %r453, %r1179;
	not.b32 	%r1181, %r523;
	and.b32  	%r1182, %r458, %r1181;
	xor.b32  	%r1183, %r558, %r1182;
	not.b32 	%r1184, %r458;
	and.b32  	%r1185, %r533, %r1184;
	xor.b32  	%r1186, %r523, %r1185;
	not.b32 	%r1187, %r533;
	and.b32  	%r1188, %r453, %r1187;
	xor.b32  	%r1189, %r458, %r1188;
	not.b32 	%r1190, %r454;
	and.b32  	%r1191, %r559, %r1190;
	xor.b32  	%r1192, %r1191, %r534;
	not.b32 	%r1193, %r559;
	and.b32  	%r1194, %r524, %r1193;
	xor.b32  	%r1195, %r454, %r1194;
	not.b32 	%r1196, %r524;
	and.b32  	%r1197, %r459, %r1196;
	xor.b32  	%r1198, %r559, %r1197;
	not.b32 	%r1199, %r459;
	and.b32  	%r1200, %r534, %r1199;
	xor.b32  	%r1201, %r524, %r1200;
	not.b32 	%r1202, %r534;
	and.b32  	%r1203, %r454, %r1202;
	xor.b32  	%r1204, %r459, %r1203;
	not.b32 	%r1205, %r553;
	and.b32  	%r1206, %r483, %r1205;
	xor.b32  	%r1207, %r1206, %r563;
	not.b32 	%r1208, %r483;
	and.b32  	%r1209, %r488, %r1208;
	xor.b32  	%r1210, %r553, %r1209;
	not.b32 	%r1211, %r488;
	and.b32  	%r1212, %r468, %r1211;
	xor.b32  	%r1213, %r483, %r1212;
	not.b32 	%r1214, %r468;
	and.b32  	%r1215, %r563, %r1214;
	xor.b32  	%r1216, %r488, %r1215;
	not.b32 	%r1217, %r563;
	and.b32  	%r1218, %r553, %r1217;
	xor.b32  	%r1219, %r468, %r1218;
	not.b32 	%r1220, %r554;
	and.b32  	%r1221, %r484, %r1220;
	xor.b32  	%r1222, %r1221, %r564;
	not.b32 	%r1223, %r484;
	and.b32  	%r1224, %r489, %r1223;
	xor.b32  	%r1225, %r554, %r1224;
	not.b32 	%r1226, %r489;
	and.b32  	%r1227, %r469, %r1226;
	xor.b32  	%r1228, %r484, %r1227;
	not.b32 	%r1229, %r469;
	and.b32  	%r1230, %r564, %r1229;
	xor.b32  	%r1231, %r489, %r1230;
	not.b32 	%r1232, %r564;
	and.b32  	%r1233, %r554, %r1232;
	xor.b32  	%r1234, %r469, %r1233;
	not.b32 	%r1235, %r528;
	and.b32  	%r1236, %r548, %r1235;
	xor.b32  	%r1237, %r1236, %r503;
	not.b32 	%r1238, %r548;
	and.b32  	%r1239, %r543, %r1238;
	xor.b32  	%r1240, %r528, %r1239;
	not.b32 	%r1241, %r543;
	and.b32  	%r1242, %r493, %r1241;
	xor.b32  	%r1243, %r548, %r1242;
	not.b32 	%r1244, %r493;
	and.b32  	%r1245, %r503, %r1244;
	xor.b32  	%r1246, %r543, %r1245;
	not.b32 	%r1247, %r503;
	and.b32  	%r1248, %r528, %r1247;
	xor.b32  	%r1249, %r493, %r1248;
	not.b32 	%r1250, %r529;
	and.b32  	%r1251, %r549, %r1250;
	xor.b32  	%r1252, %r1251, %r504;
	not.b32 	%r1253, %r549;
	and.b32  	%r1254, %r544, %r1253;
	xor.b32  	%r1255, %r529, %r1254;
	not.b32 	%r1256, %r544;
	and.b32  	%r1257, %r494, %r1256;
	xor.b32  	%r1258, %r549, %r1257;
	not.b32 	%r1259, %r494;
	and.b32  	%r1260, %r504, %r1259;
	xor.b32  	%r1261, %r544, %r1260;
	not.b32 	%r1262, %r504;
	and.b32  	%r1263, %r529, %r1262;
	xor.b32  	%r1264, %r494, %r1263;
	not.b32 	%r1265, %r518;
	and.b32  	%r1266, %r463, %r1265;
	xor.b32  	%r1267, %r1266, %r473;
	not.b32 	%r1268, %r463;
	and.b32  	%r1269, %r498, %r1268;
	xor.b32  	%r1270, %r518, %r1269;
	not.b32 	%r1271, %r498;
	and.b32  	%r1272, %r513, %r1271;
	xor.b32  	%r1273, %r463, %r1272;
	not.b32 	%r1274, %r513;
	and.b32  	%r1275, %r473, %r1274;
	xor.b32  	%r1276, %r498, %r1275;
	not.b32 	%r1277, %r473;
	and.b32  	%r1278, %r518, %r1277;
	xor.b32  	%r1279, %r513, %r1278;
	not.b32 	%r1280, %r519;
	and.b32  	%r1281, %r464, %r1280;
	xor.b32  	%r1282, %r1281, %r474;
	not.b32 	%r1283, %r464;
	and.b32  	%r1284, %r499, %r1283;
	xor.b32  	%r1285, %r519, %r1284;
	not.b32 	%r1286, %r499;
	and.b32  	%r1287, %r514, %r1286;
	xor.b32  	%r1288, %r464, %r1287;
	not.b32 	%r1289, %r514;
	and.b32  	%r1290, %r474, %r1289;
	xor.b32  	%r1291, %r499, %r1290;
	not.b32 	%r1292, %r474;
	and.b32  	%r1293, %r519, %r1292;
	xor.b32  	%r1294, %r514, %r1293;
	ld.const.u32 	%r1295, [%rd16];
	xor.b32  	%r1296, %r1148, %r1295;
	xor.b32  	%r1297, %r1296, %r1145;
	ld.const.u32 	%r1298, [%rd16+4];
	xor.b32  	%r1299, %r1162, %r1298;
	xor.b32  	%r1300, %r1299, %r1146;
	xor.b32  	%r1301, %r1183, %r1154;
	xor.b32  	%r1302, %r1301, %r1213;
	xor.b32  	%r1303, %r1302, %r1243;
	xor.b32  	%r571, %r1303, %r1273;
	xor.b32  	%r1304, %r1198, %r1168;
	xor.b32  	%r1305, %r1304, %r1228;
	xor.b32  	%r1306, %r1305, %r1258;
	xor.b32  	%r570, %r1306, %r1288;
	xor.b32  	%r1307, %r1180, %r1151;
	xor.b32  	%r1308, %r1307, %r1210;
	xor.b32  	%r1309, %r1308, %r1240;
	xor.b32  	%r576, %r1309, %r1270;
	xor.b32  	%r1310, %r1195, %r1165;
	xor.b32  	%r1311, %r1310, %r1225;
	xor.b32  	%r1312, %r1311, %r1255;
	xor.b32  	%r575, %r1312, %r1285;
	xor.b32  	%r1313, %r1186, %r1157;
	xor.b32  	%r1314, %r1313, %r1216;
	xor.b32  	%r1315, %r1314, %r1246;
	xor.b32  	%r581, %r1315, %r1276;
	xor.b32  	%r1316, %r1201, %r1171;
	xor.b32  	%r1317, %r1316, %r1231;
	xor.b32  	%r1318, %r1317, %r1261;
	xor.b32  	%r580, %r1318, %r1291;
	xor.b32  	%r1319, %r1189, %r1160;
	xor.b32  	%r1320, %r1319, %r1219;
	xor.b32  	%r1321, %r1320, %r1249;
	xor.b32  	%r586, %r1321, %r1279;
	xor.b32  	%r1322, %r1204, %r1174;
	xor.b32  	%r1323, %r1322, %r1234;
	xor.b32  	%r1324, %r1323, %r1264;
	xor.b32  	%r585, %r1324, %r1294;
	xor.b32  	%r1325, %r1177, %r1297;
	xor.b32  	%r1326, %r1325, %r1207;
	xor.b32  	%r1327, %r1326, %r1237;
	xor.b32  	%r591, %r1327, %r1267;
	xor.b32  	%r1328, %r1192, %r1300;
	xor.b32  	%r1329, %r1328, %r1222;
	xor.b32  	%r1330, %r1329, %r1252;
	xor.b32  	%r590, %r1330, %r1282;
	// begin inline asm
	shf.l.wrap.b32 %r568, %r570, %r571, %r712;
	shf.l.wrap.b32 %r569, %r571, %r570, %r712;
	
	// end inline asm
	// begin inline asm
	shf.l.wrap.b32 %r573, %r575, %r576, %r712;
	shf.l.wrap.b32 %r574, %r576, %r575, %r712;
	
	// end inline asm
	// begin inline asm
	shf.l.wrap.b32 %r578, %r580, %r581, %r712;
	shf.l.wrap.b32 %r579, %r581, %r580, %r712;
	
	// end inline asm
	// begin inline asm
	shf.l.wrap.b32 %r583, %r585, %r586, %r712;
	shf.l.wrap.b32 %r584, %r586, %r585, %r712;
	
	// end inline asm
	// begin inline asm
	shf.l.wrap.b32 %r588, %r590, %r591, %r712;
	shf.l.wrap.b32 %r589, %r591, %r590, %r712;
	
	// end inline asm
	xor.b32  	%r1331, %r568, %r591;
	xor.b32  	%r1332, %r569, %r590;
	xor.b32  	%r1333, %r573, %r586;
	xor.b32  	%r1334, %r574, %r585;
	xor.b32  	%r1335, %r578, %r576;
	xor.b32  	%r1336, %r579, %r575;
	xor.b32  	%r1337, %r583, %r571;
	xor.b32  	%r1338, %r584, %r570;
	xor.b32  	%r1339, %r588, %r581;
	xor.b32  	%r1340, %r589, %r580;
	xor.b32  	%r711, %r1151, %r1331;
	xor.b32  	%r710, %r1165, %r1332;
	xor.b32  	%r1341, %r1297, %r1333;
	xor.b32  	%r676, %r1177, %r1333;
	xor.b32  	%r706, %r1207, %r1333;
	xor.b32  	%r646, %r1237, %r1333;
	xor.b32  	%r616, %r1267, %r1333;
	xor.b32  	%r1342, %r1300, %r1334;
	xor.b32  	%r675, %r1192, %r1334;
	xor.b32  	%r705, %r1222, %r1334;
	xor.b32  	%r645, %r1252, %r1334;
	xor.b32  	%r615, %r1282, %r1334;
	xor.b32  	%r596, %r1180, %r1331;
	xor.b32  	%r696, %r1210, %r1331;
	xor.b32  	%r671, %r1240, %r1331;
	xor.b32  	%r661, %r1270, %r1331;
	xor.b32  	%r595, %r1195, %r1332;
	xor.b32  	%r695, %r1225, %r1332;
	xor.b32  	%r670, %r1255, %r1332;
	xor.b32  	%r660, %r1285, %r1332;
	xor.b32  	%r621, %r1154, %r1335;
	xor.b32  	%r701, %r1183, %r1335;
	xor.b32  	%r626, %r1213, %r1335;
	xor.b32  	%r691, %r1243, %r1335;
	xor.b32  	%r606, %r1273, %r1335;
	xor.b32  	%r620, %r1168, %r1336;
	xor.b32  	%r700, %r1198, %r1336;
	xor.b32  	%r625, %r1228, %r1336;
	xor.b32  	%r690, %r1258, %r1336;
	xor.b32  	%r605, %r1288, %r1336;
	xor.b32  	%r681, %r1157, %r1337;
	xor.b32  	%r666, %r1186, %r1337;
	xor.b32  	%r631, %r1216, %r1337;
	xor.b32  	%r686, %r1246, %r1337;
	xor.b32  	%r641, %r1276, %r1337;
	xor.b32  	%r680, %r1171, %r1338;
	xor.b32  	%r665, %r1201, %r1338;
	xor.b32  	%r630, %r1231, %r1338;
	xor.b32  	%r685, %r1261, %r1338;
	xor.b32  	%r640, %r1291, %r1338;
	xor.b32  	%r651, %r1160, %r1339;
	xor.b32  	%r601, %r1189, %r1339;
	xor.b32  	%r611, %r1219, %r1339;
	xor.b32  	%r636, %r1249, %r1339;
	xor.b32  	%r656, %r1279, %r1339;
	xor.b32  	%r650, %r1174, %r1340;
	xor.b32  	%r600, %r1204, %r1340;
	xor.b32  	%r610, %r1234, %r1340;
	xor.b32  	%r635, %r1264, %r1340;
	xor.b32  	%r655, %r1294, %r1340;
	// begin inline asm
	shf.l.wrap.b32 %r593, %r596, %r595, %r597;
	shf.l.wrap.b32 %r594, %r595, %r596, %r597;
	
	// end inline asm
	// begin inline asm
	shf.l.wrap.b32 %r598, %r600, %r601, %r602;
	shf.l.wrap.b32 %r599, %r601, %r600, %r602;
	
	// end inline asm
	// begin inline asm
	shf.l.wrap.b32 %r603, %r606, %r605, %r607;
	shf.l.wrap.b32 %r604, %r605, %r606, %r607;
	
	// end inline asm
	// begin inline asm
	shf.l.wrap.b32 %r608, %r611, %r610, %r612;
	shf.l.wrap.b32 %r609, %r610, %r611, %r612;
	
	// end inline asm
	// begin inline asm
	shf.l.wrap.b32 %r613, %r615, %r616, %r617;
	shf.l.wrap.b32 %r614, %r616, %r615, %r617;
	
	// end inline asm
	// begin inline asm
	shf.l.wrap.b32 %r618, %r621, %r620, %r622;
	shf.l.wrap.b32 %r619, %r620, %r621, %r622;
	
	// end inline asm
	// begin inline asm
	shf.l.wrap.b32 %r623, %r626, %r625, %r627;
	shf.l.wrap.b32 %r624, %r625, %r626, %r627;
	
	// end inline asm
	// begin inline asm
	shf.l.wrap.b32 %r628, %r630, %r631, %r632;
	shf.l.wrap.b32 %r629, %r631, %r630, %r632;
	
	// end inline asm
	// begin inline asm
	shf.l.wrap.b32 %r633, %r635, %r636, %r637;
	shf.l.wrap.b32 %r634, %r636, %r635, %r637;
	
	// end inline asm
	// begin inline asm
	shf.l.wrap.b32 %r638, %r641, %r640, %r642;
	shf.l.wrap.b32 %r639, %r640, %r641, %r642;
	
	// end inline asm
	// begin inline asm
	shf.l.wrap.b32 %r643, %r646, %r645, %r647;
	shf.l.wrap.b32 %r644, %r645, %r646, %r647;
	
	// end inline asm
	// begin inline asm
	shf.l.wrap.b32 %r648, %r650, %r651, %r652;
	shf.l.wrap.b32 %r649, %r651, %r650, %r652;
	
	// end inline asm
	// begin inline asm
	shf.l.wrap.b32 %r653, %r655, %r656, %r657;
	shf.l.wrap.b32 %r654, %r656, %r655, %r657;
	
	// end inline asm
	// begin inline asm
	shf.l.wrap.b32 %r658, %r660, %r661, %r662;
	shf.l.wrap.b32 %r659, %r661, %r660, %r662;
	
	// end inline asm
	// begin inline asm
	shf.l.wrap.b32 %r663, %r666, %r665, %r667;
	shf.l.wrap.b32 %r664, %r665, %r666, %r667;
	
	// end inline asm
	// begin inline asm
	shf.l.wrap.b32 %r668, %r671, %r670, %r672;
	shf.l.wrap.b32 %r669, %r670, %r671, %r672;
	
	// end inline asm
	// begin inline asm
	shf.l.wrap.b32 %r673, %r676, %r675, %r677;
	shf.l.wrap.b32 %r674, %r675, %r676, %r677;
	
	// end inline asm
	// begin inline asm
	shf.l.wrap.b32 %r678, %r680, %r681, %r682;
	shf.l.wrap.b32 %r679, %r681, %r680, %r682;
	
	// end inline asm
	// begin inline asm
	shf.l.wrap.b32 %r683, %r685, %r686, %r687;
	shf.l.wrap.b32 %r684, %r686, %r685, %r687;
	
	// end inline asm
	// begin inline asm
	shf.l.wrap.b32 %r688, %r690, %r691, %r692;
	shf.l.wrap.b32 %r689, %r691, %r690, %r692;
	
	// end inline asm
	// begin inline asm
	shf.l.wrap.b32 %r693, %r695, %r696, %r697;
	shf.l.wrap.b32 %r694, %r696, %r695, %r697;
	
	// end inline asm
	// begin inline asm
	shf.l.wrap.b32 %r698, %r700, %r701, %r702;
	shf.l.wrap.b32 %r699, %r701, %r700, %r702;
	
	// end inline asm
	// begin inline asm
	shf.l.wrap.b32 %r703, %r705, %r706, %r707;
	shf.l.wrap.b32 %r704, %r706, %r705, %r707;
	
	// end inline asm
	// begin inline asm
	shf.l.wrap.b32 %r708, %r710, %r711, %r712;
	shf.l.wrap.b32 %r709, %r711, %r710, %r712;
	
	// end inline asm
	not.b32 	%r1343, %r593;
	and.b32  	%r1344, %r623, %r1343;
	not.b32 	%r1345, %r623;
	and.b32  	%r1346, %r683, %r1345;
	xor.b32  	%r1548, %r593, %r1346;
	not.b32 	%r1347, %r683;
	and.b32  	%r1348, %r653, %r1347;
	xor.b32  	%r1546, %r623, %r1348;
	not.b32 	%r1349, %r653;
	and.b32  	%r1350, %r1341, %r1349;
	xor.b32  	%r1544, %r683, %r1350;
	not.b32 	%r1351, %r1341;
	and.b32  	%r1352, %r593, %r1351;
	xor.b32  	%r1542, %r653, %r1352;
	not.b32 	%r1353, %r594;
	and.b32  	%r1354, %r624, %r1353;
	not.b32 	%r1355, %r624;
	and.b32  	%r1356, %r684, %r1355;
	xor.b32  	%r1547, %r594, %r1356;
	not.b32 	%r1357, %r684;
	and.b32  	%r1358, %r654, %r1357;
	xor.b32  	%r1545, %r624, %r1358;
	not.b32 	%r1359, %r654;
	and.b32  	%r1360, %r1342, %r1359;
	xor.b32  	%r1543, %r684, %r1360;
	not.b32 	%r1361, %r1342;
	and.b32  	%r1362, %r594, %r1361;
	xor.b32  	%r1541, %r654, %r1362;
	not.b32 	%r1363, %r598;
	and.b32  	%r1364, %r703, %r1363;
	xor.b32  	%r1540, %r1364, %r678;
	not.b32 	%r1365, %r703;
	and.b32  	%r1366, %r668, %r1365;
	xor.b32  	%r1538, %r598, %r1366;
	not.b32 	%r1367, %r668;
	and.b32  	%r1368, %r603, %r1367;
	xor.b32  	%r1536, %r703, %r1368;
	not.b32 	%r1369, %r603;
	and.b32  	%r1370, %r678, %r1369;
	xor.b32  	%r1534, %r668, %r1370;
	not.b32 	%r1371, %r678;
	and.b32  	%r1372, %r598, %r1371;
	xor.b32  	%r1532, %r603, %r1372;
	not.b32 	%r1373, %r599;
	and.b32  	%r1374, %r704, %r1373;
	xor.b32  	%r1539, %r1374, %r679;
	not.b32 	%r1375, %r704;
	and.b32  	%r1376, %r669, %r1375;
	xor.b32  	%r1537, %r599, %r1376;
	not.b32 	%r1377, %r669;
	and.b32  	%r1378, %r604, %r1377;
	xor.b32  	%r1535, %r704, %r1378;
	not.b32 	%r1379, %r604;
	and.b32  	%r1380, %r679, %r1379;
	xor.b32  	%r1533, %r669, %r1380;
	not.b32 	%r1381, %r679;
	and.b32  	%r1382, %r599, %r1381;
	xor.b32  	%r1531, %r604, %r1382;
	not.b32 	%r1383, %r698;
	and.b32  	%r1384, %r628, %r1383;
	xor.b32  	%r1530, %r1384, %r708;
	not.b32 	%r1385, %r628;
	and.b32  	%r1386, %r633, %r1385;
	xor.b32  	%r1528, %r698, %r1386;
	not.b32 	%r1387, %r633;
	and.b32  	%r1388, %r613, %r1387;
	xor.b32  	%r1526, %r628, %r1388;
	not.b32 	%r1389, %r613;
	and.b32  	%r1390, %r708, %r1389;
	xor.b32  	%r1524, %r633, %r1390;
	not.b32 	%r1391, %r708;
	and.b32  	%r1392, %r698, %r1391;
	xor.b32  	%r1522, %r613, %r1392;
	not.b32 	%r1393, %r699;
	and.b32  	%r1394, %r629, %r1393;
	xor.b32  	%r1529, %r1394, %r709;
	not.b32 	%r1395, %r629;
	and.b32  	%r1396, %r634, %r1395;
	xor.b32  	%r1527, %r699, %r1396;
	not.b32 	%r1397, %r634;
	and.b32  	%r1398, %r614, %r1397;
	xor.b32  	%r1525, %r629, %r1398;
	not.b32 	%r1399, %r614;
	and.b32  	%r1400, %r709, %r1399;
	xor.b32  	%r1523, %r634, %r1400;
	not.b32 	%r1401, %r709;
	and.b32  	%r1402, %r699, %r1401;
	xor.b32  	%r1521, %r614, %r1402;
	not.b32 	%r1403, %r673;
	and.b32  	%r1404, %r693, %r1403;
	xor.b32  	%r1520, %r1404, %r648;
	not.b32 	%r1405, %r693;
	and.b32  	%r1406, %r688, %r1405;
	xor.b32  	%r1518, %r673, %r1406;
	not.b32 	%r1407, %r688;
	and.b32  	%r1408, %r638, %r1407;
	xor.b32  	%r1516, %r693, %r1408;
	not.b32 	%r1409, %r638;
	and.b32  	%r1410, %r648, %r1409;
	xor.b32  	%r1514, %r688, %r1410;
	not.b32 	%r1411, %r648;
	and.b32  	%r1412, %r673, %r1411;
	xor.b32  	%r1512, %r638, %r1412;
	not.b32 	%r1413, %r674;
	and.b32  	%r1414, %r694, %r1413;
	xor.b32  	%r1519, %r1414, %r649;
	not.b32 	%r1415, %r694;
	and.b32  	%r1416, %r689, %r1415;
	xor.b32  	%r1517, %r674, %r1416;
	not.b32 	%r1417, %r689;
	and.b32  	%r1418, %r639, %r1417;
	xor.b32  	%r1515, %r694, %r1418;
	not.b32 	%r1419, %r639;
	and.b32  	%r1420, %r649, %r1419;
	xor.b32  	%r1513, %r689, %r1420;
	not.b32 	%r1421, %r649;
	and.b32  	%r1422, %r674, %r1421;
	xor.b32  	%r1511, %r639, %r1422;
	not.b32 	%r1423, %r663;
	and.b32  	%r1424, %r608, %r1423;
	xor.b32  	%r1510, %r1424, %r618;
	not.b32 	%r1425, %r608;
	and.b32  	%r1426, %r643, %r1425;
	xor.b32  	%r1508, %r663, %r1426;
	not.b32 	%r1427, %r643;
	and.b32  	%r1428, %r658, %r1427;
	xor.b32  	%r1506, %r608, %r1428;
	not.b32 	%r1429, %r658;
	and.b32  	%r1430, %r618, %r1429;
	xor.b32  	%r1504, %r643, %r1430;
	not.b32 	%r1431, %r618;
	and.b32  	%r1432, %r663, %r1431;
	xor.b32  	%r1502, %r658, %r1432;
	not.b32 	%r1433, %r664;
	and.b32  	%r1434, %r609, %r1433;
	xor.b32  	%r1509, %r1434, %r619;
	not.b32 	%r1435, %r609;
	and.b32  	%r1436, %r644, %r1435;
	xor.b32  	%r1507, %r664, %r1436;
	not.b32 	%r1437, %r644;
	and.b32  	%r1438, %r659, %r1437;
	xor.b32  	%r1505, %r609, %r1438;
	not.b32 	%r1439, %r659;
	and.b32  	%r1440, %r619, %r1439;
	xor.b32  	%r1503, %r644, %r1440;
	not.b32 	%r1441, %r619;
	and.b32  	%r1442, %r664, %r1441;
	xor.b32  	%r1501, %r659, %r1442;
	ld.const.u32 	%r1443, [%rd16+8];
	xor.b32  	%r1444, %r1344, %r1443;
	xor.b32  	%r1550, %r1444, %r1341;
	ld.const.u32 	%r1445, [%rd16+12];
	xor.b32  	%r1446, %r1354, %r1445;
	xor.b32  	%r1549, %r1446, %r1342;
	add.s32 	%r122, %r1551, 8;
	add.s64 	%rd16, %rd16, 32;
	setp.lt.u32 	%p3, %r1551, 40;
	mov.u32 	%r1551, %r122;
	@%p3 bra 	$L__BB3_5;
	ld.const.u32 	%r1447, [pTarget+28];
	setp.le.u32 	%p4, %r1543, %r1447;
	setp.ne.s32 	%p5, %r1543, %r1447;
	selp.b32 	%r1449, 7, -1, %p5;
	ld.const.u32 	%r1450, [pTarget+24];
	setp.le.u32 	%p6, %r1544, %r1450;
	max.s32 	%r1452, %r1449, 6;
	selp.b32 	%r1453, %r1449, %r1452, %p6;
	or.pred  	%p7, %p6, %p5;
	and.pred  	%p8, %p7, %p4;
	setp.lt.u32 	%p9, %r1544, %r1450;
	setp.lt.s32 	%p10, %r1453, 6;
	max.s32 	%r1455, %r1453, 6;
	selp.b32 	%r1456, %r1455, %r1453, %p9;
	and.pred  	%p11, %p9, %p10;
	or.pred  	%p12, %p11, %p8;
	ld.const.u32 	%r1458, [pTarget+20];
	setp.le.u32 	%p13, %r1545, %r1458;
	setp.gt.s32 	%p14, %r1456, 4;
	max.s32 	%r1460, %r1456, 5;
	selp.b32 	%r1461, %r1456, %r1460, %p13;
	or.pred  	%p15, %p13, %p14;
	and.pred  	%p16, %p15, %p12;
	setp.lt.u32 	%p17, %r1545, %r1458;
	setp.lt.s32 	%p18, %r1461, 5;
	max.s32 	%r1463, %r1461, 5;
	selp.b32 	%r1464, %r1463, %r1461, %p17;
	and.pred  	%p19, %p17, %p18;
	or.pred  	%p20, %p19, %p16;
	ld.const.u32 	%r1466, [pTarget+16];
	setp.le.u32 	%p21, %r1546, %r1466;
	setp.gt.s32 	%p22, %r1464, 3;
	max.s32 	%r1468, %r1464, 4;
	selp.b32 	%r1469, %r1464, %r1468, %p21;
	or.pred  	%p23, %p21, %p22;
	and.pred  	%p24, %p23, %p20;
	setp.lt.u32 	%p25, %r1546, %r1466;
	setp.lt.s32 	%p26, %r1469, 4;
	max.s32 	%r1471, %r1469, 4;
	selp.b32 	%r1472, %r1471, %r1469, %p25;
	and.pred  	%p27, %p25, %p26;
	or.pred  	%p28, %p27, %p24;
	ld.const.u32 	%r1474, [pTarget+12];
	setp.le.u32 	%p29, %r1547, %r1474;
	setp.gt.s32 	%p30, %r1472, 2;
	max.s32 	%r1476, %r1472, 3;
	selp.b32 	%r1477, %r1472, %r1476, %p29;
	or.pred  	%p31, %p29, %p30;
	and.pred  	%p32, %p31, %p28;
	setp.lt.u32 	%p33, %r1547, %r1474;
	setp.lt.s32 	%p34, %r1477, 3;
	max.s32 	%r1479, %r1477, 3;
	selp.b32 	%r1480, %r1479, %r1477, %p33;
	and.pred  	%p35, %p33, %p34;
	or.pred  	%p36, %p35, %p32;
	ld.const.u32 	%r1482, [pTarget+8];
	setp.le.u32 	%p37, %r1548, %r1482;
	setp.gt.s32 	%p38, %r1480, 1;
	max.s32 	%r1484, %r1480, 2;
	selp.b32 	%r1485, %r1480, %r1484, %p37;
	or.pred  	%p39, %p37, %p38;
	and.pred  	%p40, %p39, %p36;
	setp.lt.u32 	%p41, %r1548, %r1482;
	setp.lt.s32 	%p42, %r1485, 2;
	max.s32 	%r1487, %r1485, 2;
	selp.b32 	%r1488, %r1487, %r1485, %p41;
	and.pred  	%p43, %p41, %p42;
	or.pred  	%p44, %p43, %p40;
	ld.const.u32 	%r1490, [pTarget+4];
	setp.le.u32 	%p45, %r1549, %r1490;
	setp.gt.s32 	%p46, %r1488, 0;
	max.s32 	%r1492, %r1488, 1;
	selp.b32 	%r1493, %r1488, %r1492, %p45;
	or.pred  	%p47, %p45, %p46;
	and.pred  	%p48, %p47, %p44;
	setp.lt.u32 	%p49, %r1549, %r1490;
	setp.lt.s32 	%p50, %r1493, 1;
	max.s32 	%r1495, %r1493, 1;
	selp.b32 	%r1496, %r1495, %r1493, %p49;
	and.pred  	%p51, %p49, %p50;
	or.pred  	%p52, %p51, %p48;
	ld.const.u32 	%r1498, [pTarget];
	setp.le.u32 	%p53, %r1550, %r1498;
	setp.gt.s32 	%p54, %r1496, -1;
	or.pred  	%p55, %p53, %p54;
	and.pred  	%p56, %p55, %p52;
	setp.lt.u32 	%p57, %r1550, %r1498;
	setp.lt.s32 	%p58, %r1496, 0;
	and.pred  	%p59, %p57, %p58;
	or.pred  	%p60, %p59, %p56;
	not.pred 	%p61, %p60;
	@%p61 bra 	$L__BB3_8;
	ld.param.u64 	%rd15, [_Z33quark_keccak512_gpu_hash_final_64ijPmPjS0__param_4];
	cvta.to.global.u64 	%rd14, %rd15;
	st.global.u32 	[%rd14], %r1500;
$L__BB3_8:
	ret;

}


// ===== COMPILED SASS (sm_100) =====

	.target	sm_100

	.elftype	@"ET_EXEC"


//--------------------- .note.nv.tkinfo           --------------------------
	.section	.note.nv.tkinfo,"",@"SHT_NOTE"
	.sectionflags	@"SHF_NOTE_NV_TKINFO"
	.tkinfo
        /*0018*/ 	.word	0x00000002
        /*0030*/ 	.string	""
        /*0030*/ 	.string	"ptxas"
        /*0030*/ 	.string	"Cuda compilation tools, release 13.0, V13.0.88"
        /*0030*/ 	.string	"Build cuda_13.0.r13.0/compiler.36424714_0"
        /*0030*/ 	.string	"-arch sm_100 -m 64 "



//--------------------- .note.nv.cuinfo           --------------------------
	.section	.note.nv.cuinfo,"",@"SHT_NOTE"
	.sectionflags	@"SHF_NOTE_NV_CUINFO"
        /*0018*/ 	.short	0x0002
        /*001a*/ 	.short	0x0064
        /*001c*/ 	.short	0x0082
	.zero		2


//--------------------- .nv.info                  --------------------------
	.section	.nv.info,"",@"SHT_CUDA_INFO"
	.align	4


	//----- nvinfo : EIATTR_REGCOUNT
	.align		4
        /*0000*/ 	.byte	0x04, 0x2f
        /*0002*/ 	.short	(.L_3 - .L_2)
	.align		4
.L_2:
        /*0004*/ 	.word	index@(_Z39quark_keccak512_interleaved_gpu_hash_64ijPmPj)
        /*0008*/ 	.word	0x00000045


	//----- nvinfo : EIATTR_FRAME_SIZE
	.align		4
.L_3:
        /*000c*/ 	.byte	0x04, 0x11
        /*000e*/ 	.short	(.L_5 - .L_4)
	.align		4
.L_4:
        /*0010*/ 	.word	index@(_Z39quark_keccak512_interleaved_gpu_hash_64ijPmPj)
        /*0014*/ 	.word	0x00000000


	//----- nvinfo : EIATTR_REGCOUNT
	.align		4
.L_5:
        /*0018*/ 	.byte	0x04, 0x2f
        /*001a*/ 	.short	(.L_7 - .L_6)
	.align		4
.L_6:
        /*001c*/ 	.word	index@(_Z27quark_keccak512_gpu_hash_64ijPmPj)
        /*0020*/ 	.word	0x00000048


	//----- nvinfo : EIATTR_FRAME_SIZE
	.align		4
.L_7:
        /*0024*/ 	.byte	0x04, 0x11
        /*0026*/ 	.short	(.L_9 - .L_8)
	.align		4
.L_8:
        /*0028*/ 	.word	index@(_Z27quark_keccak512_gpu_hash_64ijPmPj)
        /*002c*/ 	.word	0x00000000


	//----- nvinfo : EIATTR_REGCOUNT
	.align		4
.L_9:
        /*0030*/ 	.byte	0x04, 0x2f
        /*0032*/ 	.short	(.L_11 - .L_10)
	.align		4
.L_10:
        /*0034*/ 	.word	index@(_Z28quark_keccak512c_gpu_hash_64ijPmPj)
        /*0038*/ 	.word	0x0000006d


	//----- nvinfo : EIATTR_FRAME_SIZE
	.align		4
.L_11:
        /*003c*/ 	.byte	0x04, 0x11
        /*003e*/ 	.short	(.L_13 - .L_12)
	.align		4
.L_12:
        /*0040*/ 	.word	index@(_Z28quark_keccak512c_gpu_hash_64ijPmPj)
        /*0044*/ 	.word	0x00000000


	//----- nvinfo : EIATTR_REGCOUNT
	.align		4
.L_13:
        /*0048*/ 	.byte	0x04, 0x2f
        /*004a*/ 	.short	(.L_15 - .L_14)
	.align		4
.L_14:
        /*004c*/ 	.word	index@(_Z33quark_keccak512_gpu_hash_final_64ijPmPjS0_)
        /*0050*/ 	.word	0x00000048


	//----- nvinfo : EIATTR_FRAME_SIZE
	.align		4
.L_15:
        /*0054*/ 	.byte	0x04, 0x11
        /*0056*/ 	.short	(.L_17 - .L_16)
	.align		4
.L_16:
        /*0058*/ 	.word	index@(_Z33quark_keccak512_gpu_hash_final_64ijPmPjS0_)
        /*005c*/ 	.word	0x00000000


	//----- nvinfo : EIATTR_MIN_STACK_SIZE
	.align		4
.L_17:
        /*0060*/ 	.byte	0x04, 0x12
        /*0062*/ 	.short	(.L_19 - .L_18)
	.align		4
.L_18:
        /*0064*/ 	.word	index@(_Z33quark_keccak512_gpu_hash_final_64ijPmPjS0_)
        /*0068*/ 	.word	0x00000000


	//----- nvinfo : EIATTR_MIN_STACK_SIZE
	.align		4
.L_19:
        /*006c*/ 	.byte	0x04, 0x12
        /*006e*/ 	.short	(.L_21 - .L_20)
	.align		4
.L_20:
        /*0070*/ 	.word	index@(_Z28quark_keccak512c_gpu_hash_64ijPmPj)
        /*0074*/ 	.word	0x00000000


	//----- nvinfo : EIATTR_MIN_STACK_SIZE
	.align		4
.L_21:
        /*0078*/ 	.byte	0x04, 0x12
        /*007a*/ 	.short	(.L_23 - .L_22)
	.align		4
.L_22:
        /*007c*/ 	.word	index@(_Z27quark_keccak512_gpu_hash_64ijPmPj)
        /*0080*/ 	.word	0x00000000


	//----- nvinfo : EIATTR_MIN_STACK_SIZE
	.align		4
.L_23:
        /*0084*/ 	.byte	0x04, 0x12
        /*0086*/ 	.short	(.L_25 - .L_24)
	.align		4
.L_24:
        /*0088*/ 	.word	index@(_Z39quark_keccak512_interleaved_gpu_hash_64ijPmPj)
        /*008c*/ 	.word	0x00000000
.L_25:


//--------------------- .nv.compat                --------------------------
	.section	.nv.compat,"",@"SHT_CUDA_COMPAT_INFO"
	.align	4
        /*0000*/ 	.byte	0x02, 0x09, 0x00, 0x00, 0x02, 0x02, 0x01, 0x00, 0x02, 0x05, 0x05, 0x00, 0x03, 0x07, 0x01, 0x01
        /*0010*/ 	.byte	0x02, 0x03, 0x00, 0x00, 0x02, 0x06, 0x01, 0x00, 0x04, 0x0b, 0x08, 0x00, 0x09, 0x00, 0x00, 0x00
        /*0020*/ 	.byte	0x00, 0x00, 0x00, 0x00


//--------------------- .nv.info._Z33quark_keccak512_gpu_hash_final_64ijPmPjS0_ --------------------------
	.section	.nv.info._Z33quark_keccak512_gpu_hash_final_64ijPmPjS0_,"",@"SHT_CUDA_INFO"
	.sectionflags	@""
	.align	4


	//----- nvinfo : EIATTR_CUDA_API_VERSION
	.align		4
        /*0000*/ 	.byte	0x04, 0x37
        /*0002*/ 	.short	(.L_27 - .L_26)
.L_26:
        /*0004*/ 	.word	0x00000082


	//----- nvinfo : EIATTR_KPARAM_INFO
	.align		4
.L_27:
        /*0008*/ 	.byte	0x04, 0x17
        /*000a*/ 	.short	(.L_29 - .L_28)
.L_28:
        /*000c*/ 	.word	0x00000000
        /*0010*/ 	.short	0x0004
        /*0012*/ 	.short	0x0018
        /*0014*/ 	.byte	0x00, 0xf5, 0x21, 0x00


	//----- nvinfo : EIATTR_KPARAM_INFO
	.align		4
.L_29:
        /*0018*/ 	.byte	0x04, 0x17
        /*001a*/ 	.short	(.L_31 - .L_30)
.L_30:
        /*001c*/ 	.word	0x00000000
        /*0020*/ 	.short	0x0003
        /*0022*/ 	.short	0x0010
        /*0024*/ 	.byte	0x00, 0xf5, 0x21, 0x00


	//----- nvinfo : EIATTR_KPARAM_INFO
	.align		4
.L_31:
        /*0028*/ 	.byte	0x04, 0x17
        /*002a*/ 	.short	(.L_33 - .L_32)
.L_32:
        /*002c*/ 	.word	0x00000000
        /*0030*/ 	.short	0x0002
        /*0032*/ 	.short	0x0008
        /*0034*/ 	.byte	0x00, 0xf5, 0x21, 0x00


	//----- nvinfo : EIATTR_KPARAM_INFO
	.align		4
.L_33:
        /*0038*/ 	.byte	0x04, 0x17
        /*003a*/ 	.short	(.L_35 - .L_34)
.L_34:
        /*003c*/ 	.word	0x00000000
        /*0040*/ 	.short	0x0001
        /*0042*/ 	.short	0x0004
        /*0044*/ 	.byte	0x00, 0xf0, 0x11, 0x00


	//----- nvinfo : EIATTR_KPARAM_INFO
	.align		4
.L_35:
        /*0048*/ 	.byte	0x04, 0x17
        /*004a*/ 	.short	(.L_37 - .L_36)
.L_36:
        /*004c*/ 	.word	0x00000000
        /*0050*/ 	.short	0x0000
        /*0052*/ 	.short	0x0000
        /*0054*/ 	.byte	0x00, 0xf0, 0x11, 0x00


	//----- nvinfo : EIATTR_SPARSE_MMA_MASK
	.align		4
.L_37:
        /*0058*/ 	.byte	0x03, 0x50
        /*005a*/ 	.short	0x0000


	//----- nvinfo : EIATTR_MAXREG_COUNT
	.align		4
        /*005c*/ 	.byte	0x03, 0x1b
        /*005e*/ 	.short	0x00ff


	//----- nvinfo : EIATTR_MERCURY_ISA_VERSION
	.align		4
        /*0060*/ 	.byte	0x03, 0x5f
        /*0062*/ 	.short	0x0101


	//----- nvinfo : EIATTR_VRC_CTA_INIT_COUNT
	.align		4
        /*0064*/ 	.byte	0x02, 0x4a
	.zero		1
	.zero		1


	//----- nvinfo : EIATTR_EXIT_INSTR_OFFSETS
	.align		4
        /*0068*/ 	.byte	0x04, 0x1c
        /*006a*/ 	.short	(.L_39 - .L_38)


	//   ....[0]....
.L_38:
        /*006c*/ 	.word	0x00000070


	//   ....[1]....
        /*0070*/ 	.word	0x00003890


	//   ....[2]....
        /*0074*/ 	.word	0x000038c0


	//----- nvinfo : EIATTR_CBANK_PARAM_SIZE
	.align		4
.L_39:
        /*0078*/ 	.byte	0x03, 0x19
        /*007a*/ 	.short	0x0020


	//----- nvinfo : EIATTR_PARAM_CBANK
	.align		4
        /*007c*/ 	.byte	0x04, 0x0a
        /*007e*/ 	.short	(.L_41 - .L_40)
	.align		4
.L_40:
        /*0080*/ 	.word	index@(.nv.constant0._Z33quark_keccak512_gpu_hash_final_64ijPmPjS0_)
        /*0084*/ 	.short	0x0380
        /*0086*/ 	.short	0x0020


	//----- nvinfo : EIATTR_SW_WAR
	.align		4
.L_41:
        /*0088*/ 	.byte	0x04, 0x36
        /*008a*/ 	.short	(.L_43 - .L_42)
.L_42:
        /*008c*/ 	.word	0x00000008
.L_43:


//--------------------- .nv.info._Z28quark_keccak512c_gpu_hash_64ijPmPj --------------------------
	.section	.nv.info._Z28quark_keccak512c_gpu_hash_64ijPmPj,"",@"SHT_CUDA_INFO"
	.sectionflags	@""
	.align	4


	//----- nvinfo : EIATTR_CUDA_API_VERSION
	.align		4
        /*0000*/ 	.byte	0x04, 0x37
        /*0002*/ 	.short	(.L_45 - .L_44)
.L_44:
        /*0004*/ 	.word	0x00000082


	//----- nvinfo : EIATTR_KPARAM_INFO
	.align		4
.L_45:
        /*0008*/ 	.byte	0x04, 0x17
        /*000a*/ 	.short	(.L_47 - .L_46)
.L_46:
        /*000c*/ 	.word	0x00000000
        /*0010*/ 	.short	0x0003
        /*0012*/ 	.short	0x0010
        /*0014*/ 	.byte	0x00, 0xf5, 0x21, 0x00


	//----- nvinfo : EIATTR_KPARAM_INFO
	.align		4
.L_47:
        /*0018*/ 	.byte	0x04, 0x17
        /*001a*/ 	.short	(.L_49 - .L_48)
.L_48:
        /*001c*/ 	.word	0x00000000
        /*0020*/ 	.short	0x0002
        /*0022*/ 	.short	0x0008
        /*0024*/ 	.byte	0x00, 0xf5, 0x21, 0x00


	//----- nvinfo : EIATTR_KPARAM_INFO
	.align		4
.L_49:
        /*0028*/ 	.byte	0x04, 0x17
        /*002a*/ 	.short	(.L_51 - .L_50)
.L_50:
        /*002c*/ 	.word	0x00000000
        /*0030*/ 	.short	0x0001
        /*0032*/ 	.short	0x0004
        /*0034*/ 	.byte	0x00, 0xf0, 0x11, 0x00


	//----- nvinfo : EIATTR_KPARAM_INFO
	.align		4
.L_51:
        /*0038*/ 	.byte	0x04, 0x17
        /*003a*/ 	.short	(.L_53 - .L_52)
.L_52:
        /*003c*/ 	.word	0x00000000
        /*0040*/ 	.short	0x0000
        /*0042*/ 	.short	0x0000
        /*0044*/ 	.byte	0x00, 0xf0, 0x11, 0x00


	//----- nvinfo : EIATTR_SPARSE_MMA_MASK
	.align		4
.L_53:
        /*0048*/ 	.byte	0x03, 0x50
        /*004a*/ 	.short	0x0000


	//----- nvinfo : EIATTR_MAXREG_COUNT
	.align		4
        /*004c*/ 	.byte	0x03, 0x1b
        /*004e*/ 	.short	0x00ff


	//----- nvinfo : EIATTR_MERCURY_ISA_VERSION
	.align		4
        /*0050*/ 	.byte	0x03, 0x5f
        /*0052*/ 	.short	0x0101


	//----- nvinfo : EIATTR_VRC_CTA_INIT_COUNT
	.align		4
        /*0054*/ 	.byte	0x02, 0x4a
	.zero		1
	.zero		1


	//----- nvinfo : EIATTR_EXIT_INSTR_OFFSETS
	.align		4
        /*0058*/ 	.byte	0x04, 0x1c
        /*005a*/ 	.short	(.L_55 - .L_54)


	//   ....[0]....
.L_54:
        /*005c*/ 	.word	0x00000070


	//   ....[1]....
        /*0060*/ 	.word	0x000035c0


	//----- nvinfo : EIATTR_CBANK_PARAM_SIZE
	.align		4
.L_55:
        /*0064*/ 	.byte	0x03, 0x19
        /*0066*/ 	.short	0x0018


	//----- nvinfo : EIATTR_PARAM_CBANK
	.align		4
        /*0068*/ 	.byte	0x04, 0x0a
        /*006a*/ 	.short	(.L_57 - .L_56)
	.align		4
.L_56:
        /*006c*/ 	.word	index@(.nv.constant0._Z28quark_keccak512c_gpu_hash_64ijPmPj)
        /*0070*/ 	.short	0x0380
        /*0072*/ 	.short	0x0018


	//----- nvinfo : EIATTR_SW_WAR
	.align		4
.L_57:
        /*0074*/ 	.byte	0x04, 0x36
        /*0076*/ 	.short	(.L_59 - .L_58)
.L_58:
        /*0078*/ 	.word	0x00000008
.L_59:


//--------------------- .nv.info._Z27quark_keccak512_gpu_hash_64ijPmPj --------------------------
	.section	.nv.info._Z27quark_keccak512_gpu_hash_64ijPmPj,"",@"SHT_CUDA_INFO"
	.sectionflags	@""
	.align	4


	//----- nvinfo : EIATTR_CUDA_API_VERSION
	.align		4
        /*0000*/ 	.byte	0x04, 0x37
        /*0002*/ 	.short	(.L_61 - .L_60)
.L_60:
        /*0004*/ 	.word	0x00000082


	//----- nvinfo : EIATTR_KPARAM_INFO
	.align		4
.L_61:
        /*0008*/ 	.byte	0x04, 0x17
        /*000a*/ 	.short	(.L_63 - .L_62)
.L_62:
        /*000c*/ 	.word	0x00000000
        /*0010*/ 	.short	0x0003
        /*0012*/ 	.short	0x0010
        /*0014*/ 	.byte	0x00, 0xf5, 0x21, 0x00


	//----- nvinfo : EIATTR_KPARAM_INFO
	.align		4
.L_63:
        /*0018*/ 	.byte	0x04, 0x17
        /*001a*/ 	.short	(.L_65 - .L_64)
.L_64:
        /*001c*/ 	.word	0x00000000
        /*0020*/ 	.short	0x0002
        /*0022*/ 	.short	0x0008
        /*0024*/ 	.byte	0x00, 0xf5, 0x21, 0x00


	//----- nvinfo : EIATTR_KPARAM_INFO
	.align		4
.L_65:
        /*0028*/ 	.byte	0x04, 0x17
        /*002a*/ 	.short	(.L_67 - .L_66)
.L_66:
        /*002c*/ 	.word	0x00000000
        /*0030*/ 	.short	0x0001
        /*0032*/ 	.short	0x0004
        /*0034*/ 	.byte	0x00, 0xf0, 0x11, 0x00


	//----- nvinfo : EIATTR_KPARAM_INFO
	.align		4
.L_67:
        /*0038*/ 	.byte	0x04, 0x17
        /*003a*/ 	.short	(.L_69 - .L_68)
.L_68:
        /*003c*/ 	.word	0x00000000
        /*0040*/ 	.short	0x0000
        /*0042*/ 	.short	0x0000
        /*0044*/ 	.byte	0x00, 0xf0, 0x11, 0x00


	//----- nvinfo : EIATTR_SPARSE_MMA_MASK
	.align		4
.L_69:
        /*0048*/ 	.byte	0x03, 0x50
        /*004a*/ 	.short	0x0000


	//----- nvinfo : EIATTR_MAXREG_COUNT
	.align		4
        /*004c*/ 	.byte	0x03, 0x1b
        /*004e*/ 	.short	0x00ff


	//----- nvinfo : EIATTR_MERCURY_ISA_VERSION
	.align		4
        /*0050*/ 	.byte	0x03, 0x5f
        /*0052*/ 	.short	0x0101


	//----- nvinfo : EIATTR_VRC_CTA_INIT_COUNT
	.align		4
        /*0054*/ 	.byte	0x02, 0x4a
	.zero		1
	.zero		1


	//----- nvinfo : EIATTR_EXIT_INSTR_OFFSETS
	.align		4
        /*0058*/ 	.byte	0x04, 0x1c
        /*005a*/ 	.short	(.L_71 - .L_70)


	//   ....[0]....
.L_70:
        /*005c*/ 	.word	0x00000070


	//   ....[1]....
        /*0060*/ 	.word	0x000035c0


	//----- nvinfo : EIATTR_CBANK_PARAM_SIZE
	.align		4
.L_71:
        /*0064*/ 	.byte	0x03, 0x19
        /*0066*/ 	.short	0x0018


	//----- nvinfo : EIATTR_PARAM_CBANK
	.align		4
        /*0068*/ 	.byte	0x04, 0x0a
        /*006a*/ 	.short	(.L_73 - .L_72)
	.align		4
.L_72:
        /*006c*/ 	.word	index@(.nv.constant0._Z27quark_keccak512_gpu_hash_64ijPmPj)
        /*0070*/ 	.short	0x0380
        /*0072*/ 	.short	0x0018


	//----- nvinfo : EIATTR_SW_WAR
	.align		4
.L_73:
        /*0074*/ 	.byte	0x04, 0x36
        /*0076*/ 	.short	(.L_75 - .L_74)
.L_74:
        /*0078*/ 	.word	0x00000008
.L_75:


//--------------------- .nv.info._Z39quark_keccak512_interleaved_gpu_hash_64ijPmPj --------------------------
	.section	.nv.info._Z39quark_keccak512_interleaved_gpu_hash_64ijPmPj,"",@"SHT_CUDA_INFO"
	.sectionflags	@""
	.align	4


	//----- nvinfo : EIATTR_CUDA_API_VERSION
	.align		4
        /*0000*/ 	.byte	0x04, 0x37
        /*0002*/ 	.short	(.L_77 - .L_76)
.L_76:
        /*0004*/ 	.word	0x00000082


	//----- nvinfo : EIATTR_KPARAM_INFO
	.align		4
.L_77:
        /*0008*/ 	.byte	0x04, 0x17
        /*000a*/ 	.short	(.L_79 - .L_78)
.L_78:
        /*000c*/ 	.word	0x00000000
        /*0010*/ 	.short	0x0003
        /*0012*/ 	.short	0x0010
        /*0014*/ 	.byte	0x00, 0xf5, 0x21, 0x00


	//----- nvinfo : EIATTR_KPARAM_INFO
	.align		4
.L_79:
        /*0018*/ 	.byte	0x04, 0x17
        /*001a*/ 	.short	(.L_81 - .L_80)
.L_80:
        /*001c*/ 	.word	0x00000000
        /*0020*/ 	.short	0x0002
        /*0022*/ 	.short	0x0008
        /*0024*/ 	.byte	0x00, 0xf5, 0x21, 0x00


	//----- nvinfo : EIATTR_KPARAM_INFO
	.align		4
.L_81:
        /*0028*/ 	.byte	0x04, 0x17
        /*002a*/ 	.short	(.L_83 - .L_82)
.L_82:
        /*002c*/ 	.word	0x00000000
        /*0030*/ 	.short	0x0001
        /*0032*/ 	.short	0x0004
        /*0034*/ 	.byte	0x00, 0xf0, 0x11, 0x00


	//----- nvinfo : EIATTR_KPARAM_INFO
	.align		4
.L_83:
        /*0038*/ 	.byte	0x04, 0x17
        /*003a*/ 	.short	(.L_85 - .L_84)
.L_84:
        /*003c*/ 	.word	0x00000000
        /*0040*/ 	.short	0x0000
        /*0042*/ 	.short	0x0000
        /*0044*/ 	.byte	0x00, 0xf0, 0x11, 0x00


	//----- nvinfo : EIATTR_SPARSE_MMA_MASK
	.align		4
.L_85:
        /*0048*/ 	.byte	0x03, 0x50
        /*004a*/ 	.short	0x0000


	//----- nvinfo : EIATTR_MAXREG_COUNT
	.align		4
        /*004c*/ 	.byte	0x03, 0x1b
        /*004e*/ 	.short	0x00ff


	//----- nvinfo : EIATTR_MERCURY_ISA_VERSION
	.align		4
        /*0050*/ 	.byte	0x03, 0x5f
        /*0052*/ 	.short	0x0101


	//----- nvinfo : EIATTR_VRC_CTA_INIT_COUNT
	.align		4
        /*0054*/ 	.byte	0x02, 0x4a
	.zero		1
	.zero		1


	//----- nvinfo : EIATTR_EXIT_INSTR_OFFSETS
	.align		4
        /*0058*/ 	.byte	0x04, 0x1c
        /*005a*/ 	.short	(.L_87 - .L_86)


	//   ....[0]....
.L_86:
        /*005c*/ 	.word	0x00000070


	//   ....[1]....
        /*0060*/ 	.word	0x00006010


	//----- nvinfo : EIATTR_CBANK_PARAM_SIZE
	.align		4
.L_87:
        /*0064*/ 	.byte	0x03, 0x19
        /*0066*/ 	.short	0x0018


	//----- nvinfo : EIATTR_PARAM_CBANK
	.align		4
        /*0068*/ 	.byte	0x04, 0x0a
        /*006a*/ 	.short	(.L_89 - .L_88)
	.align		4
.L_88:
        /*006c*/ 	.word	index@(.nv.constant0._Z39quark_keccak512_interleaved_gpu_hash_64ijPmPj)
        /*0070*/ 	.short	0x0380
        /*0072*/ 	.short	0x0018


	//----- nvinfo : EIATTR_SW_WAR
	.align		4
.L_89:
        /*0074*/ 	.byte	0x04, 0x36
        /*0076*/ 	.short	(.L_91 - .L_90)
.L_90:
        /*0078*/ 	.word	0x00000008
.L_91:


//--------------------- .nv.callgraph             --------------------------
	.section	.nv.callgraph,"",@"SHT_CUDA_CALLGRAPH"
	.align	4
	.sectionentsize	8
	.align		4
        /*0000*/ 	.word	0x00000000
	.align		4
        /*0004*/ 	.word	0xffffffff
	.align		4
        /*0008*/ 	.word	0x00000000
	.align		4
        /*000c*/ 	.word	0xfffffffe
	.align		4
        /*0010*/ 	.word	0x00000000
	.align		4
        /*0014*/ 	.word	0xfffffffd
	.align		4
        /*0018*/ 	.word	0x00000000
	.align		4
        /*001c*/ 	.word	0xfffffffc


//--------------------- .nv.constant3             --------------------------
	.section	.nv.constant3,"a",@progbits
	.align	4
.nv.constant3:
	.type		d_RC,@object
	.size		d_RC,(pTarget - d_RC)
d_RC:
	.zero		192
	.type		pTarget,@object
	.size		pTarget,(.L_1 - pTarget)
pTarget:
	.zero		32
.L_1:


//--------------------- .text._Z33quark_keccak512_gpu_hash_final_64ijPmPjS0_ --------------------------
	.section	.text._Z33quark_keccak512_gpu_hash_final_64ijPmPjS0_,"ax",@progbits
	.align	128
        .global         _Z33quark_keccak512_gpu_hash_final_64ijPmPjS0_
        .type           _Z33quark_keccak512_gpu_hash_final_64ijPmPjS0_,@function
        .size           _Z33quark_keccak512_gpu_hash_final_64ijPmPjS0_,(.L_x_8 - _Z33quark_keccak512_gpu_hash_final_64ijPmPjS0_)
        .other          _Z33quark_keccak512_gpu_hash_final_64ijPmPjS0_,@"STO_CUDA_ENTRY STV_DEFAULT"
_Z33quark_keccak512_gpu_hash_final_64ijPmPjS0_:
.text._Z33quark_keccak512_gpu_hash_final_64ijPmPjS0_:
[----:B------:R-:W-:Y:S01]  /*0000*/  LDC R1, c[0x0][0x37c] ;  /* 0x0000df00ff017b82 */ /* 0x000fe20000000800 */
[----:B------:R-:W0:Y:S01]  /*0010*/  S2R R7, SR_CTAID.X ;  /* 0x0000000000077919 */ /* 0x000e220000002500 */
[----:B------:R-:W0:Y:S01]  /*0020*/  LDCU UR4, c[0x0][0x360] ;  /* 0x00006c00ff0477ac */ /* 0x000e220008000800 */
[----:B------:R-:W0:Y:S01]  /*0030*/  S2R R0, SR_TID.X ;  /* 0x0000000000007919 */ /* 0x000e220000002100 */
[----:B------:R-:W1:Y:S01]  /*0040*/  LDCU UR5, c[0x0][0x380] ;  /* 0x00007000ff0577ac */ /* 0x000e620008000800 */
[----:B0-----:R-:W-:-:S05]  /*0050*/  IMAD R7, R7, UR4, R0 ;  /* 0x0000000407077c24 */ /* 0x001fca000f8e0200 */
[----:B-1----:R-:W-:-:S13]  /*0060*/  ISETP.GE.AND P0, PT, R7, UR5, PT ;  /* 0x0000000507007c0c */ /* 0x002fda000bf06270 */
[----:B------:R-:W-:Y:S05]  /*0070*/  @P0 EXIT ;  /* 0x000000000000094d */ /* 0x000fea0003800000 */
[----:B------:R-:W0:Y:S01]  /*0080*/  LDCU.64 UR4, c[0x0][0x390] ;  /* 0x00007200ff0477ac */ /* 0x000e220008000a00 */
[----:B------:R-:W1:Y:S01]  /*0090*/  LDC.64 R4, c[0x0][0x388] ;  /* 0x0000e200ff047b82 */ /* 0x000e620000000a00 */
[----:B------:R-:W2:Y:S01]  /*00a0*/  LDCU.64 UR8, c[0x0][0x358] ;  /* 0x00006b00ff0877ac */ /* 0x000ea20008000a00 */
[----:B0-----:R-:W-:Y:S01]  /*00b0*/  ISETP.NE.U32.AND P0, PT, RZ, UR4, PT ;  /* 0x00000004ff007c0c */ /* 0x001fe2000bf05070 */
[----:B------:R-:W0:Y:S03]  /*00c0*/  LDCU UR4, c[0x0][0x384] ;  /* 0x00007080ff0477ac */ /* 0x000e260008000800 */
[----:B------:R-:W-:-:S13]  /*00d0*/  ISETP.NE.AND.EX P0, PT, RZ, UR5, PT, P0 ;  /* 0x00000005ff007c0c */ /* 0x000fda000bf05300 */
[----:B------:R-:W3:Y:S02]  /*00e0*/  @P0 LDC.64 R2, c[0x0][0x390] ;  /* 0x0000e400ff020b82 */ /* 0x000ee40000000a00 */
[----:B---3--:R-:W-:-:S05]  /*00f0*/  @P0 IMAD.WIDE R2, R7, 0x4, R2 ;  /* 0x0000000407020825 */ /* 0x008fca00078e0202 */
[----:B--2---:R2:W3:Y:S01]  /*0100*/  @P0 LDG.E R0, desc[UR8][R2.64] ;  /* 0x0000000802000981 */ /* 0x0044e2000c1e1900 */
[----:B------:R-:W-:Y:S01]  /*0110*/  IMAD.MOV.U32 R37, RZ, RZ, 0x1 ;  /* 0x00000001ff257424 */ /* 0x000fe200078e00ff */
[----:B------:R-:W-:Y:S01]  /*0120*/  CS2R R24, SRZ ;  /* 0x0000000000187805 */ /* 0x000fe2000001ff00 */
[----:B------:R-:W-:Y:S01]  /*0130*/  IMAD.MOV.U32 R50, RZ, RZ, -0x80000000 ;  /* 0x80000000ff327424 */ /* 0x000fe200078e00ff */
[----:B------:R-:W-:Y:S01]  /*0140*/  CS2R R28, SRZ ;  /* 0x00000000001c7805 */ /* 0x000fe2000001ff00 */
[----:B------:R-:W-:Y:S01]  /*0150*/  IMAD.MOV.U32 R34, RZ, RZ, RZ ;  /* 0x000000ffff227224 */ /* 0x000fe200078e00ff */
[----:B------:R-:W-:Y:S01]  /*0160*/  CS2R R16, SRZ ;  /* 0x0000000000107805 */ /* 0x000fe2000001ff00 */
[----:B------:R-:W-:Y:S01]  /*0170*/  IMAD.MOV.U32 R13, RZ, RZ, RZ ;  /* 0x000000ffff0d7224 */ /* 0x000fe200078e00ff */
[----:B------:R-:W-:Y:S01]  /*0180*/  CS2R R40, SRZ ;  /* 0x0000000000287805 */ /* 0x000fe2000001ff00 */
[----:B------:R-:W-:Y:S01]  /*0190*/  IMAD.MOV.U32 R47, RZ, RZ, RZ ;  /* 0x000000ffff2f7224 */ /* 0x000fe200078e00ff */
[----:B--2---:R-:W-:Y:S01]  /*01a0*/  CS2R R2, SRZ ;  /* 0x0000000000027805 */ /* 0x004fe2000001ff00 */
[----:B------:R-:W-:Y:S01]  /*01b0*/  IMAD.MOV.U32 R14, RZ, RZ, RZ ;  /* 0x000000ffff0e7224 */ /* 0x000fe200078e00ff */
[----:B------:R-:W-:Y:S01]  /*01c0*/  CS2R R30, SRZ ;  /* 0x00000000001e7805 */ /* 0x000fe2000001ff00 */
[----:B------:R-:W-:Y:S01]  /*01d0*/  IMAD.MOV.U32 R61, RZ, RZ, RZ ;  /* 0x000000ffff3d7224 */ /* 0x000fe200078e00ff */
[----:B------:R-:W-:Y:S01]  /*01e0*/  CS2R R32, SRZ ;  /* 0x0000000000207805 */ /* 0x000fe2000001ff00 */
[----:B------:R-:W-:Y:S01]  /*01f0*/  IMAD.MOV.U32 R54, RZ, RZ, RZ ;  /* 0x000000ffff367224 */ /* 0x000fe200078e00ff */
[----:B------:R-:W-:Y:S01]  /*0200*/  CS2R R20, SRZ ;  /* 0x0000000000147805 */ /* 0x000fe2000001ff00 */
[----:B------:R-:W-:Y:S01]  /*0210*/  IMAD.MOV.U32 R36, RZ, RZ, RZ ;  /* 0x000000ffff247224 */ /* 0x000fe200078e00ff */
[----:B------:R-:W-:Y:S01]  /*0220*/  CS2R R42, SRZ ;  /* 0x00000000002a7805 */ /* 0x000fe2000001ff00 */
[----:B------:R-:W-:-:S02]  /*0230*/  IMAD.MOV.U32 R63, RZ, RZ, RZ ;  /* 0x000000ffff3f7224 */ /* 0x000fc400078e00ff */
[----:B------:R-:W-:Y:S02]  /*0240*/  IMAD.MOV.U32 R11, RZ, RZ, RZ ;  /* 0x000000ffff0b7224 */ /* 0x000fe400078e00ff */
[----:B------:R-:W-:Y:S02]  /*0250*/  IMAD.MOV.U32 R44, RZ, RZ, RZ ;  /* 0x000000ffff2c7224 */ /* 0x000fe400078e00ff */
[----:B------:R-:W-:Y:S02]  /*0260*/  IMAD.MOV.U32 R39, RZ, RZ, RZ ;  /* 0x000000ffff277224 */ /* 0x000fe400078e00ff */
[----:B------:R-:W-:Y:S02]  /*0270*/  IMAD.MOV.U32 R48, RZ, RZ, RZ ;  /* 0x000000ffff307224 */ /* 0x000fe400078e00ff */
[----:B------:R-:W-:Y:S01]  /*0280*/  IMAD.MOV.U32 R23, RZ, RZ, RZ ;  /* 0x000000ffff177224 */ /* 0x000fe200078e00ff */
[----:B------:R-:W-:Y:S01]  /*0290*/  UMOV UR10, 0x10 ;  /* 0x00000010000a7882 */ /* 0x000fe20000000000 */
[----:B0-----:R-:W-:-:S04]  /*02a0*/  @!P0 VIADD R0, R7, UR4 ;  /* 0x0000000407008c36 */ /* 0x001fc80008000000 */
[----:B---3--:R-:W-:-:S04]  /*02b0*/  VIADD R6, R0, -UR4 ;  /* 0x8000000400067c36 */ /* 0x008fc80008000000 */
[----:B------:R-:W-:-:S04]  /*02c0*/  IMAD.SHL.U32 R7, R6, 0x8, RZ ;  /* 0x0000000806077824 */ /* 0x000fc800078e00ff */
[----:B-1----:R-:W-:Y:S01]  /*02d0*/  IMAD.WIDE R4, R7, 0x8, R4 ;  /* 0x0000000807047825 */ /* 0x002fe200078e0204 */
[----:B------:R-:W-:-:S04]  /*02e0*/  UMOV UR4, URZ ;  /* 0x000000ff00047c82 */ /* 0x000fc80008000000 */
[----:B------:R-:W5:Y:S04]  /*02f0*/  LDG.E R22, desc[UR8][R4.64] ;  /* 0x0000000804167981 */ /* 0x000f68000c1e1900 */
        /* <DEDUP_REMOVED lines=14> */
[----:B------:R0:W5:Y:S02]  /*03e0*/  LDG.E R60, desc[UR8][R4.64+0x3c] ;  /* 0x00003c08043c7981 */ /* 0x000164000c1e1900 */
[----:B0-----:R-:W-:-:S07]  /*03f0*/  IMAD.MOV.U32 R4, RZ, RZ, RZ ;  /* 0x000000ffff047224 */ /* 0x001fce00078e00ff */
.L_x_0:
[----:B-----5:R-:W-:Y:S01]  /*0400*/  LOP3.LUT R8, R32, R21, R38, 0x96, !PT ;  /* 0x0000001520087212 */ /* 0x020fe200078e9626 */
[----:B------:R-:W0:Y:S01]  /*0410*/  LDCU.64 UR6, c[0x3][UR10+-0x10] ;  /* 0x00fffe000a0677ac */ /* 0x000e220008000a00 */
[----:B------:R-:W-:Y:S02]  /*0420*/  LOP3.LUT R10, R20, R23, R19, 0x96, !PT ;  /* 0x00000017140a7212 */ /* 0x000fe400078e9613 */
[----:B------:R-:W-:Y:S01]  /*0430*/  LOP3.LUT R5, R43, R58, R26, 0x96, !PT ;  /* 0x0000003a2b057212 */ /* 0x000fe200078e961a */
[----:B------:R-:W-:Y:S01]  /*0440*/  UISETP.GE.U32.AND UP0, UPT, UR4, 0x28, UPT ;  /* 0x000000280400788c */ /* 0x000fe2000bf06070 */
[----:B------:R-:W-:Y:S01]  /*0450*/  LOP3.LUT R6, R39, R60, R59, 0x96, !PT ;  /* 0x0000003c27067212 */ /* 0x000fe200078e963b */
[----:B------:R-:W-:Y:S01]  /*0460*/  UIADD3 UR5, UPT, UPT, UR4, 0x8, URZ ;  /* 0x0000000804057890 */ /* 0x000fe2000fffe0ff */
[----:B------:R-:W-:Y:S02]  /*0470*/  LOP3.LUT R35, R24, R8, R41, 0x96, !PT ;  /* 0x0000000818237212 */ /* 0x000fe400078e9629 */
[----:B------:R-:W-:-:S02]  /*0480*/  LOP3.LUT R10, R34, R10, R61, 0x96, !PT ;  /* 0x0000000a220a7212 */ /* 0x000fc400078e963d */
[----:B------:R-:W-:Y:S02]  /*0490*/  LOP3.LUT R67, R42, R45, R46, 0x96, !PT ;  /* 0x0000002d2a437212 */ /* 0x000fe400078e962e */
[----:B------:R-:W-:Y:S01]  /*04a0*/  LOP3.LUT R56, R48, R49, R7, 0x96, !PT ;  /* 0x0000003130387212 */ /* 0x000fe200078e9607 */
[----:B------:R-:W-:Y:S01]  /*04b0*/  UMOV UR4, UR5 ;  /* 0x0000000500047c82 */ /* 0x000fe20008000000 */
[----:B------:R-:W-:Y:S02]  /*04c0*/  LOP3.LUT R8, R14, R5, R33, 0x96, !PT ;  /* 0x000000050e087212 */ /* 0x000fe400078e9621 */
[----:B------:R-:W-:Y:S02]  /*04d0*/  SHF.L.W.U32.HI R53, R10, 0x1, R35 ;  /* 0x000000010a357819 */ /* 0x000fe40000010e23 */
[----:B------:R-:W-:Y:S02]  /*04e0*/  LOP3.LUT R15, R25, R6, R54, 0x96, !PT ;  /* 0x00000006190f7212 */ /* 0x000fe400078e9636 */
[----:B------:R-:W-:-:S02]  /*04f0*/  LOP3.LUT R67, R28, R67, R63, 0x96, !PT ;  /* 0x000000431c437212 */ /* 0x000fc400078e963f */
[----:B------:R-:W-:Y:S02]  /*0500*/  LOP3.LUT R56, R29, R56, R36, 0x96, !PT ;  /* 0x000000381d387212 */ /* 0x000fe400078e9624 */
[----:B------:R-:W-:Y:S02]  /*0510*/  SHF.L.W.U32.HI R52, R35, 0x1, R10 ;  /* 0x0000000123347819 */ /* 0x000fe40000010e0a */
[----:B------:R-:W-:Y:S02]  /*0520*/  LOP3.LUT R65, R44, R37, R64, 0x96, !PT ;  /* 0x000000252c417212 */ /* 0x000fe400078e9640 */
[----:B------:R-:W-:Y:S02]  /*0530*/  LOP3.LUT R62, R31, R50, R57, 0x96, !PT ;  /* 0x000000321f3e7212 */ /* 0x000fe400078e9639 */
[----:B------:R-:W-:Y:S02]  /*0540*/  LOP3.LUT R53, R53, R8, RZ, 0x3c, !PT ;  /* 0x0000000835357212 */ /* 0x000fe400078e3cff */
[----:B------:R-:W-:-:S02]  /*0550*/  SHF.L.W.U32.HI R5, R15, 0x1, R8 ;  /* 0x000000010f057819 */ /* 0x000fc40000010e08 */
[----:B------:R-:W-:Y:S02]  /*0560*/  SHF.L.W.U32.HI R6, R56, 0x1, R67 ;  /* 0x0000000138067819 */ /* 0x000fe40000010e43 */
[----:B------:R-:W-:Y:S02]  /*0570*/  SHF.L.W.U32.HI R8, R8, 0x1, R15 ;  /* 0x0000000108087819 */ /* 0x000fe40000010e0f */
[----:B------:R-:W-:Y:S02]  /*0580*/  LOP3.LUT R52, R52, R15, RZ, 0x3c, !PT ;  /* 0x0000000f34347212 */ /* 0x000fe400078e3cff */
[----:B------:R-:W-:Y:S02]  /*0590*/  LOP3.LUT R65, R47, R65, R30, 0x96, !PT ;  /* 0x000000412f417212 */ /* 0x000fe400078e961e */
[----:B------:R-:W-:Y:S02]  /*05a0*/  LOP3.LUT R62, R13, R62, R40, 0x96, !PT ;  /* 0x0000003e0d3e7212 */ /* 0x000fe400078e9628 */
[----:B------:R-:W-:-:S02]  /*05b0*/  SHF.L.W.U32.HI R15, R67, 0x1, R56 ;  /* 0x00000001430f7819 */ /* 0x000fc40000010e38 */
[----:B------:R-:W-:Y:S02]  /*05c0*/  LOP3.LUT R35, R6, R35, RZ, 0x3c, !PT ;  /* 0x0000002306237212 */ /* 0x000fe400078e3cff */
[----:B------:R-:W-:Y:S02]  /*05d0*/  LOP3.LUT R10, R15, R10, RZ, 0x3c, !PT ;  /* 0x0000000a0f0a7212 */ /* 0x000fe400078e3cff */
[----:B------:R-:W-:Y:S02]  /*05e0*/  SHF.L.W.U32.HI R6, R62, 0x1, R65 ;  /* 0x000000013e067819 */ /* 0x000fe40000010e41 */
[----:B------:R-:W-:Y:S02]  /*05f0*/  LOP3.LUT R15, R4, R9, R22, 0x96, !PT ;  /* 0x00000009040f7212 */ /* 0x000fe400078e9616 */
[----:B------:R-:W-:Y:S02]  /*0600*/  LOP3.LUT R18, R17, R12, R27, 0x96, !PT ;  /* 0x0000000c11127212 */ /* 0x000fe400078e961b */
[----:B------:R-:W-:-:S02]  /*0610*/  LOP3.LUT R67, R6, R67, RZ, 0x3c, !PT ;  /* 0x0000004306437212 */ /* 0x000fc400078e3cff */
[----:B------:R-:W-:Y:S02]  /*0620*/  LOP3.LUT R6, R16, R15, R2, 0x96, !PT ;  /* 0x0000000f10067212 */ /* 0x000fe400078e9602 */
[----:B------:R-:W-:Y:S02]  /*0630*/  LOP3.LUT R15, R3, R18, R11, 0x96, !PT ;  /* 0x00000012030f7212 */ /* 0x000fe400078e960b */
[----:B------:R-:W-:Y:S02]  /*0640*/  SHF.L.W.U32.HI R51, R65, 0x1, R62 ;  /* 0x0000000141337819 */ /* 0x000fe40000010e3e */
[----:B------:R-:W-:Y:S02]  /*0650*/  SHF.L.W.U32.HI R18, R15, 0x1, R6 ;  /* 0x000000010f127819 */ /* 0x000fe40000010e06 */
[----:B------:R-:W-:Y:S02]  /*0660*/  LOP3.LUT R5, R5, R6, RZ, 0x3c, !PT ;  /* 0x0000000605057212 */ /* 0x000fe400078e3cff */
[----:B------:R-:W-:-:S02]  /*0670*/  LOP3.LUT R56, R51, R56, RZ, 0x3c, !PT ;  /* 0x0000003833387212 */ /* 0x000fc400078e3cff */
[----:B------:R-:W-:Y:S02]  /*0680*/  SHF.L.W.U32.HI R51, R6, 0x1, R15 ;  /* 0x0000000106337819 */ /* 0x000fe40000010e0f */
[----:B------:R-:W-:Y:S02]  /*0690*/  LOP3.LUT R8, R8, R15, RZ, 0x3c, !PT ;  /* 0x0000000f08087212 */ /* 0x000fe400078e3cff */
[----:B------:R-:W-:Y:S02]  /*06a0*/  LOP3.LUT R65, R18, R65, RZ, 0x3c, !PT ;  /* 0x0000004112417212 */ /* 0x000fe400078e3cff */
[-C--:B------:R-:W-:Y:S02]  /*06b0*/  LOP3.LUT R15, R45, R5.reuse, RZ, 0x3c, !PT ;  /* 0x000000052d0f7212 */ /* 0x080fe400078e3cff */
[-C--:B------:R-:W-:Y:S02]  /*06c0*/  LOP3.LUT R46, R46, R5.reuse, RZ, 0x3c, !PT ;  /* 0x000000052e2e7212 */ /* 0x080fe400078e3cff */
[----:B------:R-:W-:-:S02]  /*06d0*/  LOP3.LUT R18, R42, R5, RZ, 0x3c, !PT ;  /* 0x000000052a127212 */ /* 0x000fc400078e3cff */
[-C--:B------:R-:W-:Y:S02]  /*06e0*/  LOP3.LUT R45, R63, R5.reuse, RZ, 0x3c, !PT ;  /* 0x000000053f2d7212 */ /* 0x080fe400078e3cff */
[----:B------:R-:W-:Y:S02]  /*06f0*/  LOP3.LUT R6, R28, R5, RZ, 0x3c, !PT ;  /* 0x000000051c067212 */ /* 0x000fe400078e3cff */
[----:B------:R-:W-:Y:S02]  /*0700*/  LOP3.LUT R62, R51, R62, RZ, 0x3c, !PT ;  /* 0x0000003e333e7212 */ /* 0x000fe400078e3cff */
[----:B------:R-:W-:Y:S02]  /*0710*/  LOP3.LUT R5, R58, R67, RZ, 0x3c, !PT ;  /* 0x000000433a057212 */ /* 0x000fe400078e3cff */
[-C--:B------:R-:W-:Y:S02]  /*0720*/  LOP3.LUT R28, R49, R8.reuse, RZ, 0x3c, !PT ;  /* 0x00000008311c7212 */ /* 0x080fe400078e3cff */
[----:B------:R-:W-:-:S02]  /*0730*/  LOP3.LUT R51, R48, R8, RZ, 0x3c, !PT ;  /* 0x0000000830337212 */ /* 0x000fc400078e3cff */
[-C--:B------:R-:W-:Y:S02]  /*0740*/  LOP3.LUT R58, R43, R67.reuse, RZ, 0x3c, !PT ;  /* 0x000000432b3a7212 */ /* 0x080fe400078e3cff */
[----:B------:R-:W-:Y:S02]  /*0750*/  LOP3.LUT R55, R33, R67, RZ, 0x3c, !PT ;  /* 0x0000004321377212 */ /* 0x000fe400078e3cff */
[-C--:B------:R-:W-:Y:S02]  /*0760*/  LOP3.LUT R43, R59, R56.reuse, RZ, 0x3c, !PT ;  /* 0x000000383b2b7212 */ /* 0x080fe400078e3cff */
[-C--:B------:R-:W-:Y:S02]  /*0770*/  LOP3.LUT R48, R60, R56.reuse, RZ, 0x3c, !PT ;  /* 0x000000383c307212 */ /* 0x080fe400078e3cff */
[-C--:B------:R-:W-:Y:S02]  /*0780*/  LOP3.LUT R33, R39, R56.reuse, RZ, 0x3c, !PT ;  /* 0x0000003827217212 */ /* 0x080fe400078e3cff */
[----:B------:R-:W-:-:S02]  /*0790*/  LOP3.LUT R54, R54, R56, RZ, 0x3c, !PT ;  /* 0x0000003836367212 */ /* 0x000fc400078e3cff */
[----:B------:R-:W-:Y:S02]  /*07a0*/  LOP3.LUT R49, R25, R56, RZ, 0x3c, !PT ;  /* 0x0000003819317212 */ /* 0x000fe400078e3cff */
[-C--:B------:R-:W-:Y:S02]  /*07b0*/  LOP3.LUT R42, R64, R53.reuse, RZ, 0x3c, !PT ;  /* 0x00000035402a7212 */ /* 0x080fe400078e3cff */
[-C--:B------:R-:W-:Y:S02]  /*07c0*/  LOP3.LUT R37, R37, R53.reuse, RZ, 0x3c, !PT ;  /* 0x0000003525257212 */ /* 0x080fe400078e3cff */
[-C--:B------:R-:W-:Y:S02]  /*07d0*/  LOP3.LUT R56, R44, R53.reuse, RZ, 0x3c, !PT ;  /* 0x000000352c387212 */ /* 0x080fe400078e3cff */
[-C--:B------:R-:W-:Y:S02]  /*07e0*/  LOP3.LUT R30, R30, R53.reuse, RZ, 0x3c, !PT ;  /* 0x000000351e1e7212 */ /* 0x080fe400078e3cff */
[----:B------:R-:W-:-:S02]  /*07f0*/  LOP3.LUT R53, R47, R53, RZ, 0x3c, !PT ;  /* 0x000000352f357212 */ /* 0x000fc400078e3cff */
[----:B------:R-:W-:Y:S02]  /*0800*/  LOP3.LUT R47, R40, R52, RZ, 0x3c, !PT ;  /* 0x00000034282f7212 */ /* 0x000fe400078e3cff */
[-C--:B------:R-:W-:Y:S02]  /*0810*/  LOP3.LUT R7, R7, R8.reuse, RZ, 0x3c, !PT ;  /* 0x0000000807077212 */ /* 0x080fe400078e3cff */
[-C--:B------:R-:W-:Y:S02]  /*0820*/  LOP3.LUT R36, R36, R8.reuse, RZ, 0x3c, !PT ;  /* 0x0000000824247212 */ /* 0x080fe400078e3cff */
[----:B------:R-:W-:Y:S02]  /*0830*/  LOP3.LUT R29, R29, R8, RZ, 0x3c, !PT ;  /* 0x000000081d1d7212 */ /* 0x000fe400078e3cff */
[----:B------:R-:W-:Y:S02]  /*0840*/  LOP3.LUT R8, R26, R67, RZ, 0x3c, !PT ;  /* 0x000000431a087212 */ /* 0x000fe400078e3cff */
[----:B------:R-:W-:-:S02]  /*0850*/  LOP3.LUT R39, R57, R52, RZ, 0x3c, !PT ;  /* 0x0000003439277212 */ /* 0x000fc400078e3cff */
[-C--:B------:R-:W-:Y:S02]  /*0860*/  LOP3.LUT R50, R50, R52.reuse, RZ, 0x3c, !PT ;  /* 0x0000003432327212 */ /* 0x080fe400078e3cff */
[-C--:B------:R-:W-:Y:S02]  /*0870*/  LOP3.LUT R57, R31, R52.reuse, RZ, 0x3c, !PT ;  /* 0x000000341f397212 */ /* 0x080fe400078e3cff */
[----:B------:R-:W-:Y:S02]  /*0880*/  LOP3.LUT R60, R13, R52, RZ, 0x3c, !PT ;  /* 0x000000340d3c7212 */ /* 0x000fe400078e3cff */
[-C--:B------:R-:W-:Y:S02]  /*0890*/  LOP3.LUT R40, R38, R65.reuse, RZ, 0x3c, !PT ;  /* 0x0000004126287212 */ /* 0x080fe400078e3cff */
[----:B------:R-:W-:Y:S02]  /*08a0*/  LOP3.LUT R59, R41, R65, RZ, 0x3c, !PT ;  /* 0x00000041293b7212 */ /* 0x000fe400078e3cff */
[----:B------:R-:W-:-:S02]  /*08b0*/  LOP3.LUT R41, R19, R62, RZ, 0x3c, !PT ;  /* 0x0000003e13297212 */ /* 0x000fc400078e3cff */
[----:B------:R-:W-:Y:S02]  /*08c0*/  LOP3.LUT R52, R23, R62, RZ, 0x3c, !PT ;  /* 0x0000003e17347212 */ /* 0x000fe400078e3cff */
[----:B------:R-:W-:Y:S02]  /*08d0*/  SHF.L.W.U32.HI R38, R47, 0x15, R30 ;  /* 0x000000152f267819 */ /* 0x000fe40000010e1e */
[-C--:B------:R-:W-:Y:S02]  /*08e0*/  LOP3.LUT R13, R21, R65.reuse, RZ, 0x3c, !PT ;  /* 0x00000041150d7212 */ /* 0x080fe400078e3cff */
[----:B------:R-:W-:Y:S02]  /*08f0*/  LOP3.LUT R31, R32, R65, RZ, 0x3c, !PT ;  /* 0x00000041201f7212 */ /* 0x000fe400078e3cff */
[----:B------:R-:W-:Y:S02]  /*0900*/  SHF.L.W.U32.HI R25, R58, 0xb, R33 ;  /* 0x0000000b3a197819 */ /* 0x000fe40000010e21 */
[----:B------:R-:W-:-:S02]  /*0910*/  SHF.L.W.U32.HI R23, R33, 0xb, R58 ;  /* 0x0000000b21177819 */ /* 0x000fc40000010e3a */
[----:B------:R-:W-:Y:S02]  /*0920*/  SHF.L.W.U32.HI R47, R30, 0x15, R47 ;  /* 0x000000151e2f7819 */ /* 0x000fe40000010e2f */
[----:B------:R-:W-:Y:S02]  /*0930*/  LOP3.LUT R9, R9, R35, RZ, 0x3c, !PT ;  /* 0x0000002309097212 */ /* 0x000fe400078e3cff */
[----:B------:R-:W-:Y:S02]  /*0940*/  LOP3.LUT R12, R12, R10, RZ, 0x3c, !PT ;  /* 0x0000000a0c0c7212 */ /* 0x000fe400078e3cff */
[----:B------:R-:W-:Y:S02]  /*0950*/  LOP3.LUT R65, R24, R65, RZ, 0x3c, !PT ;  /* 0x0000004118417212 */ /* 0x000fe400078e3cff */
[----:B------:R-:W-:Y:S02]  /*0960*/  LOP3.LUT R34, R34, R62, RZ, 0x3c, !PT ;  /* 0x0000003e22227212 */ /* 0x000fe400078e3cff */
[----:B------:R-:W-:-:S02]  /*0970*/  SHF.L.W.U32.HI R33, R8, 0x1e, R43 ;  /* 0x0000001e08217819 */ /* 0x000fc40000010e2b */
[----:B------:R-:W-:Y:S02]  /*0980*/  SHF.L.W.U32.HI R30, R43, 0x1e, R8 ;  /* 0x0000001e2b1e7819 */ /* 0x000fe40000010e08 */
[----:B------:R-:W-:Y:S02]  /*0990*/  SHF.L.W.U32.HI R44, R37, 0x17, R50 ;  /* 0x00000017252c7819 */ /* 0x000fe40000010e32 */
[----:B------:R-:W-:Y:S02]  /*09a0*/  SHF.L.W.U32.HI R43, R50, 0x17, R37 ;  /* 0x00000017322b7819 */ /* 0x000fe40000010e25 */
[----:B------:R-:W-:Y:S02]  /*09b0*/  LOP3.LUT R26, R14, R67, RZ, 0x3c, !PT ;  /* 0x000000430e1a7212 */ /* 0x000fe400078e3cff */
[----:B------:R-:W-:Y:S02]  /*09c0*/  LOP3.LUT R32, R20, R62, RZ, 0x3c, !PT ;  /* 0x0000003e14207212 */ /* 0x000fe400078e3cff */
[----:B------:R-:W-:-:S02]  /*09d0*/  SHF.L.W.U32.HI R50, R41, 0x1b, R40 ;  /* 0x0000001b29327819 */ /* 0x000fc40000010e28 */
[----:B------:R-:W-:Y:S02]  /*09e0*/  SHF.L.W.U32.HI R37, R40, 0x1b, R41 ;  /* 0x0000001b28257819 */ /* 0x000fe40000010e29 */
[----:B------:R-:W-:Y:S02]  /*09f0*/  SHF.L.W.U32.HI R24, R15, 0xc, R28 ;  /* 0x0000000c0f187819 */ /* 0x000fe40000010e1c */
[----:B------:R-:W-:Y:S02]  /*0a00*/  SHF.L.W.U32.HI R14, R28, 0xc, R15 ;  /* 0x0000000c1c0e7819 */ /* 0x000fe40000010e0f */
[----:B------:R-:W-:Y:S02]  /*0a10*/  SHF.L.W.U32.HI R41, R9, 0x4, R12 ;  /* 0x0000000409297819 */ /* 0x000fe40000010e0c */
[----:B------:R-:W-:Y:S02]  /*0a20*/  SHF.L.W.U32.HI R15, R34, 0xe, R65 ;  /* 0x0000000e220f7819 */ /* 0x000fe40000010e41 */
[----:B------:R-:W-:-:S02]  /*0a30*/  SHF.L.W.U32.HI R58, R65, 0xe, R34 ;  /* 0x0000000e413a7819 */ /* 0x000fc40000010e22 */
[-C--:B------:R-:W-:Y:S02]  /*0a40*/  LOP3.LUT R2, R2, R35.reuse, RZ, 0x3c, !PT ;  /* 0x0000002302027212 */ /* 0x080fe400078e3cff */
[----:B------:R-:W-:Y:S02]  /*0a50*/  LOP3.LUT R11, R11, R10, RZ, 0x3c, !PT ;  /* 0x0000000a0b0b7212 */ /* 0x000fe400078e3cff */
[----:B------:R-:W-:Y:S02]  /*0a60*/  SHF.L.W.U32.HI R12, R12, 0x4, R9 ;  /* 0x000000040c0c7819 */ /* 0x000fe40000010e09 */
[----:B------:R-:W-:Y:S02]  /*0a70*/  LOP3.LUT R20, R61, R62, RZ, 0x3c, !PT ;  /* 0x0000003e3d147212 */ /* 0x000fe400078e3cff */
[----:B------:R-:W-:Y:S02]  /*0a80*/  LOP3.LUT R9, R16, R35, RZ, 0x3c, !PT ;  /* 0x0000002310097212 */ /* 0x000fe400078e3cff */
[----:B------:R-:W-:-:S02]  /*0a90*/  LOP3.LUT R34, R3, R10, RZ, 0x3c, !PT ;  /* 0x0000000a03227212 */ /* 0x000fc400078e3cff */
[----:B------:R-:W-:Y:S02]  /*0aa0*/  SHF.L.W.U32.HI R28, R31, 0x7, R32 ;  /* 0x000000071f1c7819 */ /* 0x000fe40000010e20 */
[----:B------:R-:W-:Y:S02]  /*0ab0*/  SHF.L.W.U32.HI R8, R29, 0x2, R6 ;  /* 0x000000021d087819 */ /* 0x000fe40000010e06 */
[----:B------:R-:W-:Y:S02]  /*0ac0*/  SHF.L.W.U32.HI R21, R6, 0x2, R29 ;  /* 0x0000000206157819 */ /* 0x000fe40000010e1d */
[----:B------:R-:W-:Y:S02]  /*0ad0*/  SHF.L.W.U32.HI R31, R32, 0x7, R31 ;  /* 0x00000007201f7819 */ /* 0x000fe40000010e1f */
[----:B------:R-:W-:Y:S02]  /*0ae0*/  SHF.L.W.U32.HI R6, R54, 0xf, R55 ;  /* 0x0000000f36067819 */ /* 0x000fe40000010e37 */
[----:B------:R-:W-:-:S02]  /*0af0*/  SHF.L.W.U32.HI R19, R2, 0x9, R11 ;  /* 0x0000000902137819 */ /* 0x000fc40000010e0b */
        /* <DEDUP_REMOVED lines=28> */
[----:B------:R-:W-:Y:S02]  /*0cc0*/  LOP3.LUT R4, R33, R28, R44, 0xb4, !PT ;  /* 0x0000001c21047212 */ /* 0x000fe400078eb42c */
[----:B------:R-:W-:-:S02]  /*0cd0*/  LOP3.LUT R39, R44, R19, R28, 0xb4, !PT ;  /* 0x000000132c277212 */ /* 0x000fc400078eb41c */
[----:B------:R-:W-:Y:S02]  /*0ce0*/  LOP3.LUT R28, R28, R8, R19, 0xb4, !PT ;  /* 0x000000081c1c7212 */ /* 0x000fe400078eb413 */
[----:B------:R-:W-:Y:S02]  /*0cf0*/  LOP3.LUT R19, R19, R33, R8, 0xb4, !PT ;  /* 0x0000002113137212 */ /* 0x000fe400078eb408 */
[----:B------:R-:W-:Y:S02]  /*0d00*/  LOP3.LUT R33, R8, R44, R33, 0xb4, !PT ;  /* 0x0000002c08217212 */ /* 0x000fe400078eb421 */
[----:B------:R-:W-:Y:S02]  /*0d10*/  LOP3.LUT R44, R30, R31, R43, 0xb4, !PT ;  /* 0x0000001f1e2c7212 */ /* 0x000fe400078eb42b */
        /* <DEDUP_REMOVED lines=33> */
[----:B0-----:R-:W-:Y:S02]  /*0f30*/  LOP3.LUT R42, R25, UR6, R24, 0x9c, !PT ;  /* 0x00000006192a7c12 */ /* 0x001fe4000f8e9c18 */
[----:B------:R-:W-:Y:S02]  /*0f40*/  LOP3.LUT R48, R48, R26, R45, 0xb4, !PT ;  /* 0x0000001a30307212 */ /* 0x000fe400078eb42d */
[-CC-:B------:R-:W-:Y:S02]  /*0f50*/  LOP3.LUT R45, R15, R22.reuse, R35.reuse, 0x6, !PT ;  /* 0x000000160f2d7212 */ /* 0x180fe400078e0623 */
[-CC-:B------:R-:W-:Y:S02]  /*0f60*/  LOP3.LUT R26, R24, R22.reuse, R35.reuse, 0x90, !PT ;  /* 0x00000016181a7212 */ /* 0x180fe400078e9023 */
[----:B------:R-:W-:-:S02]  /*0f70*/  LOP3.LUT R22, R42, R22, R35, 0x96, !PT ;  /* 0x000000162a167212 */ /* 0x000fc400078e9623 */
[----:B------:R-:W-:Y:S02]  /*0f80*/  LOP3.LUT R42, R58, R27, R10, 0x6, !PT ;  /* 0x0000001b3a2a7212 */ /* 0x000fe400078e060a */
[----:B------:R-:W-:Y:S02]  /*0f90*/  LOP3.LUT R24, R24, R38, R25, 0xb4, !PT ;  /* 0x0000002618187212 */ /* 0x000fe400078eb419 */
[----:B------:R-:W-:Y:S02]  /*0fa0*/  LOP3.LUT R61, R25, R15, R38, 0xb4, !PT ;  /* 0x0000000f193d7212 */ /* 0x000fe400078eb426 */
[----:B------:R-:W-:Y:S02]  /*0fb0*/  LOP3.LUT R67, R14, R47, R23, 0xb4, !PT ;  /* 0x0000002f0e437212 */ /* 0x000fe400078eb417 */
[----:B------:R-:W-:Y:S02]  /*0fc0*/  LOP3.LUT R59, R23, R58, R47, 0xb4, !PT ;  /* 0x0000003a173b7212 */ /* 0x000fe400078eb42f */
[----:B------:R-:W-:-:S02]  /*0fd0*/  LOP3.LUT R38, R38, R45, RZ, 0x3c, !PT ;  /* 0x0000002d26267212 */ /* 0x000fc400078e3cff */
[----:B------:R-:W-:Y:S02]  /*0fe0*/  LOP3.LUT R47, R47, R42, RZ, 0x3c, !PT ;  /* 0x0000002a2f2f7212 */ /* 0x000fe400078e3cff */
[----:B------:R-:W-:Y:S01]  /*0ff0*/  LOP3.LUT R50, R23, UR7, R14, 0x9c, !PT ;  /* 0x0000000717327c12 */ /* 0x000fe2000f8e9c0e */
[----:B------:R-:W0:Y:S01]  /*1000*/  LDCU.64 UR6, c[0x3][UR10+-0x8] ;  /* 0x00ffff000a0677ac */ /* 0x000e220008000a00 */
[----:B------:R-:W-:Y:S02]  /*1010*/  LOP3.LUT R25, R53, R17, R38, 0x96, !PT ;  /* 0x0000001135197212 */ /* 0x000fe400078e9626 */
[----:B------:R-:W-:Y:S02]  /*1020*/  LOP3.LUT R57, R18, R36, R47, 0x96, !PT ;  /* 0x0000002412397212 */ /* 0x000fe400078e962f */
[-CC-:B------:R-:W-:Y:S02]  /*1030*/  LOP3.LUT R35, R14, R27.reuse, R10.reuse, 0x90, !PT ;  /* 0x0000001b0e237212 */ /* 0x180fe400078e900a */
        /* <DEDUP_REMOVED lines=8> */
[----:B------:R-:W-:Y:S02]  /*10c0*/  SHF.L.W.U32.HI R25, R57, 0x1, R60 ;  /* 0x0000000139197819 */ /* 0x000fe40000010e3c */
[----:B------:R-:W-:Y:S02]  /*10d0*/  LOP3.LUT R23, R52, R23, R41, 0x96, !PT ;  /* 0x0000001734177212 */ /* 0x000fe400078e9629 */
[----:B------:R-:W-:Y:S02]  /*10e0*/  LOP3.LUT R69, R4, R69, R21, 0x96, !PT ;  /* 0x0000004504457212 */ /* 0x000fe400078e9615 */
[----:B------:R-:W-:Y:S02]  /*10f0*/  LOP3.LUT R66, R44, R66, R43, 0x96, !PT ;  /* 0x000000422c427212 */ /* 0x000fe400078e962b */
[----:B------:R-:W-:-:S02]  /*1100*/  LOP3.LUT R50, R56, R49, R61, 0x96, !PT ;  /* 0x0000003138327212 */ /* 0x000fc400078e963d */
[----:B------:R-:W-:Y:S02]  /*1110*/  LOP3.LUT R63, R5, R48, R59, 0x96, !PT ;  /* 0x00000030053f7212 */ /* 0x000fe400078e963b */
[----:B------:R-:W-:Y:S02]  /*1120*/  LOP3.LUT R62, R25, R14, RZ, 0x3c, !PT ;  /* 0x0000000e193e7212 */ /* 0x000fe400078e3cff */
[----:B------:R-:W-:Y:S02]  /*1130*/  SHF.L.W.U32.HI R25, R23, 0x1, R14 ;  /* 0x0000000117197819 */ /* 0x000fe40000010e0e */
[----:B------:R-:W-:Y:S02]  /*1140*/  SHF.L.W.U32.HI R27, R14, 0x1, R23 ;  /* 0x000000010e1b7819 */ /* 0x000fe40000010e17 */
[----:B------:R-:W-:Y:S02]  /*1150*/  SHF.L.W.U32.HI R14, R69, 0x1, R66 ;  /* 0x00000001450e7819 */ /* 0x000fe40000010e42 */
[----:B------:R-:W-:-:S02]  /*1160*/  LOP3.LUT R50, R28, R50, R3, 0x96, !PT ;  /* 0x000000321c327212 */ /* 0x000fc400078e9603 */
[----:B------:R-:W-:Y:S02]  /*1170*/  LOP3.LUT R63, R31, R63, R16, 0x96, !PT ;  /* 0x0000003f1f3f7212 */ /* 0x000fe400078e9610 */
[----:B------:R-:W-:Y:S02]  /*1180*/  SHF.L.W.U32.HI R42, R60, 0x1, R57 ;  /* 0x000000013c2a7819 */ /* 0x000fe40000010e39 */
[----:B------:R-:W-:Y:S02]  /*1190*/  LOP3.LUT R57, R14, R57, RZ, 0x3c, !PT ;  /* 0x000000390e397212 */ /* 0x000fe400078e3cff */
[----:B------:R-:W-:Y:S02]  /*11a0*/  SHF.L.W.U32.HI R14, R63, 0x1, R50 ;  /* 0x000000013f0e7819 */ /* 0x000fe40000010e32 */
[----:B------:R-:W-:Y:S02]  /*11b0*/  LOP3.LUT R15, R15, R26, RZ, 0x3c, !PT ;  /* 0x0000001a0f0f7212 */ /* 0x000fe400078e3cff */
[----:B------:R-:W-:-:S02]  /*11c0*/  LOP3.LUT R58, R58, R35, RZ, 0x3c, !PT ;  /* 0x000000233a3a7212 */ /* 0x000fc400078e3cff */
[----:B------:R-:W-:Y:S02]  /*11d0*/  SHF.L.W.U32.HI R35, R66, 0x1, R69 ;  /* 0x0000000142237819 */ /* 0x000fe40000010e45 */
[----:B------:R-:W-:Y:S02]  /*11e0*/  LOP3.LUT R42, R42, R23, RZ, 0x3c, !PT ;  /* 0x000000172a2a7212 */ /* 0x000fe400078e3cff */
[----:B------:R-:W-:Y:S02]  /*11f0*/  LOP3.LUT R69, R14, R69, RZ, 0x3c, !PT ;  /* 0x000000450e457212 */ /* 0x000fe400078e3cff */
[----:B------:R-:W-:Y:S02]  /*1200*/  LOP3.LUT R14, R11, R34, R15, 0x96, !PT ;  /* 0x000000220b0e7212 */ /* 0x000fe400078e960f */
[----:B------:R-:W-:Y:S02]  /*1210*/  LOP3.LUT R23, R54, R7, R58, 0x96, !PT ;  /* 0x0000000736177212 */ /* 0x000fe400078e963a */
[----:B------:R-:W-:-:S02]  /*1220*/  LOP3.LUT R60, R35, R60, RZ, 0x3c, !PT ;  /* 0x0000003c233c7212 */ /* 0x000fc400078e3cff */
[----:B------:R-:W-:Y:S02]  /*1230*/  LOP3.LUT R14, R33, R14, R29, 0x96, !PT ;  /* 0x0000000e210e7212 */ /* 0x000fe400078e961d */
[----:B------:R-:W-:Y:S02]  /*1240*/  SHF.L.W.U32.HI R35, R50, 0x1, R63 ;  /* 0x0000000132237819 */ /* 0x000fe40000010e3f */
[----:B------:R-:W-:Y:S02]  /*1250*/  LOP3.LUT R23, R30, R23, R2, 0x96, !PT ;  /* 0x000000171e177212 */ /* 0x000fe400078e9602 */
[----:B------:R-:W-:Y:S02]  /*1260*/  LOP3.LUT R66, R35, R66, RZ, 0x3c, !PT ;  /* 0x0000004223427212 */ /* 0x000fe400078e3cff */
[----:B------:R-:W-:Y:S02]  /*1270*/  SHF.L.W.U32.HI R65, R23, 0x1, R14 ;  /* 0x0000000117417819 */ /* 0x000fe40000010e0e */
[----:B------:R-:W-:-:S02]  /*1280*/  SHF.L.W.U32.HI R64, R14, 0x1, R23 ;  /* 0x000000010e407819 */ /* 0x000fc40000010e17 */
[----:B------:R-:W-:Y:S02]  /*1290*/  LOP3.LUT R25, R25, R14, RZ, 0x3c, !PT ;  /* 0x0000000e19197212 */ /* 0x000fe400078e3cff */
[----:B------:R-:W-:Y:S02]  /*12a0*/  LOP3.LUT R26, R51, R66, RZ, 0x3c, !PT ;  /* 0x00000042331a7212 */ /* 0x000fe400078e3cff */
[----:B------:R-:W-:Y:S02]  /*12b0*/  LOP3.LUT R50, R65, R50, RZ, 0x3c, !PT ;  /* 0x0000003241327212 */ /* 0x000fe400078e3cff */
[----:B------:R-:W-:Y:S02]  /*12c0*/  LOP3.LUT R14, R41, R66, RZ, 0x3c, !PT ;  /* 0x00000042290e7212 */ /* 0x000fe400078e3cff */
[----:B------:R-:W-:Y:S02]  /*12d0*/  LOP3.LUT R51, R16, R42, RZ, 0x3c, !PT ;  /* 0x0000002a10337212 */ /* 0x000fe400078e3cff */
[----:B------:R-:W-:-:S02]  /*12e0*/  LOP3.LUT R41, R64, R63, RZ, 0x3c, !PT ;  /* 0x0000003f40297212 */ /* 0x000fc400078e3cff */
[----:B------:R-:W-:Y:S02]  /*12f0*/  LOP3.LUT R16, R15, R60, RZ, 0x3c, !PT ;  /* 0x0000003c0f107212 */ /* 0x000fe400078e3cff */
[----:B------:R-:W-:Y:S02]  /*1300*/  LOP3.LUT R15, R54, R57, RZ, 0x3c, !PT ;  /* 0x00000039360f7212 */ /* 0x000fe400078e3cff */
[----:B------:R-:W-:Y:S02]  /*1310*/  LOP3.LUT R39, R39, R69, RZ, 0x3c, !PT ;  /* 0x0000004527277212 */ /* 0x000fe400078e3cff */
[----:B------:R-:W-:Y:S02]  /*1320*/  LOP3.LUT R52, R52, R66, RZ, 0x3c, !PT ;  /* 0x0000004234347212 */ /* 0x000fe400078e3cff */
[-C--:B------:R-:W-:Y:S02]  /*1330*/  LOP3.LUT R38, R38, R50.reuse, RZ, 0x3c, !PT ;  /* 0x0000003226267212 */ /* 0x080fe400078e3cff */
[----:B------:R-:W-:-:S02]  /*1340*/  LOP3.LUT R17, R17, R50, RZ, 0x3c, !PT ;  /* 0x0000003211117212 */ /* 0x000fc400078e3cff */
[-C--:B------:R-:W-:Y:S02]  /*1350*/  LOP3.LUT R54, R53, R50.reuse, RZ, 0x3c, !PT ;  /* 0x0000003235367212 */ /* 0x080fe400078e3cff */
[-C--:B------:R-:W-:Y:S02]  /*1360*/  LOP3.LUT R6, R6, R50.reuse, RZ, 0x3c, !PT ;  /* 0x0000003206067212 */ /* 0x080fe400078e3cff */
[----:B------:R-:W-:Y:S02]  /*1370*/  LOP3.LUT R19, R19, R50, RZ, 0x3c, !PT ;  /* 0x0000003213137212 */ /* 0x000fe400078e3cff */
[----:B------:R-:W-:Y:S02]  /*1380*/  LOP3.LUT R50, R21, R25, RZ, 0x3c, !PT ;  /* 0x0000001915327212 */ /* 0x000fe400078e3cff */
[----:B------:R-:W-:Y:S02]  /*1390*/  LOP3.LUT R27, R27, R23, RZ, 0x3c, !PT ;  /* 0x000000171b1b7212 */ /* 0x000fe400078e3cff */
[----:B------:R-:W-:-:S02]  /*13a0*/  LOP3.LUT R56, R56, R62, RZ, 0x3c, !PT ;  /* 0x0000003e38387212 */ /* 0x000fc400078e3cff */
[----:B------:R-:W-:Y:S02]  /*13b0*/  LOP3.LUT R5, R5, R42, RZ, 0x3c, !PT ;  /* 0x0000002a05057212 */ /* 0x000fe400078e3cff */
[----:B------:R-:W-:Y:S02]  /*13c0*/  LOP3.LUT R21, R47, R41, RZ, 0x3c, !PT ;  /* 0x000000292f157212 */ /* 0x000fe400078e3cff */
[----:B------:R-:W-:Y:S02]  /*13d0*/  LOP3.LUT R35, R46, R69, RZ, 0x3c, !PT ;  /* 0x000000452e237212 */ /* 0x000fe400078e3cff */
[-C--:B------:R-:W-:Y:S02]  /*13e0*/  LOP3.LUT R36, R36, R41.reuse, RZ, 0x3c, !PT ;  /* 0x0000002924247212 */ /* 0x080fe400078e3cff */
[-C--:B------:R-:W-:Y:S02]  /*13f0*/  LOP3.LUT R47, R18, R41.reuse, RZ, 0x3c, !PT ;  /* 0x00000029122f7212 */ /* 0x080fe400078e3cff */
[----:B------:R-:W-:-:S02]  /*1400*/  LOP3.LUT R55, R55, R41, RZ, 0x3c, !PT ;  /* 0x0000002937377212 */ /* 0x000fc400078e3cff */
[----:B------:R-:W-:Y:S02]  /*1410*/  LOP3.LUT R32, R32, R41, RZ, 0x3c, !PT ;  /* 0x0000002920207212 */ /* 0x000fe400078e3cff */
[----:B------:R-:W-:Y:S02]  /*1420*/  LOP3.LUT R37, R37, R69, RZ, 0x3c, !PT ;  /* 0x0000004525257212 */ /* 0x000fe400078e3cff */
[----:B------:R-:W-:Y:S02]  /*1430*/  LOP3.LUT R20, R20, R66, RZ, 0x3c, !PT ;  /* 0x0000004214147212 */ /* 0x000fe400078e3cff */
[----:B------:R-:W-:Y:S02]  /*1440*/  LOP3.LUT R46, R3, R62, RZ, 0x3c, !PT ;  /* 0x0000003e032e7212 */ /* 0x000fe400078e3cff */
[----:B------:R-:W-:Y:S02]  /*1450*/  SHF.L.W.U32.HI R41, R52, 0x2, R39 ;  /* 0x0000000234297819 */ /* 0x000fe40000010e27 */
[----:B------:R-:W-:-:S02]  /*1460*/  LOP3.LUT R3, R59, R42, RZ, 0x3c, !PT ;  /* 0x0000002a3b037212 */ /* 0x000fc400078e3cff */
[-C--:B------:R-:W-:Y:S02]  /*1470*/  LOP3.LUT R48, R48, R42.reuse, RZ, 0x3c, !PT ;  /* 0x0000002a30307212 */ /* 0x080fe400078e3cff */
[----:B------:R-:W-:Y:S02]  /*1480*/  LOP3.LUT R31, R31, R42, RZ, 0x3c, !PT ;  /* 0x0000002a1f1f7212 */ /* 0x000fe400078e3cff */
[----:B------:R-:W-:Y:S02]  /*1490*/  SHF.L.W.U32.HI R39, R39, 0x2, R52 ;  /* 0x0000000227277819 */ /* 0x000fe40000010e34 */
[----:B------:R-:W-:Y:S02]  /*14a0*/  LOP3.LUT R42, R11, R60, RZ, 0x3c, !PT ;  /* 0x0000003c0b2a7212 */ /* 0x000fe400078e3cff */
[----:B------:R-:W-:Y:S02]  /*14b0*/  LOP3.LUT R52, R4, R25, RZ, 0x3c, !PT ;  /* 0x0000001904347212 */ /* 0x000fe400078e3cff */
[----:B------:R-:W-:-:S02]  /*14c0*/  LOP3.LUT R53, R44, R27, RZ, 0x3c, !PT ;  /* 0x0000001b2c357212 */ /* 0x000fc400078e3cff */
[----:B------:R-:W-:Y:S02]  /*14d0*/  SHF.L.W.U32.HI R59, R56, 0xb, R5 ;  /* 0x0000000b383b7819 */ /* 0x000fe40000010e05 */
[----:B------:R-:W-:Y:S02]  /*14e0*/  LOP3.LUT R23, R24, R69, RZ, 0x3c, !PT ;  /* 0x0000004518177212 */ /* 0x000fe400078e3cff */
[----:B------:R-:W-:Y:S02]  /*14f0*/  LOP3.LUT R43, R43, R27, RZ, 0x3c, !PT ;  /* 0x0000001b2b2b7212 */ /* 0x000fe400078e3cff */
[----:B------:R-:W-:Y:S02]  /*1500*/  SHF.L.W.U32.HI R56, R5, 0xb, R56 ;  /* 0x0000000b05387819 */ /* 0x000fe40000010e38 */
[----:B------:R-:W-:Y:S02]  /*1510*/  LOP3.LUT R24, R67, R66, RZ, 0x3c, !PT ;  /* 0x0000004243187212 */ /* 0x000fe400078e3cff */
[----:B------:R-:W-:-:S02]  /*1520*/  LOP3.LUT R11, R58, R57, RZ, 0x3c, !PT ;  /* 0x000000393a0b7212 */ /* 0x000fc400078e3cff */
[----:B------:R-:W-:Y:S02]  /*1530*/  SHF.L.W.U32.HI R44, R20, 0xa, R37 ;  /* 0x0000000a142c7819 */ /* 0x000fe40000010e25 */
[----:B------:R-:W-:Y:S02]  /*1540*/  SHF.L.W.U32.HI R5, R55, 0x15, R6 ;  /* 0x0000001537057819 */ /* 0x000fe40000010e06 */
[----:B------:R-:W-:Y:S02]  /*1550*/  SHF.L.W.U32.HI R18, R35, 0xc, R26 ;  /* 0x0000000c23127819 */ /* 0x000fe40000010e1a */
[----:B------:R-:W-:Y:S02]  /*1560*/  LOP3.LUT R58, R13, R27, RZ, 0x3c, !PT ;  /* 0x0000001b0d3a7212 */ /* 0x000fe400078e3cff */
[----:B------:R-:W-:Y:S02]  /*1570*/  SHF.L.W.U32.HI R37, R37, 0xa, R20 ;  /* 0x0000000a25257819 */ /* 0x000fe40000010e14 */
[----:B------:R-:W-:-:S02]  /*1580*/  SHF.L.W.U32.HI R6, R6, 0x15, R55 ;  /* 0x0000001506067819 */ /* 0x000fc40000010e37 */
[----:B------:R-:W-:Y:S02]  /*1590*/  LOP3.LUT R45, R8, R69, RZ, 0x3c, !PT ;  /* 0x00000045082d7212 */ /* 0x000fe400078e3cff */
[----:B------:R-:W-:Y:S02]  /*15a0*/  SHF.L.W.U32.HI R35, R26, 0xc, R35 ;  /* 0x0000000c1a237819 */ /* 0x000fe40000010e23 */
[----:B------:R-:W-:Y:S02]  /*15b0*/  SHF.L.W.U32.HI R13, R53, 0x12, R52 ;  /* 0x00000012350d7819 */ /* 0x000fe40000010e34 */
[----:B------:R-:W-:Y:S02]  /*15c0*/  SHF.L.W.U32.HI R20, R52, 0x12, R53 ;  /* 0x0000001234147819 */ /* 0x000fe40000010e35 */
[----:B------:R-:W-:Y:S02]  /*15d0*/  SHF.L.W.U32.HI R55, R42, 0x7, R15 ;  /* 0x000000072a377819 */ /* 0x000fe40000010e0f */
[----:B------:R-:W-:-:S02]  /*15e0*/  SHF.L.W.U32.HI R26, R50, 0x9, R43 ;  /* 0x00000009321a7819 */ /* 0x000fc40000010e2b */
[----:B------:R-:W-:Y:S02]  /*15f0*/  LOP3.LUT R53, R12, R25, RZ, 0x3c, !PT ;  /* 0x000000190c357212 */ /* 0x000fe400078e3cff */
[----:B------:R-:W-:Y:S02]  /*1600*/  SHF.L.W.U32.HI R42, R15, 0x7, R42 ;  /* 0x000000070f2a7819 */ /* 0x000fe40000010e2a */
[-C--:B------:R-:W-:Y:S02]  /*1610*/  LOP3.LUT R29, R29, R60.reuse, RZ, 0x3c, !PT ;  /* 0x0000003c1d1d7212 */ /* 0x080fe400078e3cff */
[----:B------:R-:W-:Y:S02]  /*1620*/  LOP3.LUT R33, R33, R60, RZ, 0x3c, !PT ;  /* 0x0000003c21217212 */ /* 0x000fe400078e3cff */
[-C--:B------:R-:W-:Y:S02]  /*1630*/  LOP3.LUT R2, R2, R57.reuse, RZ, 0x3c, !PT ;  /* 0x0000003902027212 */ /* 0x080fe400078e3cff */
        /* <DEDUP_REMOVED lines=8> */
[----:B------:R-:W-:Y:S02]  /*16c0*/  LOP3.LUT R34, R34, R60, RZ, 0x3c, !PT ;  /* 0x0000003c22227212 */ /* 0x000fe400078e3cff */
[----:B------:R-:W-:Y:S02]  /*16d0*/  LOP3.LUT R7, R7, R57, RZ, 0x3c, !PT ;  /* 0x0000003907077212 */ /* 0x000fe400078e3cff */
[----:B------:R-:W-:Y:S02]  /*16e0*/  LOP3.LUT R40, R40, R27, RZ, 0x3c, !PT ;  /* 0x0000001b28287212 */ /* 0x000fe400078e3cff */
[----:B------:R-:W-:Y:S02]  /*16f0*/  SHF.L.W.U32.HI R24, R45, 0xd, R14 ;  /* 0x0000000d2d187819 */ /* 0x000fe40000010e0e */
[----:B------:R-:W-:-:S02]  /*1700*/  SHF.L.W.U32.HI R36, R19, 0x18, R32 ;  /* 0x0000001813247819 */ /* 0x000fc40000010e20 */
[----:B------:R-:W-:Y:S02]  /*1710*/  SHF.L.W.U32.HI R45, R14, 0xd, R45 ;  /* 0x0000000d0e2d7819 */ /* 0x000fe40000010e2d */
[----:B------:R-:W-:Y:S02]  /*1720*/  SHF.L.W.U32.HI R19, R32, 0x18, R19 ;  /* 0x0000001820137819 */ /* 0x000fe40000010e13 */
[----:B------:R-:W-:Y:S02]  /*1730*/  LOP3.LUT R28, R28, R62, RZ, 0x3c, !PT ;  /* 0x0000003e1c1c7212 */ /* 0x000fe400078e3cff */
        /* <DEDUP_REMOVED lines=14> */
[----:B------:R-:W-:-:S02]  /*1820*/  SHF.L.W.U32.HI R31, R31, 0x1d, R28 ;  /* 0x0000001d1f1f7819 */ /* 0x000fc40000010e1c */
[----:B------:R-:W-:Y:S02]  /*1830*/  SHF.L.W.U32.HI R38, R38, 0x1c, R21 ;  /* 0x0000001c26267819 */ /* 0x000fe40000010e15 */
[----:B------:R-:W-:Y:S02]  /*1840*/  SHF.L.W.U32.HI R8, R3, 0x1e, R8 ;  /* 0x0000001e03087819 */ /* 0x000fe40000010e08 */
[----:B------:R-:W-:Y:S02]  /*1850*/  LOP3.LUT R21, R30, R55, R15, 0xb4, !PT ;  /* 0x000000371e157212 */ /* 0x000fe400078eb40f */
[----:B------:R-:W-:Y:S02]  /*1860*/  LOP3.LUT R28, R15, R26, R55, 0xb4, !PT ;  /* 0x0000001a0f1c7212 */ /* 0x000fe400078eb437 */
[----:B------:R-:W-:Y:S02]  /*1870*/  SHF.L.W.U32.HI R3, R11, 0x1b, R16 ;  /* 0x0000001b0b037819 */ /* 0x000fe40000010e10 */
[----:B------:R-:W-:-:S02]  /*1880*/  SHF.L.W.U32.HI R57, R47, 0x19, R54 ;  /* 0x000000192f397819 */ /* 0x000fc40000010e36 */
[----:B------:R-:W-:Y:S02]  /*1890*/  LOP3.LUT R55, R55, R41, R26, 0xb4, !PT ;  /* 0x0000002937377212 */ /* 0x000fe400078eb41a */
[----:B------:R-:W-:Y:S02]  /*18a0*/  SHF.L.W.U32.HI R16, R16, 0x1b, R11 ;  /* 0x0000001b10107819 */ /* 0x000fe40000010e0b */
[----:B------:R-:W-:Y:S02]  /*18b0*/  SHF.L.W.U32.HI R54, R54, 0x19, R47 ;  /* 0x0000001936367819 */ /* 0x000fe40000010e2f */
[----:B------:R-:W-:Y:S02]  /*18c0*/  LOP3.LUT R26, R26, R30, R41, 0xb4, !PT ;  /* 0x0000001e1a1a7212 */ /* 0x000fe400078eb429 */
[----:B------:R-:W-:Y:S02]  /*18d0*/  SHF.L.W.U32.HI R11, R51, 0xf, R46 ;  /* 0x0000000f330b7819 */ /* 0x000fe40000010e2e */
[----:B------:R-:W-:-:S02]  /*18e0*/  SHF.L.W.U32.HI R47, R48, 0x6, R49 ;  /* 0x00000006302f7819 */ /* 0x000fc40000010e31 */
[----:B------:R-:W-:Y:S02]  /*18f0*/  LOP3.LUT R41, R41, R15, R30, 0xb4, !PT ;  /* 0x0000000f29297212 */ /* 0x000fe400078eb41e */
[----:B------:R-:W-:Y:S02]  /*1900*/  SHF.L.W.U32.HI R48, R49, 0x6, R48 ;  /* 0x0000000631307819 */ /* 0x000fe40000010e30 */
[----:B------:R-:W-:Y:S02]  /*1910*/  LOP3.LUT R30, R8, R42, R17, 0xb4, !PT ;  /* 0x0000002a081e7212 */ /* 0x000fe400078eb411 */
[----:B------:R-:W-:Y:S02]  /*1920*/  LOP3.LUT R15, R17, R50, R42, 0xb4, !PT ;  /* 0x00000032110f7212 */ /* 0x000fe400078eb42a */
[----:B------:R-:W-:Y:S02]  /*1930*/  SHF.L.W.U32.HI R46, R46, 0xf, R51 ;  /* 0x0000000f2e2e7819 */ /* 0x000fe40000010e33 */
        /* <DEDUP_REMOVED lines=33> */
[C---:B------:R-:W-:Y:S02]  /*1b50*/  LOP3.LUT R31, R18.reuse, R22, R25, 0x90, !PT ;  /* 0x00000016121f7212 */ /* 0x040fe400078e9019 */
[C---:B0-----:R-:W-:Y:S02]  /*1b60*/  LOP3.LUT R43, R59.reuse, UR6, R18, 0x9c, !PT ;  /* 0x000000063b2b7c12 */ /* 0x041fe4000f8e9c12 */
[----:B------:R-:W-:Y:S02]  /*1b70*/  LOP3.LUT R40, R18, R5, R59, 0xb4, !PT ;  /* 0x0000000512287212 */ /* 0x000fe400078eb43b */
[----:B------:R-:W-:-:S02]  /*1b80*/  LOP3.LUT R59, R59, R14, R5, 0xb4, !PT ;  /* 0x0000000e3b3b7212 */ /* 0x000fc400078eb405 */
[C---:B------:R-:W-:Y:S02]  /*1b90*/  LOP3.LUT R31, R14.reuse, R31, RZ, 0x3c, !PT ;  /* 0x0000001f0e1f7212 */ /* 0x040fe400078e3cff */
[----:B------:R-:W-:Y:S02]  /*1ba0*/  LOP3.LUT R14, R14, R22, R25, 0x6, !PT ;  /* 0x000000160e0e7212 */ /* 0x000fe400078e0619 */
[----:B------:R-:W-:Y:S02]  /*1bb0*/  LOP3.LUT R61, R33, R10, R27, 0x6, !PT ;  /* 0x0000000a213d7212 */ /* 0x000fe400078e061b */
[----:B------:R-:W-:Y:S01]  /*1bc0*/  LOP3.LUT R58, R56, UR7, R35, 0x9c, !PT ;  /* 0x00000007383a7c12 */ /* 0x000fe2000f8e9c23 */
[----:B------:R-:W0:Y:S01]  /*1bd0*/  LDCU.64 UR6, c[0x3][UR10] ;  /* 0x00c000000a0677ac */ /* 0x000e220008000a00 */
[----:B------:R-:W-:Y:S02]  /*1be0*/  LOP3.LUT R63, R5, R14, RZ, 0x3c, !PT ;  /* 0x0000000e053f7212 */ /* 0x000fe400078e3cff */
[----:B------:R-:W-:-:S02]  /*1bf0*/  LOP3.LUT R61, R6, R61, RZ, 0x3c, !PT ;  /* 0x0000003d063d7212 */ /* 0x000fc400078e3cff */
[C---:B------:R-:W-:Y:S02]  /*1c00*/  LOP3.LUT R38, R35.reuse, R6, R56, 0xb4, !PT ;  /* 0x0000000623267212 */ /* 0x040fe400078eb438 */
[----:B------:R-:W-:Y:S02]  /*1c10*/  LOP3.LUT R50, R35, R10, R27, 0x90, !PT ;  /* 0x0000000a23327212 */ /* 0x000fe400078e901b */
[----:B------:R-:W-:Y:S02]  /*1c20*/  LOP3.LUT R56, R56, R33, R6, 0xb4, !PT ;  /* 0x0000002138387212 */ /* 0x000fe400078eb406 */
[----:B------:R-:W-:Y:S02]  /*1c30*/  LOP3.LUT R22, R43, R22, R25, 0x96, !PT ;  /* 0x000000162b167212 */ /* 0x000fe400078e9619 */
[----:B------:R-:W-:Y:S02]  /*1c40*/  LOP3.LUT R27, R58, R10, R27, 0x96, !PT ;  /* 0x0000000a3a1b7212 */ /* 0x000fe400078e961b */
[----:B------:R-:W-:-:S02]  /*1c50*/  LOP3.LUT R6, R37, R24, R63, 0x96, !PT ;  /* 0x0000001825067212 */ /* 0x000fc400078e963f */
[----:B------:R-:W-:Y:S02]  /*1c60*/  LOP3.LUT R35, R44, R45, R61, 0x96, !PT ;  /* 0x0000002d2c237212 */ /* 0x000fe400078e963d */
[----:B------:R-:W-:Y:S02]  /*1c70*/  LOP3.LUT R18, R33, R50, RZ, 0x3c, !PT ;  /* 0x0000003221127212 */ /* 0x000fe400078e3cff */
        /* <DEDUP_REMOVED lines=9> */
[----:B------:R-:W-:-:S02]  /*1d10*/  SHF.L.W.U32.HI R5, R35, 0x1, R50 ;  /* 0x0000000123057819 */ /* 0x000fc40000010e32 */
[----:B------:R-:W-:Y:S02]  /*1d20*/  LOP3.LUT R43, R15, R10, R36, 0x96, !PT ;  /* 0x0000000a0f2b7212 */ /* 0x000fe400078e9624 */
[----:B------:R-:W-:Y:S02]  /*1d30*/  SHF.L.W.U32.HI R10, R50, 0x1, R35 ;  /* 0x00000001320a7819 */ /* 0x000fe40000010e23 */
[----:B------:R-:W-:Y:S02]  /*1d40*/  SHF.L.W.U32.HI R25, R65, 0x1, R14 ;  /* 0x0000000141197819 */ /* 0x000fe40000010e0e */
[----:B------:R-:W-:Y:S02]  /*1d50*/  LOP3.LUT R58, R5, R6, RZ, 0x3c, !PT ;  /* 0x00000006053a7212 */ /* 0x000fe400078e3cff */
[----:B------:R-:W-:Y:S02]  /*1d60*/  SHF.L.W.U32.HI R5, R43, 0x1, R6 ;  /* 0x000000012b057819 */ /* 0x000fe40000010e06 */
[----:B------:R-:W-:-:S02]  /*1d70*/  SHF.L.W.U32.HI R6, R6, 0x1, R43 ;  /* 0x0000000106067819 */ /* 0x000fc40000010e2b */
[----:B------:R-:W-:Y:S02]  /*1d80*/  LOP3.LUT R43, R10, R43, RZ, 0x3c, !PT ;  /* 0x0000002b0a2b7212 */ /* 0x000fe400078e3cff */
[----:B------:R-:W-:Y:S02]  /*1d90*/  LOP3.LUT R10, R25, R50, RZ, 0x3c, !PT ;  /* 0x00000032190a7212 */ /* 0x000fe400078e3cff */
[----:B------:R-:W-:Y:S02]  /*1da0*/  LOP3.LUT R50, R57, R48, R59, 0x96, !PT ;  /* 0x0000003039327212 */ /* 0x000fe400078e963b */
[----:B------:R-:W-:Y:S02]  /*1db0*/  LOP3.LUT R25, R54, R53, R56, 0x96, !PT ;  /* 0x0000003536197212 */ /* 0x000fe400078e9638 */
[----:B------:R-:W-:Y:S02]  /*1dc0*/  LOP3.LUT R33, R55, R50, R51, 0x96, !PT ;  /* 0x0000003237217212 */ /* 0x000fe400078e9633 */
[----:B------:R-:W-:-:S02]  /*1dd0*/  LOP3.LUT R50, R42, R25, R52, 0x96, !PT ;  /* 0x000000192a327212 */ /* 0x000fc400078e9634 */
[----:B------:R-:W-:Y:S02]  /*1de0*/  LOP3.LUT R62, R13, R2, R31, 0x96, !PT ;  /* 0x000000020d3e7212 */ /* 0x000fe400078e961f */
[----:B------:R-:W-:Y:S02]  /*1df0*/  LOP3.LUT R67, R23, R34, R18, 0x96, !PT ;  /* 0x0000002217437212 */ /* 0x000fe400078e9612 */
[----:B------:R-:W-:Y:S02]  /*1e00*/  SHF.L.W.U32.HI R25, R50, 0x1, R33 ;  /* 0x0000000132197819 */ /* 0x000fe40000010e21 */
[----:B------:R-:W-:Y:S02]  /*1e10*/  SHF.L.W.U32.HI R60, R33, 0x1, R50 ;  /* 0x00000001213c7819 */ /* 0x000fe40000010e32 */
[----:B------:R-:W-:Y:S02]  /*1e20*/  LOP3.LUT R62, R41, R62, R9, 0x96, !PT ;  /* 0x0000003e293e7212 */ /* 0x000fe400078e9609 */
[----:B------:R-:W-:-:S02]  /*1e30*/  LOP3.LUT R67, R39, R67, R4, 0x96, !PT ;  /* 0x0000004327437212 */ /* 0x000fc400078e9604 */
[----:B------:R-:W-:Y:S02]  /*1e40*/  LOP3.LUT R25, R25, R14, RZ, 0x3c, !PT ;  /* 0x0000000e19197212 */ /* 0x000fe400078e3cff */
        /* <DEDUP_REMOVED lines=15> */
[----:B------:R-:W-:Y:S02]  /*1f40*/  LOP3.LUT R10, R41, R10, RZ, 0x3c, !PT ;  /* 0x0000000a290a7212 */ /* 0x000fe400078e3cff */
[----:B------:R-:W-:-:S02]  /*1f50*/  LOP3.LUT R47, R46, R50, RZ, 0x3c, !PT ;  /* 0x000000322e2f7212 */ /* 0x000fc400078e3cff */
[-C--:B------:R-:W-:Y:S02]  /*1f60*/  LOP3.LUT R41, R34, R35.reuse, RZ, 0x3c, !PT ;  /* 0x0000002322297212 */ /* 0x080fe400078e3cff */
[----:B------:R-:W-:Y:S02]  /*1f70*/  LOP3.LUT R46, R59, R58, RZ, 0x3c, !PT ;  /* 0x0000003a3b2e7212 */ /* 0x000fe400078e3cff */
[-C--:B------:R-:W-:Y:S02]  /*1f80*/  LOP3.LUT R18, R18, R35.reuse, RZ, 0x3c, !PT ;  /* 0x0000002312127212 */ /* 0x080fe400078e3cff */
[-C--:B------:R-:W-:Y:S02]  /*1f90*/  LOP3.LUT R34, R23, R35.reuse, RZ, 0x3c, !PT ;  /* 0x0000002317227212 */ /* 0x080fe400078e3cff */
        /* <DEDUP_REMOVED lines=10> */
[----:B------:R-:W-:Y:S02]  /*2040*/  SHF.L.W.U32.HI R23, R39, 0x9, R54 ;  /* 0x0000000927177819 */ /* 0x000fe40000010e36 */
[----:B------:R-:W-:Y:S02]  /*2050*/  LOP3.LUT R38, R11, R60, RZ, 0x3c, !PT ;  /* 0x0000003c0b267212 */ /* 0x000fe400078e3cff */
[----:B------:R-:W-:Y:S02]  /*2060*/  SHF.L.W.U32.HI R39, R54, 0x9, R39 ;  /* 0x0000000936277819 */ /* 0x000fe40000010e27 */
        /* <DEDUP_REMOVED lines=9> */
[-C--:B------:R-:W-:Y:S02]  /*2100*/  LOP3.LUT R57, R56, R43.reuse, RZ, 0x3c, !PT ;  /* 0x0000002b38397212 */ /* 0x080fe400078e3cff */
[-C--:B------:R-:W-:Y:S02]  /*2110*/  LOP3.LUT R53, R53, R43.reuse, RZ, 0x3c, !PT ;  /* 0x0000002b35357212 */ /* 0x080fe400078e3cff */
[-C--:B------:R-:W-:Y:S02]  /*2120*/  LOP3.LUT R52, R52, R43.reuse, RZ, 0x3c, !PT ;  /* 0x0000002b34347212 */ /* 0x080fe400078e3cff */
[----:B------:R-:W-:-:S02]  /*2130*/  LOP3.LUT R42, R42, R43, RZ, 0x3c, !PT ;  /* 0x0000002b2a2a7212 */ /* 0x000fc400078e3cff */
[----:B------:R-:W-:Y:S02]  /*2140*/  LOP3.LUT R43, R21, R5, RZ, 0x3c, !PT ;  /* 0x00000005152b7212 */ /* 0x000fe400078e3cff */
[----:B------:R-:W-:Y:S02]  /*2150*/  LOP3.LUT R56, R30, R6, RZ, 0x3c, !PT ;  /* 0x000000061e387212 */ /* 0x000fe400078e3cff */
[----:B------:R-:W-:Y:S02]  /*2160*/  SHF.L.W.U32.HI R30, R29, 0x4, R54 ;  /* 0x000000041d1e7819 */ /* 0x000fe40000010e36 */
[----:B------:R-:W-:Y:S02]  /*2170*/  SHF.L.W.U32.HI R21, R54, 0x4, R29 ;  /* 0x0000000436157819 */ /* 0x000fe40000010e1d */
[----:B------:R-:W-:Y:S02]  /*2180*/  SHF.L.W.U32.HI R29, R32, 0xa, R19 ;  /* 0x0000000a201d7819 */ /* 0x000fe40000010e13 */
[----:B------:R-:W-:-:S02]  /*2190*/  SHF.L.W.U32.HI R54, R19, 0xa, R32 ;  /* 0x0000000a13367819 */ /* 0x000fc40000010e20 */
[----:B------:R-:W-:Y:S02]  /*21a0*/  LOP3.LUT R15, R15, R65, RZ, 0x3c, !PT ;  /* 0x000000410f0f7212 */ /* 0x000fe400078e3cff */
[----:B------:R-:W-:Y:S02]  /*21b0*/  SHF.L.W.U32.HI R19, R44, 0x19, R37 ;  /* 0x000000192c137819 */ /* 0x000fe40000010e25 */
[----:B------:R-:W-:Y:S02]  /*21c0*/  SHF.L.W.U32.HI R3, R33, 0xc, R40 ;  /* 0x0000000c21037819 */ /* 0x000fe40000010e28 */
[----:B------:R-:W-:Y:S02]  /*21d0*/  SHF.L.W.U32.HI R44, R37, 0x19, R44 ;  /* 0x00000019252c7819 */ /* 0x000fe40000010e2c */
[----:B------:R-:W-:Y:S02]  /*21e0*/  LOP3.LUT R24, R24, R60, RZ, 0x3c, !PT ;  /* 0x0000003c18187212 */ /* 0x000fe400078e3cff */
[----:B------:R-:W-:-:S02]  /*21f0*/  SHF.L.W.U32.HI R33, R40, 0xc, R33 ;  /* 0x0000000c28217819 */ /* 0x000fc40000010e21 */
[----:B------:R-:W-:Y:S02]  /*2200*/  SHF.L.W.U32.HI R37, R25, 0x1, R14 ;  /* 0x0000000119257819 */ /* 0x000fe40000010e0e */
[----:B------:R-:W-:Y:S02]  /*2210*/  SHF.L.W.U32.HI R8, R47, 0x15, R38 ;  /* 0x000000152f087819 */ /* 0x000fe40000010e26 */
[----:B------:R-:W-:Y:S02]  /*2220*/  SHF.L.W.U32.HI R40, R38, 0x15, R47 ;  /* 0x0000001526287819 */ /* 0x000fe40000010e2f */
[----:B------:R-:W-:Y:S02]  /*2230*/  SHF.L.W.U32.HI R14, R14, 0x1, R25 ;  /* 0x000000010e0e7819 */ /* 0x000fe40000010e19 */
[----:B------:R-:W-:Y:S02]  /*2240*/  SHF.L.W.U32.HI R38, R15, 0x2, R28 ;  /* 0x000000020f267819 */ /* 0x000fe40000010e1c */
[----:B------:R-:W-:-:S02]  /*2250*/  LOP3.LUT R16, R16, R5, RZ, 0x3c, !PT ;  /* 0x0000000510107212 */ /* 0x000fc400078e3cff */
[----:B------:R-:W-:Y:S02]  /*2260*/  LOP3.LUT R25, R12, R6, RZ, 0x3c, !PT ;  /* 0x000000060c197212 */ /* 0x000fe400078e3cff */
[----:B------:R-:W-:Y:S02]  /*2270*/  LOP3.LUT R36, R36, R65, RZ, 0x3c, !PT ;  /* 0x0000004124247212 */ /* 0x000fe400078e3cff */
[----:B------:R-:W-:Y:S02]  /*2280*/  SHF.L.W.U32.HI R28, R28, 0x2, R15 ;  /* 0x000000021c1c7819 */ /* 0x000fe40000010e0f */
[----:B------:R-:W-:Y:S02]  /*2290*/  SHF.L.W.U32.HI R15, R24, 0x17, R45 ;  /* 0x00000017180f7819 */ /* 0x000fe40000010e2d */
[-C--:B------:R-:W-:Y:S02]  /*22a0*/  LOP3.LUT R20, R63, R60.reuse, RZ, 0x3c, !PT ;  /* 0x0000003c3f147212 */ /* 0x080fe400078e3cff */
[----:B------:R-:W-:-:S02]  /*22b0*/  LOP3.LUT R26, R26, R60, RZ, 0x3c, !PT ;  /* 0x0000003c1a1a7212 */ /* 0x000fc400078e3cff */
[----:B------:R-:W-:Y:S02]  /*22c0*/  SHF.L.W.U32.HI R24, R45, 0x17, R24 ;  /* 0x000000172d187819 */ /* 0x000fe40000010e18 */
[----:B------:R-:W-:Y:S02]  /*22d0*/  SHF.L.W.U32.HI R45, R25, 0x3, R16 ;  /* 0x00000003192d7819 */ /* 0x000fe40000010e10 */
[----:B------:R-:W-:Y:S02]  /*22e0*/  SHF.L.W.U32.HI R12, R17, 0xd, R36 ;  /* 0x0000000d110c7819 */ /* 0x000fe40000010e24 */
[----:B------:R-:W-:Y:S02]  /*22f0*/  SHF.L.W.U32.HI R25, R16, 0x3, R25 ;  /* 0x0000000310197819 */ /* 0x000fe40000010e19 */
[-C--:B------:R-:W-:Y:S02]  /*2300*/  LOP3.LUT R48, R48, R58.reuse, RZ, 0x3c, !PT ;  /* 0x0000003a30307212 */ /* 0x080fe400078e3cff */
[----:B------:R-:W-:-:S02]  /*2310*/  LOP3.LUT R51, R51, R58, RZ, 0x3c, !PT ;  /* 0x0000003a33337212 */ /* 0x000fc400078e3cff */
[----:B------:R-:W-:Y:S02]  /*2320*/  LOP3.LUT R55, R55, R58, RZ, 0x3c, !PT ;  /* 0x0000003a37377212 */ /* 0x000fe400078e3cff */
        /* <DEDUP_REMOVED lines=20> */
[----:B------:R-:W-:Y:S02]  /*2470*/  LOP3.LUT R41, R60, R62, R15, 0xb4, !PT ;  /* 0x0000003e3c297212 */ /* 0x000fe400078eb40f */
[----:B------:R-:W-:Y:S02]  /*2480*/  LOP3.LUT R34, R15, R23, R62, 0xb4, !PT ;  /* 0x000000170f227212 */ /* 0x000fe400078eb43e */
[----:B------:R-:W-:-:S02]  /*2490*/  LOP3.LUT R13, R62, R38, R23, 0xb4, !PT ;  /* 0x000000263e0d7212 */ /* 0x000fc400078eb417 */
[----:B------:R-:W-:Y:S02]  /*24a0*/  SHF.L.W.U32.HI R56, R52, 0xf, R51 ;  /* 0x0000000f34387819 */ /* 0x000fe40000010e33 */
[----:B------:R-:W-:Y:S02]  /*24b0*/  SHF.L.W.U32.HI R9, R9, 0x8, R4 ;  /* 0x0000000809097819 */ /* 0x000fe40000010e04 */
[----:B------:R-:W-:Y:S02]  /*24c0*/  LOP3.LUT R23, R23, R60, R38, 0xb4, !PT ;  /* 0x0000003c17177212 */ /* 0x000fe400078eb426 */
[----:B------:R-:W-:Y:S02]  /*24d0*/  LOP3.LUT R15, R38, R15, R60, 0xb4, !PT ;  /* 0x0000000f260f7212 */ /* 0x000fe400078eb43c */
[----:B------:R-:W-:Y:S02]  /*24e0*/  SHF.L.W.U32.HI R4, R53, 0x6, R48 ;  /* 0x0000000635047819 */ /* 0x000fe40000010e30 */
[----:B------:R-:W-:-:S02]  /*24f0*/  LOP3.LUT R38, R24, R39, R59, 0xb4, !PT ;  /* 0x0000002718267212 */ /* 0x000fc400078eb43b */
[----:B------:R-:W-:Y:S02]  /*2500*/  LOP3.LUT R46, R59, R28, R39, 0xb4, !PT ;  /* 0x0000001c3b2e7212 */ /* 0x000fe400078eb427 */
[----:B------:R-:W-:Y:S02]  /*2510*/  SHF.L.W.U32.HI R57, R51, 0xf, R52 ;  /* 0x0000000f33397819 */ /* 0x000fe40000010e34 */
[----:B------:R-:W-:Y:S02]  /*2520*/  SHF.L.W.U32.HI R53, R48, 0x6, R53 ;  /* 0x0000000630357819 */ /* 0x000fe40000010e35 */
        /* <DEDUP_REMOVED lines=18> */
[----:B------:R-:W-:Y:S02]  /*2650*/  SHF.L.W.U32.HI R2, R55, 0x1d, R42 ;  /* 0x0000001d37027819 */ /* 0x000fe40000010e2a */
        /* <DEDUP_REMOVED lines=18> */
[----:B0-----:R-:W-:Y:S02]  /*2780*/  LOP3.LUT R42, R16, UR6, R3, 0x9c, !PT ;  /* 0x00000006102a7c12 */ /* 0x001fe4000f8e9c03 */
[----:B------:R-:W-:Y:S01]  /*2790*/  LOP3.LUT R61, R50, UR7, R33, 0x9c, !PT ;  /* 0x00000007323d7c12 */ /* 0x000fe2000f8e9c21 */
[----:B------:R-:W0:Y:S01]  /*27a0*/  LDCU.64 UR6, c[0x3][UR10+0x8] ;  /* 0x00c001000a0677ac */ /* 0x000e220008000a00 */
[----:B------:R-:W-:-:S02]  /*27b0*/  LOP3.LUT R12, R3, R22, R5, 0x90, !PT ;  /* 0x00000016030c7212 */ /* 0x000fc400078e9005 */
[----:B------:R-:W-:Y:S01]  /*27c0*/  LOP3.LUT R59, R8, R59, RZ, 0x3c, !PT ;  /* 0x0000003b083b7212 */ /* 0x000fe200078e3cff */
[----:B------:R-:W-:Y:S01]  /*27d0*/  UIADD3 UR10, UPT, UPT, UR10, 0x20, URZ ;  /* 0x000000200a0a7890 */ /* 0x000fe2000fffe0ff */
[----:B------:R-:W-:Y:S02]  /*27e0*/  LOP3.LUT R57, R40, R57, RZ, 0x3c, !PT ;  /* 0x0000003928397212 */ /* 0x000fe400078e3cff */
[----:B------:R-:W-:Y:S02]  /*27f0*/  LOP3.LUT R18, R33, R27, R6, 0x90, !PT ;  /* 0x0000001b21127212 */ /* 0x000fe400078e9006 */
[----:B------:R-:W-:Y:S02]  /*2800*/  LOP3.LUT R20, R3, R8, R16, 0xb4, !PT ;  /* 0x0000000803147212 */ /* 0x000fe400078eb410 */
[----:B------:R-:W-:Y:S02]  /*2810*/  LOP3.LUT R16, R16, R47, R8, 0xb4, !PT ;  /* 0x0000002f10107212 */ /* 0x000fe400078eb408 */
[----:B------:R-:W-:-:S02]  /*2820*/  LOP3.LUT R3, R47, R12, RZ, 0x3c, !PT ;  /* 0x0000000c2f037212 */ /* 0x000fc400078e3cff */
        /* <DEDUP_REMOVED lines=8> */
[----:B------:R-:W-:Y:S02]  /*28b0*/  LOP3.LUT R12, R35, R18, RZ, 0x3c, !PT ;  /* 0x00000012230c7212 */ /* 0x000fe400078e3cff */
[----:B------:R-:W-:Y:S02]  /*28c0*/  LOP3.LUT R22, R23, R22, R56, 0x96, !PT ;  /* 0x0000001617167212 */ /* 0x000fe400078e9638 */
[----:B------:R-:W-:Y:S02]  /*28d0*/  LOP3.LUT R47, R39, R47, R54, 0x96, !PT ;  /* 0x0000002f272f7212 */ /* 0x000fe400078e9636 */
[----:B------:R-:W-:-:S02]  /*28e0*/  LOP3.LUT R18, R32, R53, R55, 0x96, !PT ;  /* 0x0000003520127212 */ /* 0x000fc400078e9637 */
[----:B------:R-:W-:Y:S02]  /*28f0*/  LOP3.LUT R50, R50, R35, R40, 0xb4, !PT ;  /* 0x0000002332327212 */ /* 0x000fe400078eb428 */
[----:B------:R-:W-:Y:S02]  /*2900*/  LOP3.LUT R27, R34, R8, R49, 0x96, !PT ;  /* 0x00000008221b7212 */ /* 0x000fe400078e9631 */
[----:B------:R-:W-:Y:S02]  /*2910*/  LOP3.LUT R63, R41, R63, R24, 0x96, !PT ;  /* 0x0000003f293f7212 */ /* 0x000fe400078e9618 */
[----:B------:R-:W-:Y:S02]  /*2920*/  LOP3.LUT R62, R48, R62, R7, 0x96, !PT ;  /* 0x0000003e303e7212 */ /* 0x000fe400078e9607 */
[----:B------:R-:W-:Y:S02]  /*2930*/  SHF.L.W.U32.HI R8, R47, 0x1, R22 ;  /* 0x000000012f087819 */ /* 0x000fe40000010e16 */
[----:B------:R-:W-:-:S02]  /*2940*/  LOP3.LUT R18, R38, R18, R29, 0x96, !PT ;  /* 0x0000001226127212 */ /* 0x000fc400078e961d */
[----:B------:R-:W-:Y:S02]  /*2950*/  SHF.L.W.U32.HI R35, R22, 0x1, R47 ;  /* 0x0000000116237819 */ /* 0x000fe40000010e2f */
[----:B------:R-:W-:Y:S02]  /*2960*/  SHF.L.W.U32.HI R61, R62, 0x1, R63 ;  /* 0x000000013e3d7819 */ /* 0x000fe40000010e3f */
[----:B------:R-:W-:Y:S02]  /*2970*/  LOP3.LUT R67, R19, R60, R16, 0x96, !PT ;  /* 0x0000003c13437212 */ /* 0x000fe400078e9610 */
[----:B------:R-:W-:Y:S02]  /*2980*/  LOP3.LUT R42, R44, R25, R50, 0x96, !PT ;  /* 0x000000192c2a7212 */ /* 0x000fe400078e9632 */
[----:B------:R-:W-:Y:S02]  /*2990*/  LOP3.LUT R33, R8, R27, RZ, 0x3c, !PT ;  /* 0x0000001b08217212 */ /* 0x000fe400078e3cff */
[----:B------:R-:W-:-:S02]  /*29a0*/  SHF.L.W.U32.HI R8, R18, 0x1, R27 ;  /* 0x0000000112087819 */ /* 0x000fc40000010e1b */
[----:B------:R-:W-:Y:S02]  /*29b0*/  SHF.L.W.U32.HI R27, R27, 0x1, R18 ;  /* 0x000000011b1b7819 */ /* 0x000fe40000010e12 */
[----:B------:R-:W-:Y:S02]  /*29c0*/  LOP3.LUT R35, R35, R18, RZ, 0x3c, !PT ;  /* 0x0000001223237212 */ /* 0x000fe400078e3cff */
[----:B------:R-:W-:Y:S02]  /*29d0*/  LOP3.LUT R18, R61, R22, RZ, 0x3c, !PT ;  /* 0x000000163d127212 */ /* 0x000fe400078e3cff */
[----:B------:R-:W-:Y:S02]  /*29e0*/  LOP3.LUT R67, R13, R67, R52, 0x96, !PT ;  /* 0x000000430d437212 */ /* 0x000fe400078e9634 */
[----:B------:R-:W-:Y:S02]  /*29f0*/  LOP3.LUT R42, R46, R42, R51, 0x96, !PT ;  /* 0x0000002a2e2a7212 */ /* 0x000fe400078e9633 */
[----:B------:R-:W-:-:S02]  /*2a00*/  LOP3.LUT R65, R37, R2, R3, 0x96, !PT ;  /* 0x0000000225417212 */ /* 0x000fc400078e9603 */
[----:B------:R-:W-:Y:S02]  /*2a10*/  LOP3.LUT R22, R14, R11, R12, 0x96, !PT ;  /* 0x0000000b0e167212 */ /* 0x000fe400078e960c */
[----:B------:R-:W-:Y:S02]  /*2a20*/  SHF.L.W.U32.HI R40, R42, 0x1, R67 ;  /* 0x000000012a287819 */ /* 0x000fe40000010e43 */
[----:B------:R-:W-:Y:S02]  /*2a30*/  LOP3.LUT R65, R15, R65, R30, 0x96, !PT ;  /* 0x000000410f417212 */ /* 0x000fe400078e961e */
[----:B------:R-:W-:Y:S02]  /*2a40*/  LOP3.LUT R22, R28, R22, R31, 0x96, !PT ;  /* 0x000000161c167212 */ /* 0x000fe400078e961f */
[----:B------:R-:W-:Y:S02]  /*2a50*/  SHF.L.W.U32.HI R69, R67, 0x1, R42 ;  /* 0x0000000143457819 */ /* 0x000fe40000010e2a */
[----:B------:R-:W-:-:S02]  /*2a60*/  LOP3.LUT R61, R40, R63, RZ, 0x3c, !PT ;  /* 0x0000003f283d7212 */ /* 0x000fc400078e3cff */
[----:B------:R-:W-:Y:S02]  /*2a70*/  SHF.L.W.U32.HI R64, R63, 0x1, R62 ;  /* 0x000000013f407819 */ /* 0x000fe40000010e3e */
[----:B------:R-:W-:Y:S02]  /*2a80*/  SHF.L.W.U32.HI R40, R22, 0x1, R65 ;  /* 0x0000000116287819 */ /* 0x000fe40000010e41 */
[----:B------:R-:W-:Y:S02]  /*2a90*/  LOP3.LUT R8, R8, R65, RZ, 0x3c, !PT ;  /* 0x0000004108087212 */ /* 0x000fe400078e3cff */
[----:B------:R-:W-:Y:S02]  /*2aa0*/  SHF.L.W.U32.HI R65, R65, 0x1, R22 ;  /* 0x0000000141417819 */ /* 0x000fe40000010e16 */
[----:B------:R-:W-:Y:S02]  /*2ab0*/  LOP3.LUT R27, R27, R22, RZ, 0x3c, !PT ;  /* 0x000000161b1b7212 */ /* 0x000fe400078e3cff */
[----:B------:R-:W-:-:S02]  /*2ac0*/  LOP3.LUT R62, R69, R62, RZ, 0x3c, !PT ;  /* 0x0000003e453e7212 */ /* 0x000fc400078e3cff */
[-C--:B------:R-:W-:Y:S02]  /*2ad0*/  LOP3.LUT R16, R16, R33.reuse, RZ, 0x3c, !PT ;  /* 0x0000002110107212 */ /* 0x080fe400078e3cff */
[-C--:B------:R-:W-:Y:S02]  /*2ae0*/  LOP3.LUT R60, R60, R33.reuse, RZ, 0x3c, !PT ;  /* 0x000000213c3c7212 */ /* 0x080fe400078e3cff */
[-C--:B------:R-:W-:Y:S02]  /*2af0*/  LOP3.LUT R19, R19, R33.reuse, RZ, 0x3c, !PT ;  /* 0x0000002113137212 */ /* 0x080fe400078e3cff */
[-C--:B------:R-:W-:Y:S02]  /*2b00*/  LOP3.LUT R52, R52, R33.reuse, RZ, 0x3c, !PT ;  /* 0x0000002134347212 */ /* 0x080fe400078e3cff */
        /* <DEDUP_REMOVED lines=21> */
[----:B------:R-:W-:Y:S02]  /*2c60*/  SHF.L.W.U32.HI R47, R24, 0x9, R35 ;  /* 0x00000009182f7819 */ /* 0x000fe40000010e23 */
[----:B------:R-:W-:Y:S02]  /*2c70*/  SHF.L.W.U32.HI R35, R35, 0x9, R24 ;  /* 0x0000000923237819 */ /* 0x000fe40000010e18 */
[-C--:B------:R-:W-:Y:S02]  /*2c80*/  LOP3.LUT R38, R59, R40.reuse, RZ, 0x3c, !PT ;  /* 0x000000283b267212 */ /* 0x080fe400078e3cff */
[-C--:B------:R-:W-:Y:S02]  /*2c90*/  LOP3.LUT R10, R10, R40.reuse, RZ, 0x3c, !PT ;  /* 0x000000280a0a7212 */ /* 0x080fe400078e3cff */
[----:B------:R-:W-:-:S02]  /*2ca0*/  LOP3.LUT R56, R56, R40, RZ, 0x3c, !PT ;  /* 0x0000002838387212 */ /* 0x000fc400078e3cff */
[----:B------:R-:W-:Y:S02]  /*2cb0*/  SHF.L.W.U32.HI R24, R29, 0x2, R34 ;  /* 0x000000021d187819 */ /* 0x000fe40000010e22 */
[----:B------:R-:W-:Y:S02]  /*2cc0*/  LOP3.LUT R40, R23, R40, RZ, 0x3c, !PT ;  /* 0x0000002817287212 */ /* 0x000fe400078e3cff */
[----:B------:R-:W-:Y:S02]  /*2cd0*/  SHF.L.W.U32.HI R34, R34, 0x2, R29 ;  /* 0x0000000222227819 */ /* 0x000fe40000010e1d */
[-C--:B------:R-:W-:Y:S02]  /*2ce0*/  LOP3.LUT R23, R57, R42.reuse, RZ, 0x3c, !PT ;  /* 0x0000002a39177212 */ /* 0x080fe400078e3cff */
        /* <DEDUP_REMOVED lines=8> */
[----:B------:R-:W-:Y:S02]  /*2d70*/  LOP3.LUT R32, R32, R62, RZ, 0x3c, !PT ;  /* 0x0000003e20207212 */ /* 0x000fe400078e3cff */
[----:B------:R-:W-:Y:S02]  /*2d80*/  LOP3.LUT R43, R41, R8, RZ, 0x3c, !PT ;  /* 0x00000008292b7212 */ /* 0x000fe400078e3cff */
[----:B------:R-:W-:Y:S02]  /*2d90*/  LOP3.LUT R48, R48, R27, RZ, 0x3c, !PT ;  /* 0x0000001b30307212 */ /* 0x000fe400078e3cff */
[----:B------:R-:W-:Y:S02]  /*2da0*/  SHF.L.W.U32.HI R17, R40, 0x18, R39 ;  /* 0x0000001828117819 */ /* 0x000fe40000010e27 */
[----:B------:R-:W-:Y:S02]  /*2db0*/  SHF.L.W.U32.HI R41, R42, 0x4, R45 ;  /* 0x000000042a297819 */ /* 0x000fe40000010e2d */
[----:B------:R-:W-:-:S02]  /*2dc0*/  SHF.L.W.U32.HI R39, R39, 0x18, R40 ;  /* 0x0000001827277819 */ /* 0x000fc40000010e28 */
[----:B------:R-:W-:Y:S02]  /*2dd0*/  SHF.L.W.U32.HI R42, R45, 0x4, R42 ;  /* 0x000000042d2a7819 */ /* 0x000fe40000010e2a */
[----:B------:R-:W-:Y:S02]  /*2de0*/  LOP3.LUT R20, R20, R61, RZ, 0x3c, !PT ;  /* 0x0000003d14147212 */ /* 0x000fe400078e3cff */
        /* <DEDUP_REMOVED lines=10> */
[----:B------:R-:W-:Y:S02]  /*2e90*/  LOP3.LUT R58, R58, R61, RZ, 0x3c, !PT ;  /* 0x0000003d3a3a7212 */ /* 0x000fe400078e3cff */
[----:B------:R-:W-:Y:S02]  /*2ea0*/  LOP3.LUT R53, R53, R62, RZ, 0x3c, !PT ;  /* 0x0000003e35357212 */ /* 0x000fe400078e3cff */
[----:B------:R-:W-:Y:S02]  /*2eb0*/  LOP3.LUT R37, R37, R18, RZ, 0x3c, !PT ;  /* 0x0000001225257212 */ /* 0x000fe400078e3cff */
[----:B------:R-:W-:Y:S02]  /*2ec0*/  LOP3.LUT R55, R26, R8, RZ, 0x3c, !PT ;  /* 0x000000081a377212 */ /* 0x000fe400078e3cff */
[----:B------:R-:W-:Y:S02]  /*2ed0*/  LOP3.LUT R4, R4, R27, RZ, 0x3c, !PT ;  /* 0x0000001b04047212 */ /* 0x000fe400078e3cff */
[----:B------:R-:W-:-:S02]  /*2ee0*/  LOP3.LUT R3, R3, R18, RZ, 0x3c, !PT ;  /* 0x0000001203037212 */ /* 0x000fc400078e3cff */
[-C--:B------:R-:W-:Y:S02]  /*2ef0*/  LOP3.LUT R2, R2, R18.reuse, RZ, 0x3c, !PT ;  /* 0x0000001202027212 */ /* 0x080fe400078e3cff */
[-C--:B------:R-:W-:Y:S02]  /*2f00*/  LOP3.LUT R30, R30, R18.reuse, RZ, 0x3c, !PT ;  /* 0x000000121e1e7212 */ /* 0x080fe400078e3cff */
        /* <DEDUP_REMOVED lines=27> */
[----:B------:R-:W-:-:S02]  /*30c0*/  LOP3.LUT R28, R29, R47, R64, 0xb4, !PT ;  /* 0x0000002f1d1c7212 */ /* 0x000fc400078eb440 */
[----:B------:R-:W-:Y:S02]  /*30d0*/  LOP3.LUT R14, R64, R24, R47, 0xb4, !PT ;  /* 0x00000018400e7212 */ /* 0x000fe400078eb42f */
[----:B------:R-:W-:Y:S02]  /*30e0*/  SHF.L.W.U32.HI R44, R31, 0x8, R30 ;  /* 0x000000081f2c7819 */ /* 0x000fe40000010e1e */
[----:B------:R-:W-:Y:S02]  /*30f0*/  SHF.L.W.U32.HI R50, R11, 0x14, R2 ;  /* 0x000000140b327819 */ /* 0x000fe40000010e02 */
[----:B------:R-:W-:Y:S02]  /*3100*/  SHF.L.W.U32.HI R52, R2, 0x14, R11 ;  /* 0x0000001402347819 */ /* 0x000fe40000010e0b */
        /* <DEDUP_REMOVED lines=41> */
[C---:B0-----:R-:W-:Y:S02]  /*33a0*/  LOP3.LUT R51, R38.reuse, UR6, R7, 0x9c, !PT ;  /* 0x0000000626337c12 */ /* 0x041fe4000f8e9c07 */
[----:B------:R-:W-:Y:S02]  /*33b0*/  LOP3.LUT R46, R7, R18, R38, 0xb4, !PT ;  /* 0x00000012072e7212 */ /* 0x000fe400078eb426 */
[----:B------:R-:W-:-:S02]  /*33c0*/  LOP3.LUT R26, R38, R59, R18, 0xb4, !PT ;  /* 0x0000003b261a7212 */ /* 0x000fc400078eb412 */
[C---:B------:R-:W-:Y:S02]  /*33d0*/  LOP3.LUT R38, R59.reuse, R10, RZ, 0x3c, !PT ;  /* 0x0000000a3b267212 */ /* 0x040fe400078e3cff */
[----:B------:R-:W-:Y:S02]  /*33e0*/  LOP3.LUT R35, R59, R5, R8, 0x6, !PT ;  /* 0x000000053b237212 */ /* 0x000fe400078e0608 */
[----:B------:R-:W-:Y:S02]  /*33f0*/  LOP3.LUT R52, R19, UR7, R53, 0x9c, !PT ;  /* 0x0000000713347c12 */ /* 0x000fe4000f8e9c35 */
[----:B------:R-:W-:Y:S02]  /*3400*/  LOP3.LUT R7, R53, R56, R19, 0xb4, !PT ;  /* 0x0000003835077212 */ /* 0x000fe400078eb413 */
[----:B------:R-:W-:Y:S02]  /*3410*/  LOP3.LUT R59, R19, R15, R56, 0xb4, !PT ;  /* 0x0000000f133b7212 */ /* 0x000fe400078eb438 */
[----:B------:R-:W-:-:S02]  /*3420*/  LOP3.LUT R19, R15, R22, RZ, 0x3c, !PT ;  /* 0x000000160f137212 */ /* 0x000fc400078e3cff */
[-CC-:B------:R-:W-:Y:S02]  /*3430*/  LOP3.LUT R15, R15, R6.reuse, R27.reuse, 0x6, !PT ;  /* 0x000000060f0f7212 */ /* 0x180fe400078e061b */
[----:B------:R-:W-:Y:S02]  /*3440*/  LOP3.LUT R22, R51, R5, R8, 0x96, !PT ;  /* 0x0000000533167212 */ /* 0x000fe400078e9608 */
[----:B------:R-:W-:Y:S02]  /*3450*/  LOP3.LUT R27, R52, R6, R27, 0x96, !PT ;  /* 0x00000006341b7212 */ /* 0x000fe400078e961b */
[----:B------:R-:W-:Y:S02]  /*3460*/  LOP3.LUT R64, R18, R35, RZ, 0x3c, !PT ;  /* 0x0000002312407212 */ /* 0x000fe400078e3cff */
[----:B------:R-:W-:Y:S01]  /*3470*/  LOP3.LUT R57, R56, R15, RZ, 0x3c, !PT ;  /* 0x0000000f38397212 */ /* 0x000fe200078e3cff */
[----:B------:R-:W-:Y:S06]  /*3480*/  BRA.U !UP0, `(.L_x_0) ;  /* 0xffffffcd08dc7547 */ /* 0x000fec000b83ffff */
[----:B------:R-:W0:Y:S01]  /*3490*/  LDCU.128 UR4, c[0x3][0xd0] ;  /* 0x00c01a00ff0477ac */ /* 0x000e220008000c00 */
[----:B------:R-:W-:Y:S01]  /*34a0*/  IMAD.MOV.U32 R2, RZ, RZ, 0x7 ;  /* 0x00000007ff027424 */ /* 0x000fe200078e00ff */
[----:B------:R-:W1:Y:S01]  /*34b0*/  LDCU.128 UR12, c[0x3][0xc0] ;  /* 0x00c01800ff0c77ac */ /* 0x000e620008000c00 */
[C---:B0-----:R-:W-:Y:S02]  /*34c0*/  ISETP.GT.U32.AND P1, PT, R64.reuse, UR6, PT ;  /* 0x0000000640007c0c */ /* 0x041fe4000bf24070 */
[----:B------:R-:W-:Y:S02]  /*34d0*/  ISETP.NE.AND P0, PT, R57, UR7, PT ;  /* 0x0000000739007c0c */ /* 0x000fe4000bf05270 */
[----:B------:R-:W-:Y:S02]  /*34e0*/  ISETP.GE.U32.AND P6, PT, R64, UR6, PT ;  /* 0x0000000640007c0c */ /* 0x000fe4000bfc6070 */
[----:B------:R-:W-:Y:S02]  /*34f0*/  SEL R2, R2, 0xffffffff, P0 ;  /* 0xffffffff02027807 */ /* 0x000fe40000000000 */
[----:B------:R-:W-:-:S02]  /*3500*/  ISETP.GT.U32.AND P3, PT, R59, UR5, PT ;  /* 0x000000053b007c0c */ /* 0x000fc4000bf64070 */
[C---:B------:R-:W-:Y:S02]  /*3510*/  ISETP.GT.U32.AND P2, PT, R26.reuse, UR4, PT ;  /* 0x000000041a007c0c */ /* 0x040fe4000bf44070 */
[----:B------:R-:W-:Y:S02]  /*3520*/  ISETP.GE.U32.AND P4, PT, R26, UR4, PT ;  /* 0x000000041a007c0c */ /* 0x000fe4000bf86070 */
[----:B------:R-:W-:Y:S02]  /*3530*/  @P1 VIMNMX R2, PT, PT, R2, 0x6, !PT ;  /* 0x0000000602021848 */ /* 0x000fe40007fe0100 */
[----:B------:R-:W-:Y:S02]  /*3540*/  ISETP.GE.U32.AND P1, PT, R59, UR5, PT ;  /* 0x000000053b007c0c */ /* 0x000fe4000bf26070 */
[----:B------:R-:W-:Y:S02]  /*3550*/  VIMNMX R3, PT, PT, R2, 0x6, !PT ;  /* 0x0000000602037848 */ /* 0x000fe40007fe0100 */
[----:B------:R-:W-:-:S02]  /*3560*/  ISETP.LE.U32.OR P0, PT, R64, UR6, P0 ;  /* 0x0000000640007c0c */ /* 0x000fc40008703470 */
[----:B------:R-:W-:Y:S02]  /*3570*/  SEL R3, R3, R2, !P6 ;  /* 0x0000000203037207 */ /* 0x000fe40007000000 */
[----:B-1----:R-:W-:Y:S02]  /*3580*/  ISETP.GT.U32.AND P5, PT, R7, UR15, PT ;  /* 0x0000000f07007c0c */ /* 0x002fe4000bfa4070 */
[----:B------:R-:W-:Y:S02]  /*3590*/  VIMNMX R4, PT, PT, R3, 0x5, !PT ;  /* 0x0000000503047848 */ /* 0x000fe40007fe0100 */
[----:B------:R-:W-:Y:S02]  /*35a0*/  ISETP.LE.U32.AND P0, PT, R57, UR7, P0 ;  /* 0x0000000739007c0c */ /* 0x000fe40008703070 */
[----:B------:R-:W-:Y:S02]  /*35b0*/  SEL R4, R3, R4, !P3 ;  /* 0x0000000403047207 */ /* 0x000fe40005800000 */
[----:B------:R-:W-:-:S02]  /*35c0*/  ISETP.LT.AND P6, PT, R2, 0x6, !P6 ;  /* 0x000000060200780c */ /* 0x000fc400077c1270 */
[----:B------:R-:W-:Y:S02]  /*35d0*/  VIMNMX R5, PT, PT, R4, 0x5, !PT ;  /* 0x0000000504057848 */ /* 0x000fe40007fe0100 */
[----:B------:R-:W-:Y:S02]  /*35e0*/  ISETP.GT.OR P3, PT, R3, 0x4, !P3 ;  /* 0x000000040300780c */ /* 0x000fe40005f64670 */
[----:B------:R-:W-:Y:S02]  /*35f0*/  SEL R5, R5, R4, !P1 ;  /* 0x0000000405057207 */ /* 0x000fe40004800000 */
[----:B------:R-:W-:Y:S02]  /*3600*/  PLOP3.LUT P6, PT, P3, P6, P0, 0xe0, 0x0 ;  /* 0x000000000000781c */ /* 0x000fe40001fcdc00 */
[----:B------:R-:W-:Y:S02]  /*3610*/  VIMNMX R6, PT, PT, R5, 0x4, !PT ;  /* 0x0000000405067848 */ /* 0x000fe40007fe0100 */
[----:B------:R-:W-:-:S02]  /*3620*/  ISETP.GE.U32.AND P0, PT, R7, UR15, PT ;  /* 0x0000000f07007c0c */ /* 0x000fc4000bf06070 */
[----:B------:R-:W-:Y:S02]  /*3630*/  SEL R6, R5, R6, !P2 ;  /* 0x0000000605067207 */ /* 0x000fe40005000000 */
[----:B------:R-:W-:Y:S02]  /*3640*/  ISETP.GT.U32.AND P3, PT, R46, UR14, PT ;  /* 0x0000000e2e007c0c */ /* 0x000fe4000bf64070 */
[----:B------:R-:W-:Y:S02]  /*3650*/  VIMNMX R9, PT, PT, R6, 0x4, !PT ;  /* 0x0000000406097848 */ /* 0x000fe40007fe0100 */
[----:B------:R-:W-:Y:S02]  /*3660*/  ISETP.LT.AND P1, PT, R4, 0x5, !P1 ;  /* 0x000000050400780c */ /* 0x000fe40004f21270 */
[----:B------:R-:W-:Y:S02]  /*3670*/  SEL R9, R9, R6, !P4 ;  /* 0x0000000609097207 */ /* 0x000fe40006000000 */
[----:B------:R-:W-:-:S02]  /*3680*/  ISETP.GT.OR P2, PT, R5, 0x3, !P2 ;  /* 0x000000030500780c */ /* 0x000fc40005744670 */
[C---:B------:R-:W-:Y:S02]  /*3690*/  VIMNMX R8, PT, PT, R9.reuse, 0x3, !PT ;  /* 0x0000000309087848 */ /* 0x040fe40007fe0100 */
[----:B------:R-:W-:Y:S02]  /*36a0*/  PLOP3.LUT P6, PT, P2, P1, P6, 0xe0, 0x0 ;  /* 0x000000000000781c */ /* 0x000fe400017c3c60 */
[----:B------:R-:W-:Y:S02]  /*36b0*/  SEL R8, R9, R8, !P5 ;  /* 0x0000000809087207 */ /* 0x000fe40006800000 */
[----:B------:R-:W-:Y:S02]  /*36c0*/  ISETP.GE.U32.AND P2, PT, R46, UR14, PT ;  /* 0x0000000e2e007c0c */ /* 0x000fe4000bf46070 */
[----:B------:R-:W-:Y:S02]  /*36d0*/  VIMNMX R3, PT, PT, R8, 0x3, !PT ;  /* 0x0000000308037848 */ /* 0x000fe40007fe0100 */
[----:B------:R-:W-:-:S02]  /*36e0*/  ISETP.GT.U32.AND P1, PT, R27, UR13, PT ;  /* 0x0000000d1b007c0c */ /* 0x000fc4000bf24070 */
[----:B------:R-:W-:Y:S02]  /*36f0*/  SEL R3, R3, R8, !P0 ;  /* 0x0000000803037207 */ /* 0x000fe40004000000 */
[----:B------:R-:W-:Y:S02]  /*3700*/  ISETP.LT.AND P4, PT, R6, 0x4, !P4 ;  /* 0x000000040600780c */ /* 0x000fe40006781270 */
[----:B------:R-:W-:Y:S02]  /*3710*/  VIMNMX R2, PT, PT, R3, 0x2, !PT ;  /* 0x0000000203027848 */ /* 0x000fe40007fe0100 */
[----:B------:R-:W-:Y:S02]  /*3720*/  ISETP.GT.OR P5, PT, R9, 0x2, !P5 ;  /* 0x000000020900780c */ /* 0x000fe40006fa4670 */
[----:B------:R-:W-:Y:S02]  /*3730*/  SEL R2, R3, R2, !P3 ;  /* 0x0000000203027207 */ /* 0x000fe40005800000 */
[----:B------:R-:W-:-:S02]  /*3740*/  PLOP3.LUT P5, PT, P5, P4, P6, 0xe0, 0x0 ;  /* 0x000000000000781c */ /* 0x000fc40002fa9c60 */
[----:B------:R-:W-:Y:S02]  /*3750*/  VIMNMX R5, PT, PT, R2, 0x2, !PT ;  /* 0x0000000202057848 */ /* 0x000fe40007fe0100 */
[----:B------:R-:W-:Y:S02]  /*3760*/  ISETP.GE.U32.AND P4, PT, R27, UR13, PT ;  /* 0x0000000d1b007c0c */ /* 0x000fe4000bf86070 */
[----:B------:R-:W-:Y:S02]  /*3770*/  SEL R5, R5, R2, !P2 ;  /* 0x0000000205057207 */ /* 0x000fe40005000000 */
[----:B------:R-:W-:Y:S02]  /*3780*/  ISETP.LT.AND P0, PT, R8, 0x3, !P0 ;  /* 0x000000030800780c */ /* 0x000fe40004701270 */
[----:B------:R-:W-:Y:S02]  /*3790*/  VIMNMX R4, PT, PT, R5, 0x1, !PT ;  /* 0x0000000105047848 */ /* 0x000fe40007fe0100 */
[----:B------:R-:W-:-:S02]  /*37a0*/  ISETP.GT.OR P3, PT, R3, 0x1, !P3 ;  /* 0x000000010300780c */ /* 0x000fc40005f64670 */
[----:B------:R-:W-:Y:S02]  /*37b0*/  SEL R4, R5, R4, !P1 ;  /* 0x0000000405047207 */ /* 0x000fe40004800000 */
[----:B------:R-:W-:Y:S02]  /*37c0*/  PLOP3.LUT P5, PT, P3, P0, P5, 0xe0, 0x0 ;  /* 0x000000000000781c */ /* 0x000fe40001fa1c50 */
[----:B------:R-:W-:Y:S02]  /*37d0*/  VIMNMX R7, PT, PT, R4, 0x1, !PT ;  /* 0x0000000104077848 */ /* 0x000fe40007fe0100 */
[----:B------:R-:W-:Y:S02]  /*37e0*/  ISETP.LT.AND P2, PT, R2, 0x2, !P2 ;  /* 0x000000020200780c */ /* 0x000fe40005741270 */
[----:B------:R-:W-:Y:S02]  /*37f0*/  SEL R7, R7, R4, !P4 ;  /* 0x0000000407077207 */ /* 0x000fe40006000000 */
[----:B------:R-:W-:-:S02]  /*3800*/  ISETP.GT.OR P1, PT, R5, RZ, !P1 ;  /* 0x000000ff0500720c */ /* 0x000fc40004f24670 */
[C---:B------:R-:W-:Y:S02]  /*3810*/  ISETP.GT.AND P0, PT, R7.reuse, -0x1, PT ;  /* 0xffffffff0700780c */ /* 0x040fe40003f04270 */
[----:B------:R-:W-:Y:S02]  /*3820*/  ISETP.LT.AND P4, PT, R4, 0x1, !P4 ;  /* 0x000000010400780c */ /* 0x000fe40006781270 */
[----:B------:R-:W-:Y:S02]  /*3830*/  ISETP.GE.AND P3, PT, R7, RZ, PT ;  /* 0x000000ff0700720c */ /* 0x000fe40003f66270 */
[----:B------:R-:W-:Y:S02]  /*3840*/  PLOP3.LUT P1, PT, P1, P2, P5, 0xe0, 0x0 ;  /* 0x000000000000781c */ /* 0x000fe40000f25c50 */
[C---:B------:R-:W-:Y:S02]  /*3850*/  ISETP.LE.U32.OR P0, PT, R22.reuse, UR12, P0 ;  /* 0x0000000c16007c0c */ /* 0x040fe40008703470 */
[----:B------:R-:W-:-:S02]  /*3860*/  ISETP.LT.U32.AND P3, PT, R22, UR12, !P3 ;  /* 0x0000000c16007c0c */ /* 0x000fc4000df61070 */
[----:B------:R-:W-:-:S04]  /*3870*/  PLOP3.LUT P0, PT, P0, P4, P1, 0xe0, 0x0 ;  /* 0x000000000000781c */ /* 0x000fc80000709c10 */
[----:B------:R-:W-:-:S13]  /*3880*/  PLOP3.LUT P0, PT, P3, P0, PT, 0xf8, 0x8f ;  /* 0x00000000008f781c */ /* 0x000fda0001f01f70 */
[----:B------:R-:W-:Y:S05]  /*3890*/  @!P0 EXIT ;  /* 0x000000000000894d */ /* 0x000fea0003800000 */
[----:B------:R-:W0:Y:S02]  /*38a0*/  LDC.64 R2, c[0x0][0x398] ;  /* 0x0000e600ff027b82 */ /* 0x000e240000000a00 */
[----:B0-----:R-:W-:Y:S01]  /*38b0*/  STG.E desc[UR8][R2.64], R0 ;  /* 0x0000000002007986 */ /* 0x001fe2000c101908 */
[----:B------:R-:W-:Y:S05]  /*38c0*/  EXIT ;  /* 0x000000000000794d */ /* 0x000fea0003800000 */
.L_x_1:
[----:B------:R-:W-:-:S00]  /*38d0*/  BRA `(.L_x_1) ;  /* 0xfffffffc00fc7947 */ /* 0x000fc0000383ffff */
[----:B------:R-:W-:-:S00]  /*38e0*/  NOP ;  /* 0x0000000000007918 */ /* 0x000fc00000000000 */
        /* <DEDUP_REMOVED lines=9> */
.L_x_8:


//--------------------- .text._Z28quark_keccak512c_gpu_hash_64ijPmPj --------------------------
	.section	.text._Z28quark_keccak512c_gpu_hash_64ijPmPj,"ax",@progbits
	.align	128
        .global         _Z28quark_keccak512c_gpu_hash_64ijPmPj
        .type           _Z28quark_keccak512c_gpu_hash_64ijPmPj,@function
        .size           _Z28quark_keccak512c_gpu_hash_64ijPmPj,(.L_x_9 - _Z28quark_keccak512c_gpu_hash_64ijPmPj)
        .other          _Z28quark_keccak512c_gpu_hash_64ijPmPj,@"STO_CUDA_ENTRY STV_DEFAULT"
_Z28quark_keccak512c_gpu_hash_64ijPmPj:
.text._Z28quark_keccak512c_gpu_hash_64ijPmPj:
[----:B------:R-:W-:Y:S01]  /*0000*/  LDC R1, c[0x0][0x37c] ;  /* 0x0000df00ff017b82 */ /* 0x000fe20000000800 */
[----:B------:R-:W0:Y:S07]  /*0010*/  S2R R5, SR_CTAID.X ;  /* 0x0000000000057919 */ /* 0x000e2e0000002500 */
[----:B------:R-:W1:Y:S01]  /*0020*/  LDC R33, c[0x0][0x380] ;  /* 0x0000e000ff217b82 */ /* 0x000e620000000800 */
[----:B------:R-:W0:Y:S01]  /*0030*/  LDCU UR4, c[0x0][0x360] ;  /* 0x00006c00ff0477ac */ /* 0x000e220008000800 */
[----:B------:R-:W0:Y:S02]  /*0040*/  S2R R0, SR_TID.X ;  /* 0x0000000000007919 */ /* 0x000e240000002100 */
[----:B0-----:R-:W-:-:S05]  /*0050*/  IMAD R5, R5, UR4, R0 ;  /* 0x0000000405057c24 */ /* 0x001fca000f8e0200 */
[----:B-1----:R-:W-:-:S13]  /*0060*/  ISETP.GE.AND P0, PT, R5, R33, PT ;  /* 0x000000210500720c */ /* 0x002fda0003f06270 */
[----:B------:R-:W-:Y:S05]  /*0070*/  @P0 EXIT ;  /* 0x000000000000094d */ /* 0x000fea0003800000 */
[----:B------:R-:W0:Y:S01]  /*0080*/  LDC.64 R2, c[0x0][0x388] ;  /* 0x0000e200ff027b82 */ /* 0x000e220000000a00 */
[----:B------:R-:W1:Y:S01]  /*0090*/  LDCU.64 UR8, c[0x0][0x358] ;  /* 0x00006b00ff0877ac */ /* 0x000e620008000a00 */
[----:B0-----:R-:W-:-:S05]  /*00a0*/  IMAD.WIDE R2, R5, 0x4, R2 ;  /* 0x0000000405027825 */ /* 0x001fca00078e0202 */
[----:B-1----:R0:W5:Y:S01]  /*00b0*/  LDG.E R37, desc[UR8][R2.64] ;  /* 0x0000000802257981 */ /* 0x002162000c1e1900 */
[----:B------:R-:W-:-:S05]  /*00c0*/  IMAD.WIDE R4, R33, 0x4, R2 ;  /* 0x0000000421047825 */ /* 0x000fca00078e0202 */
[----:B------:R0:W5:Y:S01]  /*00d0*/  LDG.E R35, desc[UR8][R4.64] ;  /* 0x0000000804237981 */ /* 0x000162000c1e1900 */
        /* <DEDUP_REMOVED lines=28> */
[----:B------:R-:W-:Y:S01]  /*02a0*/  IMAD.MOV.U32 R76, RZ, RZ, 0x1 ;  /* 0x00000001ff4c7424 */ /* 0x000fe200078e00ff */
[----:B------:R-:W-:Y:S01]  /*02b0*/  CS2R R46, SRZ ;  /* 0x00000000002e7805 */ /* 0x000fe2000001ff00 */
[----:B------:R-:W-:Y:S01]  /*02c0*/  IMAD.MOV.U32 R72, RZ, RZ, -0x80000000 ;  /* 0x80000000ff487424 */ /* 0x000fe200078e00ff */
[----:B------:R-:W-:Y:S01]  /*02d0*/  CS2R R64, SRZ ;  /* 0x0000000000407805 */ /* 0x000fe2000001ff00 */
[----:B------:R-:W-:Y:S01]  /*02e0*/  IMAD.MOV.U32 R48, RZ, RZ, RZ ;  /* 0x000000ffff307224 */ /* 0x000fe200078e00ff */
[----:B------:R-:W-:Y:S02]  /*02f0*/  CS2R R66, SRZ ;  /* 0x0000000000427805 */ /* 0x000fe4000001ff00 */
[----:B------:R-:W-:Y:S02]  /*0300*/  CS2R R60, SRZ ;  /* 0x00000000003c7805 */ /* 0x000fe4000001ff00 */
[----:B------:R-:W-:-:S02]  /*0310*/  CS2R R58, SRZ ;  /* 0x00000000003a7805 */ /* 0x000fc4000001ff00 */
[----:B------:R-:W-:Y:S02]  /*0320*/  CS2R R56, SRZ ;  /* 0x0000000000387805 */ /* 0x000fe4000001ff00 */
[----:B------:R-:W-:Y:S02]  /*0330*/  CS2R R40, SRZ ;  /* 0x0000000000287805 */ /* 0x000fe4000001ff00 */
[----:B------:R-:W-:Y:S01]  /*0340*/  CS2R R38, SRZ ;  /* 0x0000000000267805 */ /* 0x000fe2000001ff00 */
[----:B------:R-:W-:Y:S01]  /*0350*/  IMAD.MOV.U32 R44, RZ, RZ, RZ ;  /* 0x000000ffff2c7224 */ /* 0x000fe200078e00ff */
[----:B------:R-:W-:Y:S02]  /*0360*/  CS2R R54, SRZ ;  /* 0x0000000000367805 */ /* 0x000fe4000001ff00 */
        /* <DEDUP_REMOVED lines=8> */
[----:B------:R-:W-:Y:S02]  /*03f0*/  IMAD.MOV.U32 R36, RZ, RZ, RZ ;  /* 0x000000ffff247224 */ /* 0x000fe400078e00ff */
[----:B------:R-:W-:Y:S01]  /*0400*/  IMAD.MOV.U32 R71, RZ, RZ, RZ ;  /* 0x000000ffff477224 */ /* 0x000fe200078e00ff */
[----:B------:R-:W-:Y:S01]  /*0410*/  UMOV UR10, 0x10 ;  /* 0x00000010000a7882 */ /* 0x000fe20000000000 */
[----:B0-----:R-:W-:-:S05]  /*0420*/  UMOV UR4, URZ ;  /* 0x000000ff00047c82 */ /* 0x001fca0008000000 */
.L_x_2:
        /* <DEDUP_REMOVED lines=18> */
[----:B------:R-:W-:Y:S02]  /*0550*/  LOP3.LUT R70, R101, R0, RZ, 0x3c, !PT ;  /* 0x0000000065467212 */ /* 0x000fe400078e3cff */
[----:B------:R-:W-:Y:S02]  /*0560*/  SHF.L.W.U32.HI R103, R49, 0x1, R0 ;  /* 0x0000000131677819 */ /* 0x000fe40000010e00 */
[----:B------:R-:W-:Y:S02]  /*0570*/  SHF.L.W.U32.HI R86, R0, 0x1, R49 ;  /* 0x0000000100567819 */ /* 0x000fe40000010e31 */
[----:B------:R-:W-:-:S02]  /*0580*/  SHF.L.W.U32.HI R101, R53, 0x1, R50 ;  /* 0x0000000135657819 */ /* 0x000fc40000010e32 */
[----:B------:R-:W-:Y:S02]  /*0590*/  LOP3.LUT R68, R68, R49, RZ, 0x3c, !PT ;  /* 0x0000003144447212 */ /* 0x000fe400078e3cff */
[----:B------:R-:W-:Y:S02]  /*05a0*/  LOP3.LUT R0, R65, R76, R95, 0x96, !PT ;  /* 0x0000004c41007212 */ /* 0x000fe400078e965f */
[----:B------:R-:W-:Y:S02]  /*05b0*/  LOP3.LUT R49, R63, R72, R89, 0x96, !PT ;  /* 0x000000483f317212 */ /* 0x000fe400078e9659 */
[----:B------:R-:W-:Y:S02]  /*05c0*/  LOP3.LUT R34, R101, R84, RZ, 0x3c, !PT ;  /* 0x0000005465227212 */ /* 0x000fe400078e3cff */
        /* <DEDUP_REMOVED lines=8> */
[----:B------:R-:W-:Y:S02]  /*0650*/  SHF.L.W.U32.HI R90, R84, 0x1, R49 ;  /* 0x00000001545a7819 */ /* 0x000fe40000010e31 */
[----:B------:R-:W-:Y:S02]  /*0660*/  LOP3.LUT R0, R88, R99, RZ, 0x3c, !PT ;  /* 0x0000006358007212 */ /* 0x000fe400078e3cff */
[----:B------:R-:W-:Y:S02]  /*0670*/  LOP3.LUT R92, R105, R50, RZ, 0x3c, !PT ;  /* 0x00000032695c7212 */ /* 0x000fe400078e3cff */
[----:B------:R-:W-:Y:S02]  /*0680*/  SHF.L.W.U32.HI R99, R101, 0x1, R52 ;  /* 0x0000000165637819 */ /* 0x000fe40000010e34 */
[----:B------:R-:W-:Y:S02]  /*0690*/  SHF.L.W.U32.HI R50, R52, 0x1, R101 ;  /* 0x0000000134327819 */ /* 0x000fe40000010e65 */
[----:B------:R-:W-:-:S02]  /*06a0*/  LOP3.LUT R88, R86, R101, RZ, 0x3c, !PT ;  /* 0x0000006556587212 */ /* 0x000fc400078e3cff */
        /* <DEDUP_REMOVED lines=25> */
[----:B------:R-:W-:Y:S02]  /*0840*/  LOP3.LUT R76, R59, R70, RZ, 0x3c, !PT ;  /* 0x000000463b4c7212 */ /* 0x000fe400078e3cff */
[----:B------:R-:W-:Y:S02]  /*0850*/  LOP3.LUT R83, R57, R68, RZ, 0x3c, !PT ;  /* 0x0000004439537212 */ /* 0x000fe400078e3cff */
[----:B------:R-:W-:Y:S02]  /*0860*/  LOP3.LUT R88, R69, R84, RZ, 0x3c, !PT ;  /* 0x0000005445587212 */ /* 0x000fe400078e3cff */
[----:B------:R-:W-:Y:S02]  /*0870*/  LOP3.LUT R70, R66, R70, RZ, 0x3c, !PT ;  /* 0x0000004642467212 */ /* 0x000fe400078e3cff */
[----:B------:R-:W-:-:S02]  /*0880*/  LOP3.LUT R69, R54, R84, RZ, 0x3c, !PT ;  /* 0x0000005436457212 */ /* 0x000fc400078e3cff */
[----:B------:R-:W-:Y:S02]  /*0890*/  LOP3.LUT R82, R87, R90, RZ, 0x3c, !PT ;  /* 0x0000005a57527212 */ /* 0x000fe400078e3cff */
[-C--:B------:R-:W-:Y:S02]  /*08a0*/  LOP3.LUT R66, R63, R68.reuse, RZ, 0x3c, !PT ;  /* 0x000000443f427212 */ /* 0x080fe400078e3cff */
[----:B------:R-:W-:Y:S02]  /*08b0*/  SHF.L.W.U32.HI R54, R47, 0xe, R48 ;  /* 0x0000000e2f367819 */ /* 0x000fe40000010e30 */
[----:B------:R-:W-:Y:S02]  /*08c0*/  LOP3.LUT R87, R64, R68, RZ, 0x3c, !PT ;  /* 0x0000004440577212 */ /* 0x000fe400078e3cff */
[----:B------:R-:W-:Y:S02]  /*08d0*/  LOP3.LUT R63, R55, R84, RZ, 0x3c, !PT ;  /* 0x00000054373f7212 */ /* 0x000fe400078e3cff */
[----:B------:R-:W-:-:S02]  /*08e0*/  SHF.L.W.U32.HI R48, R48, 0xe, R47 ;  /* 0x0000000e30307819 */ /* 0x000fc40000010e2f */
[----:B------:R-:W-:Y:S02]  /*08f0*/  LOP3.LUT R64, R75, R86, RZ, 0x3c, !PT ;  /* 0x000000564b407212 */ /* 0x000fe400078e3cff */
[----:B------:R-:W-:Y:S02]  /*0900*/  SHF.L.W.U32.HI R55, R83, 0x15, R76 ;  /* 0x0000001553377819 */ /* 0x000fe40000010e4c */
[----:B------:R-:W-:Y:S02]  /*0910*/  SHF.L.W.U32.HI R47, R76, 0x15, R83 ;  /* 0x000000154c2f7819 */ /* 0x000fe40000010e53 */
[-C--:B------:R-:W-:Y:S02]  /*0920*/  LOP3.LUT R89, R89, R68.reuse, RZ, 0x3c, !PT ;  /* 0x0000004459597212 */ /* 0x080fe400078e3cff */
[----:B------:R-:W-:Y:S02]  /*0930*/  LOP3.LUT R72, R72, R68, RZ, 0x3c, !PT ;  /* 0x0000004448487212 */ /* 0x000fe400078e3cff */
[----:B------:R-:W-:-:S02]  /*0940*/  LOP3.LUT R76, R39, R34, RZ, 0x3c, !PT ;  /* 0x00000022274c7212 */ /* 0x000fc400078e3cff */
[----:B------:R-:W-:Y:S02]  /*0950*/  LOP3.LUT R75, R42, R0, RZ, 0x3c, !PT ;  /* 0x000000002a4b7212 */ /* 0x000fe400078e3cff */
[-C--:B------:R-:W-:Y:S02]  /*0960*/  LOP3.LUT R68, R46, R86.reuse, RZ, 0x3c, !PT ;  /* 0x000000562e447212 */ /* 0x080fe400078e3cff */
[----:B------:R-:W-:Y:S02]  /*0970*/  LOP3.LUT R95, R81, R86, RZ, 0x3c, !PT ;  /* 0x00000056515f7212 */ /* 0x000fe400078e3cff */
[----:B------:R-:W-:Y:S02]  /*0980*/  LOP3.LUT R71, R71, R84, RZ, 0x3c, !PT ;  /* 0x0000005447477212 */ /* 0x000fe400078e3cff */
[-C--:B------:R-:W-:Y:S02]  /*0990*/  LOP3.LUT R91, R91, R92.reuse, RZ, 0x3c, !PT ;  /* 0x0000005c5b5b7212 */ /* 0x080fe400078e3cff */
[----:B------:R-:W-:-:S02]  /*09a0*/  LOP3.LUT R60, R60, R92, RZ, 0x3c, !PT ;  /* 0x0000005c3c3c7212 */ /* 0x000fc400078e3cff */
        /* <DEDUP_REMOVED lines=42> */
[----:B------:R-:W-:Y:S02]  /*0c50*/  LOP3.LUT R36, R42, R39, R92, 0xb4, !PT ;  /* 0x000000272a247212 */ /* 0x000fe400078eb45c */
[----:B------:R-:W-:Y:S02]  /*0c60*/  LOP3.LUT R38, R84, R42, R93, 0xb4, !PT ;  /* 0x0000002a54267212 */ /* 0x000fe400078eb45d */
[----:B------:R-:W-:Y:S02]  /*0c70*/  LOP3.LUT R41, R93, R92, R42, 0xb4, !PT ;  /* 0x0000005c5d297212 */ /* 0x000fe400078eb42a */
        /* <DEDUP_REMOVED lines=48> */
[----:B------:R-:W-:Y:S01]  /*0f80*/  LOP3.LUT R87, R46, UR7, R57, 0x9c, !PT ;  /* 0x000000072e577c12 */ /* 0x000fe2000f8e9c39 */
[----:B------:R-:W0:Y:S01]  /*0f90*/  LDCU.64 UR6, c[0x3][UR10+-0x8] ;  /* 0x00ffff000a0677ac */ /* 0x000e220008000a00 */
[-CC-:B------:R-:W-:Y:S02]  /*0fa0*/  LOP3.LUT R86, R54, R37.reuse, R34.reuse, 0x6, !PT ;  /* 0x0000002536567212 */ /* 0x180fe400078e0622 */
[----:B------:R-:W-:-:S02]  /*0fb0*/  LOP3.LUT R77, R44, R37, R34, 0x90, !PT ;  /* 0x000000252c4d7212 */ /* 0x000fc400078e9022 */
[----:B------:R-:W-:Y:S02]  /*0fc0*/  LOP3.LUT R34, R85, R37, R34, 0x96, !PT ;  /* 0x0000002555227212 */ /* 0x000fe400078e9622 */
[-CC-:B------:R-:W-:Y:S02]  /*0fd0*/  LOP3.LUT R90, R48, R35.reuse, R0.reuse, 0x6, !PT ;  /* 0x00000023305a7212 */ /* 0x180fe400078e0600 */
[-CC-:B------:R-:W-:Y:S02]  /*0fe0*/  LOP3.LUT R85, R57, R35.reuse, R0.reuse, 0x90, !PT ;  /* 0x0000002339557212 */ /* 0x180fe400078e9000 */
[----:B------:R-:W-:Y:S02]  /*0ff0*/  LOP3.LUT R0, R87, R35, R0, 0x96, !PT ;  /* 0x0000002357007212 */ /* 0x000fe400078e9600 */
[----:B------:R-:W-:Y:S02]  /*1000*/  LOP3.LUT R88, R59, R54, R55, 0xb4, !PT ;  /* 0x000000363b587212 */ /* 0x000fe400078eb437 */
[----:B------:R-:W-:-:S02]  /*1010*/  LOP3.LUT R87, R46, R48, R47, 0xb4, !PT ;  /* 0x000000302e577212 */ /* 0x000fc400078eb42f */
[----:B------:R-:W-:Y:S02]  /*1020*/  LOP3.LUT R44, R44, R55, R59, 0xb4, !PT ;  /* 0x000000372c2c7212 */ /* 0x000fe400078eb43b */
[----:B------:R-:W-:Y:S02]  /*1030*/  LOP3.LUT R59, R55, R86, RZ, 0x3c, !PT ;  /* 0x00000056373b7212 */ /* 0x000fe400078e3cff */
[----:B------:R-:W-:Y:S02]  /*1040*/  LOP3.LUT R86, R54, R77, RZ, 0x3c, !PT ;  /* 0x0000004d36567212 */ /* 0x000fe400078e3cff */
[----:B------:R-:W-:Y:S02]  /*1050*/  LOP3.LUT R35, R75, R82, R88, 0x96, !PT ;  /* 0x000000524b237212 */ /* 0x000fe400078e9658 */
[----:B------:R-:W-:Y:S02]  /*1060*/  LOP3.LUT R54, R73, R80, R87, 0x96, !PT ;  /* 0x0000005049367212 */ /* 0x000fe400078e9657 */
[----:B------:R-:W-:-:S02]  /*1070*/  LOP3.LUT R55, R57, R47, R46, 0xb4, !PT ;  /* 0x0000002f39377212 */ /* 0x000fc400078eb42e */
[----:B------:R-:W-:Y:S02]  /*1080*/  LOP3.LUT R77, R47, R90, RZ, 0x3c, !PT ;  /* 0x0000005a2f4d7212 */ /* 0x000fe400078e3cff */
[----:B------:R-:W-:Y:S02]  /*1090*/  LOP3.LUT R85, R48, R85, RZ, 0x3c, !PT ;  /* 0x0000005530557212 */ /* 0x000fe400078e3cff */
        /* <DEDUP_REMOVED lines=9> */
[----:B------:R-:W-:-:S02]  /*1130*/  LOP3.LUT R37, R81, R84, R55, 0x96, !PT ;  /* 0x0000005451257212 */ /* 0x000fc400078e9637 */
[----:B------:R-:W-:Y:S02]  /*1140*/  LOP3.LUT R101, R89, R46, RZ, 0x3c, !PT ;  /* 0x0000002e59657212 */ /* 0x000fe400078e3cff */
[----:B------:R-:W-:Y:S02]  /*1150*/  SHF.L.W.U32.HI R99, R57, 0x1, R46 ;  /* 0x0000000139637819 */ /* 0x000fe40000010e2e */
[----:B------:R-:W-:Y:S02]  /*1160*/  SHF.L.W.U32.HI R96, R46, 0x1, R57 ;  /* 0x000000012e607819 */ /* 0x000fe40000010e39 */
[----:B------:R-:W-:Y:S02]  /*1170*/  LOP3.LUT R46, R45, R35, R76, 0x96, !PT ;  /* 0x000000232d2e7212 */ /* 0x000fe400078e964c */
[----:B------:R-:W-:Y:S02]  /*1180*/  LOP3.LUT R98, R48, R57, RZ, 0x3c, !PT ;  /* 0x0000003930627212 */ /* 0x000fe400078e3cff */
[----:B------:R-:W-:-:S02]  /*1190*/  LOP3.LUT R35, R65, R70, R59, 0x96, !PT ;  /* 0x0000004641237212 */ /* 0x000fc400078e963b */
[----:B------:R-:W-:Y:S02]  /*11a0*/  LOP3.LUT R57, R52, R37, R79, 0x96, !PT ;  /* 0x0000002534397212 */ /* 0x000fe400078e964f */
[----:B------:R-:W-:Y:S02]  /*11b0*/  LOP3.LUT R89, R66, R91, R86, 0x96, !PT ;  /* 0x0000005b42597212 */ /* 0x000fe400078e9656 */
[----:B------:R-:W-:Y:S02]  /*11c0*/  LOP3.LUT R37, R67, R72, R77, 0x96, !PT ;  /* 0x0000004843257212 */ /* 0x000fe400078e964d */
[----:B------:R-:W-:Y:S02]  /*11d0*/  LOP3.LUT R90, R71, R74, R85, 0x96, !PT ;  /* 0x0000004a475a7212 */ /* 0x000fe400078e9655 */
[----:B------:R-:W-:Y:S02]  /*11e0*/  LOP3.LUT R48, R38, R35, R51, 0x96, !PT ;  /* 0x0000002326307212 */ /* 0x000fe400078e9633 */
[----:B------:R-:W-:-:S02]  /*11f0*/  LOP3.LUT R35, R41, R89, R58, 0x96, !PT ;  /* 0x0000005929237212 */ /* 0x000fc400078e963a */
[----:B------:R-:W-:Y:S02]  /*1200*/  SHF.L.W.U32.HI R92, R57, 0x1, R46 ;  /* 0x00000001395c7819 */ /* 0x000fe40000010e2e */
[----:B------:R-:W-:Y:S02]  /*1210*/  LOP3.LUT R89, R43, R37, R60, 0x96, !PT ;  /* 0x000000252b597212 */ /* 0x000fe400078e963c */
[----:B------:R-:W-:Y:S02]  /*1220*/  LOP3.LUT R90, R49, R90, R64, 0x96, !PT ;  /* 0x0000005a315a7212 */ /* 0x000fe400078e9640 */
[----:B------:R-:W-:Y:S02]  /*1230*/  LOP3.LUT R37, R92, R35, RZ, 0x3c, !PT ;  /* 0x000000235c257212 */ /* 0x000fe400078e3cff */
[----:B------:R-:W-:Y:S02]  /*1240*/  SHF.L.W.U32.HI R92, R48, 0x1, R89 ;  /* 0x00000001305c7819 */ /* 0x000fe40000010e59 */
[----:B------:R-:W-:-:S02]  /*1250*/  SHF.L.W.U32.HI R93, R46, 0x1, R57 ;  /* 0x000000012e5d7819 */ /* 0x000fc40000010e39 */
[----:B------:R-:W-:Y:S02]  /*1260*/  SHF.L.W.U32.HI R94, R90, 0x1, R35 ;  /* 0x000000015a5e7819 */ /* 0x000fe40000010e23 */
[----:B------:R-:W-:Y:S02]  /*1270*/  SHF.L.W.U32.HI R95, R89, 0x1, R48 ;  /* 0x00000001595f7819 */ /* 0x000fe40000010e30 */
[----:B------:R-:W-:Y:S02]  /*1280*/  SHF.L.W.U32.HI R97, R35, 0x1, R90 ;  /* 0x0000000123617819 */ /* 0x000fe40000010e5a */
        /* <DEDUP_REMOVED lines=28> */
[-C--:B------:R-:W-:Y:S02]  /*1450*/  LOP3.LUT R55, R55, R98.reuse, RZ, 0x3c, !PT ;  /* 0x0000006237377212 */ /* 0x080fe400078e3cff */
[----:B------:R-:W-:Y:S02]  /*1460*/  LOP3.LUT R81, R81, R98, RZ, 0x3c, !PT ;  /* 0x0000006251517212 */ /* 0x000fe400078e3cff */
[----:B------:R-:W-:Y:S02]  /*1470*/  LOP3.LUT R45, R88, R95, RZ, 0x3c, !PT ;  /* 0x0000005f582d7212 */ /* 0x000fe400078e3cff */
[----:B------:R-:W-:Y:S02]  /*1480*/  SHF.L.W.U32.HI R38, R83, 0xc, R84 ;  /* 0x0000000c53267819 */ /* 0x000fe40000010e54 */
[----:B------:R-:W-:-:S02]  /*1490*/  SHF.L.W.U32.HI R41, R84, 0xc, R83 ;  /* 0x0000000c54297819 */ /* 0x000fc40000010e53 */
[----:B------:R-:W-:Y:S02]  /*14a0*/  LOP3.LUT R93, R72, R90, RZ, 0x3c, !PT ;  /* 0x0000005a485d7212 */ /* 0x000fe400078e3cff */
[----:B------:R-:W-:Y:S02]  /*14b0*/  SHF.L.W.U32.HI R88, R79, 0x2, R76 ;  /* 0x000000024f587819 */ /* 0x000fe40000010e4c */
[----:B------:R-:W-:Y:S02]  /*14c0*/  SHF.L.W.U32.HI R84, R76, 0x2, R79 ;  /* 0x000000024c547819 */ /* 0x000fe40000010e4f */
[-C--:B------:R-:W-:Y:S02]  /*14d0*/  LOP3.LUT R75, R75, R95.reuse, RZ, 0x3c, !PT ;  /* 0x0000005f4b4b7212 */ /* 0x080fe400078e3cff */
[-C--:B------:R-:W-:Y:S02]  /*14e0*/  LOP3.LUT R61, R61, R95.reuse, RZ, 0x3c, !PT ;  /* 0x0000005f3d3d7212 */ /* 0x080fe400078e3cff */
[----:B------:R-:W-:-:S02]  /*14f0*/  LOP3.LUT R40, R40, R95, RZ, 0x3c, !PT ;  /* 0x0000005f28287212 */ /* 0x000fc400078e3cff */
[----:B------:R-:W-:Y:S02]  /*1500*/  LOP3.LUT R66, R66, R99, RZ, 0x3c, !PT ;  /* 0x0000006342427212 */ /* 0x000fe400078e3cff */
[-C--:B------:R-:W-:Y:S02]  /*1510*/  LOP3.LUT R85, R85, R96.reuse, RZ, 0x3c, !PT ;  /* 0x0000006055557212 */ /* 0x080fe400078e3cff */
[-C--:B------:R-:W-:Y:S02]  /*1520*/  LOP3.LUT R74, R74, R96.reuse, RZ, 0x3c, !PT ;  /* 0x000000604a4a7212 */ /* 0x080fe400078e3cff */
[-C--:B------:R-:W-:Y:S02]  /*1530*/  LOP3.LUT R71, R71, R96.reuse, RZ, 0x3c, !PT ;  /* 0x0000006047477212 */ /* 0x080fe400078e3cff */
[----:B------:R-:W-:Y:S02]  /*1540*/  LOP3.LUT R87, R64, R96, RZ, 0x3c, !PT ;  /* 0x0000006040577212 */ /* 0x000fe400078e3cff */
[----:B------:R-:W-:-:S02]  /*1550*/  LOP3.LUT R70, R70, R94, RZ, 0x3c, !PT ;  /* 0x0000005e46467212 */ /* 0x000fc400078e3cff */
[----:B------:R-:W-:Y:S02]  /*1560*/  SHF.L.W.U32.HI R83, R51, 0x9, R56 ;  /* 0x0000000933537819 */ /* 0x000fe40000010e38 */
[----:B------:R-:W-:Y:S02]  /*1570*/  LOP3.LUT R36, R36, R37, RZ, 0x3c, !PT ;  /* 0x0000002524247212 */ /* 0x000fe400078e3cff */
[----:B------:R-:W-:Y:S02]  /*1580*/  LOP3.LUT R39, R39, R35, RZ, 0x3c, !PT ;  /* 0x0000002327277212 */ /* 0x000fe400078e3cff */
[----:B------:R-:W-:Y:S02]  /*1590*/  SHF.L.W.U32.HI R76, R69, 0x4, R68 ;  /* 0x00000004454c7819 */ /* 0x000fe40000010e44 */
[----:B------:R-:W-:Y:S02]  /*15a0*/  SHF.L.W.U32.HI R72, R68, 0x4, R69 ;  /* 0x0000000444487819 */ /* 0x000fe40000010e45 */
[----:B------:R-:W-:-:S02]  /*15b0*/  LOP3.LUT R96, R49, R96, RZ, 0x3c, !PT ;  /* 0x0000006031607212 */ /* 0x000fc400078e3cff */
[-C--:B------:R-:W-:Y:S02]  /*15c0*/  LOP3.LUT R50, R77, R90.reuse, RZ, 0x3c, !PT ;  /* 0x0000005a4d327212 */ /* 0x080fe400078e3cff */
[-C--:B------:R-:W-:Y:S02]  /*15d0*/  LOP3.LUT R89, R67, R90.reuse, RZ, 0x3c, !PT ;  /* 0x0000005a43597212 */ /* 0x080fe400078e3cff */
[-C--:B------:R-:W-:Y:S02]  /*15e0*/  LOP3.LUT R95, R60, R90.reuse, RZ, 0x3c, !PT ;  /* 0x0000005a3c5f7212 */ /* 0x080fe400078e3cff */
[----:B------:R-:W-:Y:S02]  /*15f0*/  LOP3.LUT R97, R43, R90, RZ, 0x3c, !PT ;  /* 0x0000005a2b617212 */ /* 0x000fe400078e3cff */
[----:B------:R-:W-:Y:S02]  /*1600*/  SHF.L.W.U32.HI R51, R56, 0x9, R51 ;  /* 0x0000000938337819 */ /* 0x000fe40000010e33 */
[----:B------:R-:W-:-:S02]  /*1610*/  LOP3.LUT R68, R62, R37, RZ, 0x3c, !PT ;  /* 0x000000253e447212 */ /* 0x000fc400078e3cff */
[-C--:B------:R-:W-:Y:S02]  /*1620*/  LOP3.LUT R86, R86, R99.reuse, RZ, 0x3c, !PT ;  /* 0x0000006356567212 */ /* 0x080fe400078e3cff */
[----:B------:R-:W-:Y:S02]  /*1630*/  LOP3.LUT R58, R58, R99, RZ, 0x3c, !PT ;  /* 0x000000633a3a7212 */ /* 0x000fe400078e3cff */
[----:B------:R-:W-:Y:S02]  /*1640*/  SHF.L.W.U32.HI R79, R81, 0xa, R48 ;  /* 0x0000000a514f7819 */ /* 0x000fe40000010e30 */
[----:B------:R-:W-:Y:S02]  /*1650*/  SHF.L.W.U32.HI R62, R55, 0x1, R44 ;  /* 0x00000001373e7819 */ /* 0x000fe40000010e2c */
[----:B------:R-:W-:Y:S02]  /*1660*/  SHF.L.W.U32.HI R77, R44, 0x1, R55 ;  /* 0x000000012c4d7819 */ /* 0x000fe40000010e37 */
[----:B------:R-:W-:-:S02]  /*1670*/  SHF.L.W.U32.HI R56, R46, 0xd, R57 ;  /* 0x0000000d2e387819 */ /* 0x000fc40000010e39 */
[----:B------:R-:W-:Y:S02]  /*1680*/  SHF.L.W.U32.HI R67, R57, 0xd, R46 ;  /* 0x0000000d39437819 */ /* 0x000fe40000010e2e */
[----:B------:R-:W-:Y:S02]  /*1690*/  LOP3.LUT R91, R91, R99, RZ, 0x3c, !PT ;  /* 0x000000635b5b7212 */ /* 0x000fe400078e3cff */
[-C--:B------:R-:W-:Y:S02]  /*16a0*/  LOP3.LUT R59, R59, R94.reuse, RZ, 0x3c, !PT ;  /* 0x0000005e3b3b7212 */ /* 0x080fe400078e3cff */
[----:B------:R-:W-:Y:S02]  /*16b0*/  LOP3.LUT R64, R65, R94, RZ, 0x3c, !PT ;  /* 0x0000005e41407212 */ /* 0x000fe400078e3cff */
[----:B------:R-:W-:Y:S02]  /*16c0*/  SHF.L.W.U32.HI R81, R48, 0xa, R81 ;  /* 0x0000000a30517819 */ /* 0x000fe40000010e51 */
[----:B------:R-:W-:-:S02]  /*16d0*/  SHF.L.W.U32.HI R55, R45, 0x1e, R52 ;  /* 0x0000001e2d377819 */ /* 0x000fc40000010e34 */
[----:B------:R-:W-:Y:S02]  /*16e0*/  SHF.L.W.U32.HI R57, R52, 0x1e, R45 ;  /* 0x0000001e34397819 */ /* 0x000fe40000010e2d */
[----:B------:R-:W-:Y:S02]  /*16f0*/  SHF.L.W.U32.HI R65, R39, 0x12, R36 ;  /* 0x0000001227417819 */ /* 0x000fe40000010e24 */
[----:B------:R-:W-:Y:S02]  /*1700*/  SHF.L.W.U32.HI R60, R36, 0x12, R39 ;  /* 0x00000012243c7819 */ /* 0x000fe40000010e27 */
[----:B------:R-:W-:Y:S02]  /*1710*/  LOP3.LUT R63, R63, R35, RZ, 0x3c, !PT ;  /* 0x000000233f3f7212 */ /* 0x000fe400078e3cff */
        /* <DEDUP_REMOVED lines=70> */
[----:B0-----:R-:W-:Y:S02]  /*1b80*/  LOP3.LUT R91, R42, UR7, R41, 0x9c, !PT ;  /* 0x000000072a5b7c12 */ /* 0x001fe4000f8e9c29 */
[----:B------:R-:W-:Y:S02]  /*1b90*/  LOP3.LUT R82, R98, R90, R89, 0xb4, !PT ;  /* 0x0000005a62527212 */ /* 0x000fe400078eb459 */
[----:B------:R-:W-:Y:S02]  /*1ba0*/  LOP3.LUT R41, R41, R36, R42, 0xb4, !PT ;  /* 0x0000002429297212 */ /* 0x000fe400078eb42a */
[----:B------:R-:W-:-:S02]  /*1bb0*/  LOP3.LUT R84, R42, R43, R36, 0xb4, !PT ;  /* 0x0000002b2a547212 */ /* 0x000fc400078eb424 */
[----:B------:R-:W-:Y:S02]  /*1bc0*/  LOP3.LUT R89, R38, R34, R37, 0x90, !PT ;  /* 0x0000002226597212 */ /* 0x000fe400078e9025 */
[C---:B------:R-:W-:Y:S02]  /*1bd0*/  LOP3.LUT R42, R43.reuse, R68, RZ, 0x3c, !PT ;  /* 0x000000442b2a7212 */ /* 0x040fe400078e3cff */
[----:B------:R-:W-:Y:S02]  /*1be0*/  LOP3.LUT R43, R43, R0, R35, 0x6, !PT ;  /* 0x000000002b2b7212 */ /* 0x000fe400078e0623 */
[C---:B------:R-:W-:Y:S01]  /*1bf0*/  LOP3.LUT R90, R49.reuse, UR6, R38, 0x9c, !PT ;  /* 0x00000006315a7c12 */ /* 0x040fe2000f8e9c26 */
[----:B------:R-:W0:Y:S01]  /*1c00*/  LDCU.64 UR6, c[0x3][UR10] ;  /* 0x00c000000a0677ac */ /* 0x000e220008000a00 */
[----:B------:R-:W-:Y:S02]  /*1c10*/  LOP3.LUT R86, R49, R44, R39, 0xb4, !PT ;  /* 0x0000002c31567212 */ /* 0x000fe400078eb427 */
[----:B------:R-:W-:-:S02]  /*1c20*/  LOP3.LUT R80, R44, R89, RZ, 0x3c, !PT ;  /* 0x000000592c507212 */ /* 0x000fc400078e3cff */
[----:B------:R-:W-:Y:S02]  /*1c30*/  LOP3.LUT R44, R44, R34, R37, 0x6, !PT ;  /* 0x000000222c2c7212 */ /* 0x000fe400078e0625 */
[----:B------:R-:W-:Y:S02]  /*1c40*/  LOP3.LUT R43, R36, R43, RZ, 0x3c, !PT ;  /* 0x0000002b242b7212 */ /* 0x000fe400078e3cff */
        /* <DEDUP_REMOVED lines=17> */
[----:B------:R-:W-:Y:S02]  /*1d60*/  LOP3.LUT R37, R83, R88, R38, 0x96, !PT ;  /* 0x0000005853257212 */ /* 0x000fe400078e9626 */
[----:B------:R-:W-:Y:S02]  /*1d70*/  LOP3.LUT R68, R82, R87, R41, 0x96, !PT ;  /* 0x0000005752447212 */ /* 0x000fe400078e9629 */
[----:B------:R-:W-:Y:S02]  /*1d80*/  LOP3.LUT R90, R52, R90, R57, 0x96, !PT ;  /* 0x0000005a345a7212 */ /* 0x000fe400078e9639 */
[----:B------:R-:W-:Y:S02]  /*1d90*/  LOP3.LUT R97, R92, R91, RZ, 0x3c, !PT ;  /* 0x0000005b5c617212 */ /* 0x000fe400078e3cff */
[----:B------:R-:W-:-:S02]  /*1da0*/  SHF.L.W.U32.HI R96, R36, 0x1, R91 ;  /* 0x0000000124607819 */ /* 0x000fc40000010e5b */
[----:B------:R-:W-:Y:S02]  /*1db0*/  SHF.L.W.U32.HI R95, R91, 0x1, R36 ;  /* 0x000000015b5f7819 */ /* 0x000fe40000010e24 */
[----:B------:R-:W-:Y:S02]  /*1dc0*/  LOP3.LUT R98, R49, R36, RZ, 0x3c, !PT ;  /* 0x0000002431627212 */ /* 0x000fe400078e3cff */
[----:B------:R-:W-:Y:S02]  /*1dd0*/  LOP3.LUT R49, R75, R37, R78, 0x96, !PT ;  /* 0x000000254b317212 */ /* 0x000fe400078e964e */
[----:B------:R-:W-:Y:S02]  /*1de0*/  SHF.L.W.U32.HI R91, R90, 0x1, R89 ;  /* 0x000000015a5b7819 */ /* 0x000fe40000010e59 */
[----:B------:R-:W-:Y:S02]  /*1df0*/  LOP3.LUT R68, R74, R68, R79, 0x96, !PT ;  /* 0x000000444a447212 */ /* 0x000fe400078e964f */
[----:B------:R-:W-:-:S02]  /*1e00*/  LOP3.LUT R36, R72, R69, R44, 0x96, !PT ;  /* 0x0000004548247212 */ /* 0x000fc400078e962c */
[----:B------:R-:W-:Y:S02]  /*1e10*/  LOP3.LUT R37, R76, R85, R43, 0x96, !PT ;  /* 0x000000554c257212 */ /* 0x000fe400078e962b */
[----:B------:R-:W-:Y:S02]  /*1e20*/  LOP3.LUT R101, R91, R0, RZ, 0x3c, !PT ;  /* 0x000000005b657212 */ /* 0x000fe400078e3cff */
[----:B------:R-:W-:Y:S02]  /*1e30*/  SHF.L.W.U32.HI R92, R68, 0x1, R49 ;  /* 0x00000001445c7819 */ /* 0x000fe40000010e31 */
[----:B------:R-:W-:Y:S02]  /*1e40*/  LOP3.LUT R91, R66, R36, R73, 0x96, !PT ;  /* 0x00000024425b7212 */ /* 0x000fe400078e9649 */
[----:B------:R-:W-:Y:S02]  /*1e50*/  LOP3.LUT R0, R64, R37, R71, 0x96, !PT ;  /* 0x0000002540007212 */ /* 0x000fe400078e9647 */
[----:B------:R-:W-:-:S02]  /*1e60*/  LOP3.LUT R37, R92, R89, RZ, 0x3c, !PT ;  /* 0x000000595c257212 */ /* 0x000fc400078e3cff */
[----:B------:R-:W-:Y:S02]  /*1e70*/  SHF.L.W.U32.HI R94, R89, 0x1, R90 ;  /* 0x00000001595e7819 */ /* 0x000fe40000010e5a */
[----:B------:R-:W-:Y:S02]  /*1e80*/  SHF.L.W.U32.HI R89, R91, 0x1, R0 ;  /* 0x000000015b597819 */ /* 0x000fe40000010e00 */
[----:B------:R-:W-:Y:S02]  /*1e90*/  SHF.L.W.U32.HI R93, R49, 0x1, R68 ;  /* 0x00000001315d7819 */ /* 0x000fe40000010e44 */
[----:B------:R-:W-:Y:S02]  /*1ea0*/  SHF.L.W.U32.HI R92, R0, 0x1, R91 ;  /* 0x00000001005c7819 */ /* 0x000fe40000010e5b */
        /* <DEDUP_REMOVED lines=14> */
[-C--:B------:R-:W-:Y:S02]  /*1f90*/  LOP3.LUT R85, R85, R94.reuse, RZ, 0x3c, !PT ;  /* 0x0000005e55557212 */ /* 0x080fe400078e3cff */
[-C--:B------:R-:W-:Y:S02]  /*1fa0*/  LOP3.LUT R79, R76, R94.reuse, RZ, 0x3c, !PT ;  /* 0x0000005e4c4f7212 */ /* 0x080fe400078e3cff */
        /* <DEDUP_REMOVED lines=31> */
[----:B------:R-:W-:Y:S02]  /*21a0*/  LOP3.LUT R63, R63, R93, RZ, 0x3c, !PT ;  /* 0x0000005d3f3f7212 */ /* 0x000fe400078e3cff */
[----:B------:R-:W-:Y:S02]  /*21b0*/  LOP3.LUT R71, R84, R99, RZ, 0x3c, !PT ;  /* 0x0000006354477212 */ /* 0x000fe400078e3cff */
[----:B------:R-:W-:-:S02]  /*21c0*/  LOP3.LUT R67, R60, R89, RZ, 0x3c, !PT ;  /* 0x000000593c437212 */ /* 0x000fc400078e3cff */
[----:B------:R-:W-:Y:S02]  /*21d0*/  SHF.L.W.U32.HI R88, R51, 0x9, R52 ;  /* 0x0000000933587819 */ /* 0x000fe40000010e34 */
[----:B------:R-:W-:Y:S02]  /*21e0*/  SHF.L.W.U32.HI R83, R52, 0x9, R51 ;  /* 0x0000000934537819 */ /* 0x000fe40000010e33 */
[----:B------:R-:W-:Y:S02]  /*21f0*/  LOP3.LUT R86, R59, R37, RZ, 0x3c, !PT ;  /* 0x000000253b567212 */ /* 0x000fe400078e3cff */
[-C--:B------:R-:W-:Y:S02]  /*2200*/  LOP3.LUT R70, R70, R93.reuse, RZ, 0x3c, !PT ;  /* 0x0000005d46467212 */ /* 0x080fe400078e3cff */
[----:B------:R-:W-:Y:S02]  /*2210*/  LOP3.LUT R50, R50, R93, RZ, 0x3c, !PT ;  /* 0x0000005d32327212 */ /* 0x000fe400078e3cff */
[----:B------:R-:W-:-:S02]  /*2220*/  LOP3.LUT R57, R57, R89, RZ, 0x3c, !PT ;  /* 0x0000005939397212 */ /* 0x000fc400078e3cff */
[----:B------:R-:W-:Y:S02]  /*2230*/  LOP3.LUT R51, R56, R36, RZ, 0x3c, !PT ;  /* 0x0000002438337212 */ /* 0x000fe400078e3cff */
        /* <DEDUP_REMOVED lines=83> */
[----:B0-----:R-:W-:Y:S02]  /*2770*/  LOP3.LUT R89, R53, UR6, R42, 0x9c, !PT ;  /* 0x0000000635597c12 */ /* 0x001fe4000f8e9c2a */
[----:B------:R-:W-:Y:S02]  /*2780*/  LOP3.LUT R57, R100, R95, R86, 0xb4, !PT ;  /* 0x0000005f64397212 */ /* 0x000fe400078eb456 */
[----:B------:R-:W-:Y:S02]  /*2790*/  LOP3.LUT R77, R86, R104, R95, 0xb4, !PT ;  /* 0x00000068564d7212 */ /* 0x000fe400078eb45f */
[----:B------:R-:W-:Y:S01]  /*27a0*/  LOP3.LUT R91, R49, UR7, R46, 0x9c, !PT ;  /* 0x00000007315b7c12 */ /* 0x000fe2000f8e9c2e */
[----:B------:R-:W0:Y:S01]  /*27b0*/  LDCU.64 UR6, c[0x3][UR10+0x8] ;  /* 0x00c001000a0677ac */ /* 0x000e220008000a00 */
[----:B------:R-:W-:Y:S02]  /*27c0*/  LOP3.LUT R80, R90, R102, R97, 0xb4, !PT ;  /* 0x000000665a507212 */ /* 0x000fe400078eb461 */
[----:B------:R-:W-:Y:S01]  /*27d0*/  LOP3.LUT R86, R53, R48, R47, 0xb4, !PT ;  /* 0x0000003035567212 */ /* 0x000fe200078eb42f */
[----:B------:R-:W-:Y:S01]  /*27e0*/  UIADD3 UR10, UPT, UPT, UR10, 0x20, URZ ;  /* 0x000000200a0a7890 */ /* 0x000fe2000fffe0ff */
[----:B------:R-:W-:-:S02]  /*27f0*/  LOP3.LUT R46, R46, R43, R49, 0xb4, !PT ;  /* 0x0000002b2e2e7212 */ /* 0x000fc400078eb431 */
[----:B------:R-:W-:Y:S02]  /*2800*/  LOP3.LUT R84, R49, R0, R43, 0xb4, !PT ;  /* 0x0000000031547212 */ /* 0x000fe400078eb42b */
[----:B------:R-:W-:Y:S02]  /*2810*/  LOP3.LUT R51, R48, R51, RZ, 0x3c, !PT ;  /* 0x0000003330337212 */ /* 0x000fe400078e3cff */
[C---:B------:R-:W-:Y:S02]  /*2820*/  LOP3.LUT R49, R0.reuse, R87, RZ, 0x3c, !PT ;  /* 0x0000005700317212 */ /* 0x040fe400078e3cff */
[----:B------:R-:W-:Y:S02]  /*2830*/  LOP3.LUT R90, R0, R35, R36, 0x6, !PT ;  /* 0x00000023005a7212 */ /* 0x000fe400078e0624 */
[-CC-:B------:R-:W-:Y:S02]  /*2840*/  LOP3.LUT R48, R48, R34.reuse, R37.reuse, 0x6, !PT ;  /* 0x0000002230307212 */ /* 0x180fe400078e0625 */
[----:B------:R-:W-:-:S02]  /*2850*/  LOP3.LUT R0, R89, R34, R37, 0x96, !PT ;  /* 0x0000002259007212 */ /* 0x000fc400078e9625 */
[----:B------:R-:W-:Y:S02]  /*2860*/  LOP3.LUT R34, R91, R35, R36, 0x96, !PT ;  /* 0x000000235b227212 */ /* 0x000fe400078e9624 */
[----:B------:R-:W-:Y:S02]  /*2870*/  LOP3.LUT R35, R71, R78, R86, 0x96, !PT ;  /* 0x0000004e47237212 */ /* 0x000fe400078e9656 */
[----:B------:R-:W-:Y:S02]  /*2880*/  LOP3.LUT R36, R68, R75, R84, 0x96, !PT ;  /* 0x0000004b44247212 */ /* 0x000fe400078e9654 */
[----:B------:R-:W-:Y:S02]  /*2890*/  LOP3.LUT R87, R47, R48, RZ, 0x3c, !PT ;  /* 0x000000302f577212 */ /* 0x000fe400078e3cff */
        /* <DEDUP_REMOVED lines=13> */
[----:B------:R-:W-:-:S02]  /*2970*/  SHF.L.W.U32.HI R43, R35, 0x1, R36 ;  /* 0x00000001232b7819 */ /* 0x000fc40000010e24 */
[----:B------:R-:W-:Y:S02]  /*2980*/  LOP3.LUT R37, R81, R88, R42, 0x96, !PT ;  /* 0x0000005851257212 */ /* 0x000fe400078e962a */
[----:B------:R-:W-:Y:S02]  /*2990*/  LOP3.LUT R47, R83, R74, R46, 0x96, !PT ;  /* 0x0000004a532f7212 */ /* 0x000fe400078e962e */
[----:B------:R-:W-:Y:S02]  /*29a0*/  LOP3.LUT R94, R54, R89, R63, 0x96, !PT ;  /* 0x00000059365e7212 */ /* 0x000fe400078e963f */
[----:B------:R-:W-:Y:S02]  /*29b0*/  LOP3.LUT R95, R92, R91, RZ, 0x3c, !PT ;  /* 0x0000005b5c5f7212 */ /* 0x000fe400078e3cff */
[----:B------:R-:W-:Y:S02]  /*29c0*/  SHF.L.W.U32.HI R93, R90, 0x1, R91 ;  /* 0x000000015a5d7819 */ /* 0x000fe40000010e5b */
[----:B------:R-:W-:-:S02]  /*29d0*/  SHF.L.W.U32.HI R98, R91, 0x1, R90 ;  /* 0x000000015b627819 */ /* 0x000fc40000010e5a */
[----:B------:R-:W-:Y:S02]  /*29e0*/  LOP3.LUT R91, R43, R90, RZ, 0x3c, !PT ;  /* 0x0000005a2b5b7212 */ /* 0x000fe400078e3cff */
[----:B------:R-:W-:Y:S02]  /*29f0*/  LOP3.LUT R43, R73, R37, R80, 0x96, !PT ;  /* 0x00000025492b7212 */ /* 0x000fe400078e9650 */
[----:B------:R-:W-:Y:S02]  /*2a00*/  SHF.L.W.U32.HI R92, R94, 0x1, R53 ;  /* 0x000000015e5c7819 */ /* 0x000fe40000010e35 */
[----:B------:R-:W-:Y:S02]  /*2a10*/  LOP3.LUT R90, R64, R47, R77, 0x96, !PT ;  /* 0x0000002f405a7212 */ /* 0x000fe400078e964d */
[----:B------:R-:W-:Y:S02]  /*2a20*/  LOP3.LUT R37, R76, R85, R87, 0x96, !PT ;  /* 0x000000554c257212 */ /* 0x000fe400078e9657 */
[----:B------:R-:W-:-:S02]  /*2a30*/  LOP3.LUT R47, R79, R82, R48, 0x96, !PT ;  /* 0x000000524f2f7212 */ /* 0x000fc400078e9630 */
[----:B------:R-:W-:Y:S02]  /*2a40*/  LOP3.LUT R100, R92, R35, RZ, 0x3c, !PT ;  /* 0x000000235c647212 */ /* 0x000fe400078e3cff */
[----:B------:R-:W-:Y:S02]  /*2a50*/  SHF.L.W.U32.HI R96, R90, 0x1, R43 ;  /* 0x000000015a607819 */ /* 0x000fe40000010e2b */
[----:B------:R-:W-:Y:S02]  /*2a60*/  LOP3.LUT R92, R56, R37, R69, 0x96, !PT ;  /* 0x00000025385c7212 */ /* 0x000fe400078e9645 */
[----:B------:R-:W-:Y:S02]  /*2a70*/  LOP3.LUT R47, R61, R47, R72, 0x96, !PT ;  /* 0x0000002f3d2f7212 */ /* 0x000fe400078e9648 */
[----:B------:R-:W-:Y:S02]  /*2a80*/  LOP3.LUT R37, R96, R53, RZ, 0x3c, !PT ;  /* 0x0000003560257212 */ /* 0x000fe400078e3cff */
        /* <DEDUP_REMOVED lines=40> */
[----:B------:R-:W-:Y:S02]  /*2d10*/  LOP3.LUT R71, R71, R97, RZ, 0x3c, !PT ;  /* 0x0000006147477212 */ /* 0x000fe400078e3cff */
[-C--:B------:R-:W-:Y:S02]  /*2d20*/  LOP3.LUT R73, R75, R99.reuse, RZ, 0x3c, !PT ;  /* 0x000000634b497212 */ /* 0x080fe400078e3cff */
[----:B------:R-:W-:-:S02]  /*2d30*/  LOP3.LUT R68, R68, R99, RZ, 0x3c, !PT ;  /* 0x0000006344447212 */ /* 0x000fc400078e3cff */
[-C--:B------:R-:W-:Y:S02]  /*2d40*/  LOP3.LUT R82, R49, R90.reuse, RZ, 0x3c, !PT ;  /* 0x0000005a31527212 */ /* 0x080fe400078e3cff */
[-C--:B------:R-:W-:Y:S02]  /*2d50*/  LOP3.LUT R87, R52, R90.reuse, RZ, 0x3c, !PT ;  /* 0x0000005a34577212 */ /* 0x080fe400078e3cff */
[-C--:B------:R-:W-:Y:S02]  /*2d60*/  LOP3.LUT R86, R63, R90.reuse, RZ, 0x3c, !PT ;  /* 0x0000005a3f567212 */ /* 0x080fe400078e3cff */
[----:B------:R-:W-:Y:S02]  /*2d70*/  LOP3.LUT R99, R54, R90, RZ, 0x3c, !PT ;  /* 0x0000005a36637212 */ /* 0x000fe400078e3cff */
[----:B------:R-:W-:Y:S02]  /*2d80*/  SHF.L.W.U32.HI R95, R81, 0x2, R80 ;  /* 0x00000002515f7819 */ /* 0x000fe40000010e50 */
        /* <DEDUP_REMOVED lines=100> */
[----:B------:R-:W-:Y:S02]  /*33d0*/  LOP3.LUT R51, R51, R50, R69, 0xb4, !PT ;  /* 0x0000003233337212 */ /* 0x000fe400078eb445 */
[----:B------:R-:W-:Y:S02]  /*33e0*/  LOP3.LUT R91, R69, R70, R50, 0xb4, !PT ;  /* 0x00000046455b7212 */ /* 0x000fe400078eb432 */
[----:B------:R-:W-:-:S02]  /*33f0*/  LOP3.LUT R75, R87, R86, R75, 0xb4, !PT ;  /* 0x00000056574b7212 */ /* 0x000fc400078eb44b */
[----:B------:R-:W-:Y:S02]  /*3400*/  LOP3.LUT R69, R70, R81, RZ, 0x3c, !PT ;  /* 0x0000005146457212 */ /* 0x000fe400078e3cff */
[C---:B------:R-:W-:Y:S02]  /*3410*/  LOP3.LUT R87, R53.reuse, R68, R49, 0xb4, !PT ;  /* 0x0000004435577212 */ /* 0x040fe400078eb431 */
[----:B------:R-:W-:Y:S02]  /*3420*/  LOP3.LUT R81, R68, R89, RZ, 0x3c, !PT ;  /* 0x0000005944517212 */ /* 0x000fe400078e3cff */
[----:B------:R-:W-:Y:S02]  /*3430*/  LOP3.LUT R86, R53, UR7, R52, 0x9c, !PT ;  /* 0x0000000735567c12 */ /* 0x000fe4000f8e9c34 */
[----:B------:R-:W-:Y:S02]  /*3440*/  LOP3.LUT R95, R70, R0, R37, 0x6, !PT ;  /* 0x00000000465f7212 */ /* 0x000fe400078e0625 */
[----:B------:R-:W-:-:S02]  /*3450*/  LOP3.LUT R68, R68, R34, R35, 0x6, !PT ;  /* 0x0000002244447212 */ /* 0x000fc400078e0623 */
[----:B------:R-:W-:Y:S02]  /*3460*/  LOP3.LUT R97, R52, R49, R53, 0xb4, !PT ;  /* 0x0000003134617212 */ /* 0x000fe400078eb435 */
[----:B------:R-:W-:Y:S02]  /*3470*/  LOP3.LUT R37, R84, R0, R37, 0x96, !PT ;  /* 0x0000000054257212 */ /* 0x000fe400078e9625 */
[----:B------:R-:W-:Y:S02]  /*3480*/  LOP3.LUT R35, R86, R34, R35, 0x96, !PT ;  /* 0x0000002256237212 */ /* 0x000fe400078e9623 */
[----:B------:R-:W-:Y:S02]  /*3490*/  LOP3.LUT R95, R50, R95, RZ, 0x3c, !PT ;  /* 0x0000005f325f7212 */ /* 0x000fe400078e3cff */
[----:B------:R-:W-:Y:S01]  /*34a0*/  LOP3.LUT R89, R49, R68, RZ, 0x3c, !PT ;  /* 0x0000004431597212 */ /* 0x000fe200078e3cff */
[----:B------:R-:W-:Y:S06]  /*34b0*/  BRA.U !UP0, `(.L_x_2) ;  /* 0xffffffcd08dc7547 */ /* 0x000fec000b83ffff */
[----:B------:R-:W-:Y:S04]  /*34c0*/  STG.E desc[UR8][R2.64], R37 ;  /* 0x0000002502007986 */ /* 0x000fe8000c101908 */
        /* <DEDUP_REMOVED lines=14> */
[----:B------:R-:W-:Y:S01]  /*35b0*/  STG.E desc[UR8][R32.64], R78 ;  /* 0x0000004e20007986 */ /* 0x000fe2000c101908 */
[----:B------:R-:W-:Y:S05]  /*35c0*/  EXIT ;  /* 0x000000000000794d */ /* 0x000fea0003800000 */
.L_x_3:
        /* <DEDUP_REMOVED lines=11> */
.L_x_9:


//--------------------- .text._Z27quark_keccak512_gpu_hash_64ijPmPj --------------------------
	.section	.text._Z27quark_keccak512_gpu_hash_64ijPmPj,"ax",@progbits
	.align	128
        .global         _Z27quark_keccak512_gpu_hash_64ijPmPj
        .type           _Z27quark_keccak512_gpu_hash_64ijPmPj,@function
        .size           _Z27quark_keccak512_gpu_hash_64ijPmPj,(.L_x_10 - _Z27quark_keccak512_gpu_hash_64ijPmPj)
        .other          _Z27quark_keccak512_gpu_hash_64ijPmPj,@"STO_CUDA_ENTRY STV_DEFAULT"
_Z27quark_keccak512_gpu_hash_64ijPmPj:
.text._Z27quark_keccak512_gpu_hash_64ijPmPj:
        /* <DEDUP_REMOVED lines=16> */
[----:B--2---:R-:W2:Y:S01]  /*0100*/  @P0 LDG.E R0, desc[UR8][R2.64] ;  /* 0x0000000802000981 */ /* 0x004ea2000c1e1900 */
[----:B0-----:R-:W-:-:S04]  /*0110*/  @!P0 VIADD R0, R5, UR4 ;  /* 0x0000000405008c36 */ /* 0x001fc80008000000 */
[----:B--2---:R-:W-:-:S04]  /*0120*/  VIADD R0, R0, -UR4 ;  /* 0x8000000400007c36 */ /* 0x004fc80008000000 */
[----:B------:R-:W-:-:S04]  /*0130*/  IMAD.SHL.U32 R5, R0, 0x8, RZ ;  /* 0x0000000800057824 */ /* 0x000fc800078e00ff */
[----:B-1----:R-:W-:-:S05]  /*0140*/  IMAD.WIDE R34, R5, 0x8, R34 ;  /* 0x0000000805227825 */ /* 0x002fca00078e0222 */
[----:B------:R0:W5:Y:S04]  /*0150*/  LDG.E R4, desc[UR8][R34.64] ;  /* 0x0000000822047981 */ /* 0x000168000c1e1900 */
        /* <DEDUP_REMOVED lines=14> */
[----:B------:R0:W5:Y:S01]  /*0240*/  LDG.E R52, desc[UR8][R34.64+0x3c] ;  /* 0x00003c0822347981 */ /* 0x000162000c1e1900 */
[----:B------:R-:W-:Y:S01]  /*0250*/  IMAD.MOV.U32 R5, RZ, RZ, 0x1 ;  /* 0x00000001ff057424 */ /* 0x000fe200078e00ff */
[----:B------:R-:W-:Y:S01]  /*0260*/  CS2R R30, SRZ ;  /* 0x00000000001e7805 */ /* 0x000fe2000001ff00 */
[----:B------:R-:W-:Y:S01]  /*0270*/  IMAD.MOV.U32 R22, RZ, RZ, -0x80000000 ;  /* 0x80000000ff167424 */ /* 0x000fe200078e00ff */
[----:B------:R-:W-:-:S02]  /*0280*/  CS2R R32, SRZ ;  /* 0x0000000000207805 */ /* 0x000fc4000001ff00 */
[----:B------:R-:W-:Y:S02]  /*0290*/  CS2R R14, SRZ ;  /* 0x00000000000e7805 */ /* 0x000fe4000001ff00 */
[----:B------:R-:W-:Y:S01]  /*02a0*/  CS2R R12, SRZ ;  /* 0x00000000000c7805 */ /* 0x000fe2000001ff00 */
[----:B------:R-:W-:Y:S01]  /*02b0*/  IMAD.MOV.U32 R24, RZ, RZ, RZ ;  /* 0x000000ffff187224 */ /* 0x000fe200078e00ff */
[----:B------:R-:W-:Y:S01]  /*02c0*/  CS2R R60, SRZ ;  /* 0x00000000003c7805 */ /* 0x000fe2000001ff00 */
[----:B------:R-:W-:Y:S01]  /*02d0*/  IMAD.MOV.U32 R46, RZ, RZ, RZ ;  /* 0x000000ffff2e7224 */ /* 0x000fe200078e00ff */
[----:B------:R-:W-:Y:S01]  /*02e0*/  CS2R R62, SRZ ;  /* 0x00000000003e7805 */ /* 0x000fe2000001ff00 */
[----:B------:R-:W-:Y:S01]  /*02f0*/  IMAD.MOV.U32 R28, RZ, RZ, RZ ;  /* 0x000000ffff1c7224 */ /* 0x000fe200078e00ff */
[----:B------:R-:W-:Y:S01]  /*0300*/  UMOV UR10, 0x10 ;  /* 0x00000010000a7882 */ /* 0x000fe20000000000 */
[----:B------:R-:W-:Y:S01]  /*0310*/  IMAD.MOV.U32 R27, RZ, RZ, RZ ;  /* 0x000000ffff1b7224 */ /* 0x000fe200078e00ff */
[----:B------:R-:W-:Y:S01]  /*0320*/  UMOV UR4, URZ ;  /* 0x000000ff00047c82 */ /* 0x000fe20008000000 */
[----:B------:R-:W-:-:S02]  /*0330*/  IMAD.MOV.U32 R20, RZ, RZ, RZ ;  /* 0x000000ffff147224 */ /* 0x000fc400078e00ff */
[----:B------:R-:W-:Y:S02]  /*0340*/  IMAD.MOV.U32 R18, RZ, RZ, RZ ;  /* 0x000000ffff127224 */ /* 0x000fe400078e00ff */
[----:B------:R-:W-:Y:S02]  /*0350*/  IMAD.MOV.U32 R57, RZ, RZ, RZ ;  /* 0x000000ffff397224 */ /* 0x000fe400078e00ff */
[----:B------:R-:W-:Y:S02]  /*0360*/  IMAD.MOV.U32 R37, RZ, RZ, RZ ;  /* 0x000000ffff257224 */ /* 0x000fe400078e00ff */
[----:B------:R-:W-:Y:S02]  /*0370*/  IMAD.MOV.U32 R39, RZ, RZ, RZ ;  /* 0x000000ffff277224 */ /* 0x000fe400078e00ff */
[----:B------:R-:W-:Y:S02]  /*0380*/  IMAD.MOV.U32 R50, RZ, RZ, RZ ;  /* 0x000000ffff327224 */ /* 0x000fe400078e00ff */
        /* <DEDUP_REMOVED lines=9> */
[----:B0-----:R-:W-:-:S07]  /*0420*/  IMAD.MOV.U32 R45, RZ, RZ, RZ ;  /* 0x000000ffff2d7224 */ /* 0x001fce00078e00ff */
.L_x_4:
        /* <DEDUP_REMOVED lines=10> */
[----:B------:R-:W-:Y:S01]  /*04d0*/  SHF.L.W.U32.HI R21, R3, 0x1, R10 ;  /* 0x0000000103157819 */ /* 0x000fe20000010e0a */
[----:B------:R-:W-:Y:S01]  /*04e0*/  UMOV UR4, UR5 ;  /* 0x0000000500047c82 */ /* 0x000fe20008000000 */
[----:B------:R-:W-:Y:S02]  /*04f0*/  LOP3.LUT R9, R24, R9, R39, 0x96, !PT ;  /* 0x0000000918097212 */ /* 0x000fe400078e9627 */
[----:B------:R-:W-:Y:S02]  /*0500*/  LOP3.LUT R7, R42, R29, R51, 0x96, !PT ;  /* 0x0000001d2a077212 */ /* 0x000fe400078e9633 */
[----:B------:R-:W-:Y:S02]  /*0510*/  LOP3.LUT R68, R48, R65, R43, 0x96, !PT ;  /* 0x0000004130447212 */ /* 0x000fe400078e962b */
[----:B------:R-:W-:-:S02]  /*0520*/  SHF.L.W.U32.HI R36, R10, 0x1, R3 ;  /* 0x000000010a247819 */ /* 0x000fc40000010e03 */
[----:B------:R-:W-:Y:S02]  /*0530*/  LOP3.LUT R64, R21, R6, RZ, 0x3c, !PT ;  /* 0x0000000615407212 */ /* 0x000fe400078e3cff */
[----:B------:R-:W-:Y:S02]  /*0540*/  SHF.L.W.U32.HI R38, R9, 0x1, R6 ;  /* 0x0000000109267819 */ /* 0x000fe40000010e06 */
[----:B------:R-:W-:Y:S02]  /*0550*/  LOP3.LUT R7, R27, R7, R50, 0x96, !PT ;  /* 0x000000071b077212 */ /* 0x000fe400078e9632 */
[----:B------:R-:W-:Y:S02]  /*0560*/  LOP3.LUT R68, R28, R68, R61, 0x96, !PT ;  /* 0x000000441c447212 */ /* 0x000fe400078e963d */
[----:B------:R-:W-:Y:S02]  /*0570*/  SHF.L.W.U32.HI R6, R6, 0x1, R9 ;  /* 0x0000000106067819 */ /* 0x000fe40000010e09 */
[----:B------:R-:W-:-:S02]  /*0580*/  LOP3.LUT R21, R36, R9, RZ, 0x3c, !PT ;  /* 0x0000000924157212 */ /* 0x000fc400078e3cff */
[----:B------:R-:W-:Y:S02]  /*0590*/  LOP3.LUT R9, R40, R5, R19, 0x96, !PT ;  /* 0x0000000528097212 */ /* 0x000fe400078e9613 */
[----:B------:R-:W-:Y:S02]  /*05a0*/  LOP3.LUT R36, R63, R22, R54, 0x96, !PT ;  /* 0x000000163f247212 */ /* 0x000fe400078e9636 */
[----:B------:R-:W-:Y:S02]  /*05b0*/  SHF.L.W.U32.HI R47, R68, 0x1, R7 ;  /* 0x00000001442f7819 */ /* 0x000fe40000010e07 */
[----:B------:R-:W-:Y:S02]  /*05c0*/  LOP3.LUT R9, R12, R9, R37, 0x96, !PT ;  /* 0x000000090c097212 */ /* 0x000fe400078e9625 */
[----:B------:R-:W-:Y:S02]  /*05d0*/  LOP3.LUT R36, R15, R36, R32, 0x96, !PT ;  /* 0x000000240f247212 */ /* 0x000fe400078e9620 */
[----:B------:R-:W-:-:S02]  /*05e0*/  LOP3.LUT R47, R47, R10, RZ, 0x3c, !PT ;  /* 0x0000000a2f2f7212 */ /* 0x000fc400078e3cff */
[----:B------:R-:W-:Y:S02]  /*05f0*/  SHF.L.W.U32.HI R10, R7, 0x1, R68 ;  /* 0x00000001070a7819 */ /* 0x000fe40000010e44 */
[----:B------:R-:W-:Y:S02]  /*0600*/  SHF.L.W.U32.HI R58, R36, 0x1, R9 ;  /* 0x00000001243a7819 */ /* 0x000fe40000010e09 */
[----:B------:R-:W-:Y:S02]  /*0610*/  LOP3.LUT R3, R10, R3, RZ, 0x3c, !PT ;  /* 0x000000030a037212 */ /* 0x000fe400078e3cff */
[----:B------:R-:W-:Y:S02]  /*0620*/  LOP3.LUT R58, R58, R7, RZ, 0x3c, !PT ;  /* 0x000000073a3a7212 */ /* 0x000fe400078e3cff */
[----:B------:R-:W-:Y:S02]  /*0630*/  LOP3.LUT R7, R8, R23, R4, 0x96, !PT ;  /* 0x0000001708077212 */ /* 0x000fe400078e9604 */
[----:B------:R-:W-:-:S02]  /*0640*/  LOP3.LUT R10, R16, R26, R25, 0x96, !PT ;  /* 0x0000001a100a7212 */ /* 0x000fc400078e9619 */
[----:B------:R-:W-:Y:S02]  /*0650*/  LOP3.LUT R7, R18, R7, R0, 0x96, !PT ;  /* 0x0000000712077212 */ /* 0x000fe400078e9600 */
[----:B------:R-:W-:Y:S02]  /*0660*/  LOP3.LUT R10, R20, R10, R11, 0x96, !PT ;  /* 0x0000000a140a7212 */ /* 0x000fe400078e960b */
[----:B------:R-:W-:Y:S02]  /*0670*/  SHF.L.W.U32.HI R67, R9, 0x1, R36 ;  /* 0x0000000109437819 */ /* 0x000fe40000010e24 */
[----:B------:R-:W-:Y:S02]  /*0680*/  SHF.L.W.U32.HI R56, R10, 0x1, R7 ;  /* 0x000000010a387819 */ /* 0x000fe40000010e07 */
[----:B------:R-:W-:Y:S02]  /*0690*/  LOP3.LUT R38, R38, R7, RZ, 0x3c, !PT ;  /* 0x0000000726267212 */ /* 0x000fe400078e3cff */
[----:B------:R-:W-:-:S02]  /*06a0*/  LOP3.LUT R6, R6, R10, RZ, 0x3c, !PT ;  /* 0x0000000a06067212 */ /* 0x000fc400078e3cff */
[----:B------:R-:W-:Y:S02]  /*06b0*/  LOP3.LUT R68, R67, R68, RZ, 0x3c, !PT ;  /* 0x0000004443447212 */ /* 0x000fe400078e3cff */
[----:B------:R-:W-:Y:S02]  /*06c0*/  LOP3.LUT R56, R56, R9, RZ, 0x3c, !PT ;  /* 0x0000000938387212 */ /* 0x000fe400078e3cff */
[----:B------:R-:W-:Y:S02]  /*06d0*/  SHF.L.W.U32.HI R7, R7, 0x1, R10 ;  /* 0x0000000107077819 */ /* 0x000fe40000010e0a */
[----:B------:R-:W-:Y:S02]  /*06e0*/  LOP3.LUT R9, R42, R38, RZ, 0x3c, !PT ;  /* 0x000000262a097212 */ /* 0x000fe400078e3cff */
        /* <DEDUP_REMOVED lines=8> */
[-C--:B------:R-:W-:Y:S02]  /*0770*/  LOP3.LUT R19, R40, R64.reuse, RZ, 0x3c, !PT ;  /* 0x0000004028137212 */ /* 0x080fe400078e3cff */
[-C--:B------:R-:W-:Y:S02]  /*0780*/  LOP3.LUT R5, R37, R64.reuse, RZ, 0x3c, !PT ;  /* 0x0000004025057212 */ /* 0x080fe400078e3cff */
[----:B------:R-:W-:Y:S02]  /*0790*/  LOP3.LUT R12, R12, R64, RZ, 0x3c, !PT ;  /* 0x000000400c0c7212 */ /* 0x000fe400078e3cff */
[-C--:B------:R-:W-:Y:S02]  /*07a0*/  LOP3.LUT R51, R51, R38.reuse, RZ, 0x3c, !PT ;  /* 0x0000002633337212 */ /* 0x080fe400078e3cff */
[-C--:B------:R-:W-:Y:S02]  /*07b0*/  LOP3.LUT R29, R50, R38.reuse, RZ, 0x3c, !PT ;  /* 0x00000026321d7212 */ /* 0x080fe400078e3cff */
[----:B------:R-:W-:-:S02]  /*07c0*/  LOP3.LUT R7, R27, R38, RZ, 0x3c, !PT ;  /* 0x000000261b077212 */ /* 0x000fc400078e3cff */
[-C--:B------:R-:W-:Y:S02]  /*07d0*/  LOP3.LUT R13, R54, R21.reuse, RZ, 0x3c, !PT ;  /* 0x00000015360d7212 */ /* 0x080fe400078e3cff */
[-C--:B------:R-:W-:Y:S02]  /*07e0*/  LOP3.LUT R64, R22, R21.reuse, RZ, 0x3c, !PT ;  /* 0x0000001516407212 */ /* 0x080fe400078e3cff */
[-C--:B------:R-:W-:Y:S02]  /*07f0*/  LOP3.LUT R38, R43, R6.reuse, RZ, 0x3c, !PT ;  /* 0x000000062b267212 */ /* 0x080fe400078e3cff */
[----:B------:R-:W-:Y:S02]  /*0800*/  LOP3.LUT R65, R65, R6, RZ, 0x3c, !PT ;  /* 0x0000000641417212 */ /* 0x000fe400078e3cff */
[-C--:B------:R-:W-:Y:S02]  /*0810*/  LOP3.LUT R54, R63, R21.reuse, RZ, 0x3c, !PT ;  /* 0x000000153f367212 */ /* 0x080fe400078e3cff */
[----:B------:R-:W-:-:S02]  /*0820*/  LOP3.LUT R22, R32, R21, RZ, 0x3c, !PT ;  /* 0x0000001520167212 */ /* 0x000fc400078e3cff */
[----:B------:R-:W-:Y:S02]  /*0830*/  LOP3.LUT R37, R15, R21, RZ, 0x3c, !PT ;  /* 0x000000150f257212 */ /* 0x000fe400078e3cff */
[----:B------:R-:W-:Y:S02]  /*0840*/  LOP3.LUT R6, R28, R6, RZ, 0x3c, !PT ;  /* 0x000000061c067212 */ /* 0x000fe400078e3cff */
[----:B------:R-:W-:Y:S02]  /*0850*/  LOP3.LUT R21, R45, R56, RZ, 0x3c, !PT ;  /* 0x000000382d157212 */ /* 0x000fe400078e3cff */
[----:B------:R-:W-:Y:S02]  /*0860*/  LOP3.LUT R28, R17, R58, RZ, 0x3c, !PT ;  /* 0x0000003a111c7212 */ /* 0x000fe400078e3cff */
[-C--:B------:R-:W-:Y:S02]  /*0870*/  LOP3.LUT R32, R53, R56.reuse, RZ, 0x3c, !PT ;  /* 0x0000003835207212 */ /* 0x080fe400078e3cff */
        /* <DEDUP_REMOVED lines=66> */
[----:B------:R-:W-:-:S02]  /*0ca0*/  SHF.L.W.U32.HI R48, R48, 0x1c, R13 ;  /* 0x0000001c30307819 */ /* 0x000fc40000010e0d */
[----:B------:R-:W-:Y:S02]  /*0cb0*/  LOP3.LUT R22, R22, R14, R11, 0xb4, !PT ;  /* 0x0000000e16167212 */ /* 0x000fe400078eb40b */
[----:B------:R-:W-:Y:S02]  /*0cc0*/  LOP3.LUT R18, R11, R39, R14, 0xb4, !PT ;  /* 0x000000270b127212 */ /* 0x000fe400078eb40e */
[----:B------:R-:W-:Y:S02]  /*0cd0*/  SHF.L.W.U32.HI R9, R50, 0x6, R43 ;  /* 0x0000000632097819 */ /* 0x000fe40000010e2b */
[----:B------:R-:W-:Y:S02]  /*0ce0*/  LOP3.LUT R13, R28, R5, R59, 0xb4, !PT ;  /* 0x000000051c0d7212 */ /* 0x000fe400078eb43b */
[----:B------:R-:W-:Y:S02]  /*0cf0*/  LOP3.LUT R31, R59, R10, R5, 0xb4, !PT ;  /* 0x0000000a3b1f7212 */ /* 0x000fe400078eb405 */
[----:B------:R-:W-:-:S02]  /*0d00*/  LOP3.LUT R11, R10, R28, R7, 0xb4, !PT ;  /* 0x0000001c0a0b7212 */ /* 0x000fc400078eb407 */
[----:B------:R-:W-:Y:S02]  /*0d10*/  SHF.L.W.U32.HI R43, R43, 0x6, R50 ;  /* 0x000000062b2b7819 */ /* 0x000fe40000010e32 */
        /* <DEDUP_REMOVED lines=38> */
[----:B0-----:R-:W-:Y:S02]  /*0f80*/  LOP3.LUT R53, R40, UR6, R41, 0x9c, !PT ;  /* 0x0000000628357c12 */ /* 0x001fe4000f8e9c29 */
[C---:B------:R-:W-:Y:S02]  /*0f90*/  LOP3.LUT R62, R41.reuse, R4, R47, 0x90, !PT ;  /* 0x00000004293e7212 */ /* 0x040fe400078e902f */
[----:B------:R-:W-:-:S02]  /*0fa0*/  LOP3.LUT R46, R41, R36, R40, 0xb4, !PT ;  /* 0x00000024292e7212 */ /* 0x000fc400078eb428 */
[----:B------:R-:W-:Y:S02]  /*0fb0*/  LOP3.LUT R41, R36, R51, RZ, 0x3c, !PT ;  /* 0x0000003324297212 */ /* 0x000fe400078e3cff */
[----:B------:R-:W-:Y:S02]  /*0fc0*/  LOP3.LUT R51, R2, R25, R3, 0x6, !PT ;  /* 0x0000001902337212 */ /* 0x000fe400078e0603 */
[----:B------:R-:W-:Y:S02]  /*0fd0*/  LOP3.LUT R4, R53, R4, R47, 0x96, !PT ;  /* 0x0000000435047212 */ /* 0x000fe400078e962f */
[----:B------:R-:W-:Y:S02]  /*0fe0*/  LOP3.LUT R48, R40, R15, R36, 0xb4, !PT ;  /* 0x0000000f28307212 */ /* 0x000fe400078eb424 */
[----:B------:R-:W-:Y:S02]  /*0ff0*/  LOP3.LUT R36, R30, R56, R33, 0xb4, !PT ;  /* 0x000000381e247212 */ /* 0x000fe400078eb421 */
[----:B------:R-:W-:-:S02]  /*1000*/  LOP3.LUT R47, R33, R2, R56, 0xb4, !PT ;  /* 0x00000002212f7212 */ /* 0x000fc400078eb438 */
[----:B------:R-:W-:Y:S02]  /*1010*/  LOP3.LUT R56, R56, R51, RZ, 0x3c, !PT ;  /* 0x0000003338387212 */ /* 0x000fe400078e3cff */
[----:B------:R-:W-:Y:S01]  /*1020*/  LOP3.LUT R40, R33, UR7, R30, 0x9c, !PT ;  /* 0x0000000721287c12 */ /* 0x000fe2000f8e9c1e */
[----:B------:R-:W0:Y:S01]  /*1030*/  LDCU.64 UR6, c[0x3][UR10+-0x8] ;  /* 0x00ffff000a0677ac */ /* 0x000e220008000a00 */
[----:B------:R-:W-:Y:S02]  /*1040*/  LOP3.LUT R62, R15, R62, RZ, 0x3c, !PT ;  /* 0x0000003e0f3e7212 */ /* 0x000fe400078e3cff */
[----:B------:R-:W-:Y:S02]  /*1050*/  LOP3.LUT R33, R30, R25, R3, 0x90, !PT ;  /* 0x000000191e217212 */ /* 0x000fe400078e9003 */
[----:B------:R-:W-:Y:S02]  /*1060*/  LOP3.LUT R15, R54, R16, R41, 0x96, !PT ;  /* 0x00000010360f7212 */ /* 0x000fe400078e9629 */
[----:B------:R-:W-:-:S02]  /*1070*/  LOP3.LUT R30, R27, R29, R56, 0x96, !PT ;  /* 0x0000001d1b1e7212 */ /* 0x000fc400078e9638 */
[----:B------:R-:W-:Y:S02]  /*1080*/  LOP3.LUT R60, R2, R33, RZ, 0x3c, !PT ;  /* 0x00000021023c7212 */ /* 0x000fe400078e3cff */
        /* <DEDUP_REMOVED lines=10> */
[----:B------:R-:W-:-:S02]  /*1130*/  SHF.L.W.U32.HI R33, R15, 0x1, R2 ;  /* 0x000000010f217819 */ /* 0x000fc40000010e02 */
[----:B------:R-:W-:Y:S02]  /*1140*/  SHF.L.W.U32.HI R40, R2, 0x1, R15 ;  /* 0x0000000102287819 */ /* 0x000fe40000010e0f */
[----:B------:R-:W-:Y:S02]  /*1150*/  LOP3.LUT R64, R64, R15, RZ, 0x3c, !PT ;  /* 0x0000000f40407212 */ /* 0x000fe400078e3cff */
[----:B------:R-:W-:Y:S02]  /*1160*/  SHF.L.W.U32.HI R61, R53, 0x1, R68 ;  /* 0x00000001353d7819 */ /* 0x000fe40000010e44 */
[----:B------:R-:W-:Y:S02]  /*1170*/  LOP3.LUT R51, R22, R51, R17, 0x96, !PT ;  /* 0x0000003316337212 */ /* 0x000fe400078e9611 */
[----:B------:R-:W-:Y:S02]  /*1180*/  LOP3.LUT R30, R5, R30, R32, 0x96, !PT ;  /* 0x0000001e051e7212 */ /* 0x000fe400078e9620 */
[----:B------:R-:W-:-:S02]  /*1190*/  LOP3.LUT R15, R12, R43, R4, 0x96, !PT ;  /* 0x0000002b0c0f7212 */ /* 0x000fc400078e9604 */
[----:B------:R-:W-:Y:S02]  /*11a0*/  LOP3.LUT R61, R61, R2, RZ, 0x3c, !PT ;  /* 0x000000023d3d7212 */ /* 0x000fe400078e3cff */
[----:B------:R-:W-:Y:S02]  /*11b0*/  LOP3.LUT R15, R8, R15, R50, 0x96, !PT ;  /* 0x0000000f080f7212 */ /* 0x000fe400078e9632 */
[----:B------:R-:W-:Y:S02]  /*11c0*/  SHF.L.W.U32.HI R55, R30, 0x1, R51 ;  /* 0x000000011e377819 */ /* 0x000fe40000010e33 */
[----:B------:R-:W-:Y:S02]  /*11d0*/  LOP3.LUT R2, R23, R38, R3, 0x96, !PT ;  /* 0x0000002617027212 */ /* 0x000fe400078e9603 */
[----:B------:R-:W-:Y:S02]  /*11e0*/  LOP3.LUT R55, R55, R15, RZ, 0x3c, !PT ;  /* 0x0000000f37377212 */ /* 0x000fe400078e3cff */
[----:B------:R-:W-:-:S02]  /*11f0*/  LOP3.LUT R2, R13, R2, R10, 0x96, !PT ;  /* 0x000000020d027212 */ /* 0x000fc400078e960a */
[-C--:B------:R-:W-:Y:S02]  /*1200*/  LOP3.LUT R25, R46, R55.reuse, RZ, 0x3c, !PT ;  /* 0x000000372e197212 */ /* 0x080fe400078e3cff */
[----:B------:R-:W-:Y:S02]  /*1210*/  SHF.L.W.U32.HI R59, R2, 0x1, R15 ;  /* 0x00000001023b7819 */ /* 0x000fe40000010e0f */
[----:B------:R-:W-:Y:S02]  /*1220*/  LOP3.LUT R46, R7, R55, RZ, 0x3c, !PT ;  /* 0x00000037072e7212 */ /* 0x000fe400078e3cff */
[----:B------:R-:W-:Y:S02]  /*1230*/  LOP3.LUT R7, R44, R19, R62, 0x96, !PT ;  /* 0x000000132c077212 */ /* 0x000fe400078e963e */
[----:B------:R-:W-:Y:S02]  /*1240*/  SHF.L.W.U32.HI R15, R15, 0x1, R2 ;  /* 0x000000010f0f7819 */ /* 0x000fe40000010e02 */
[----:B------:R-:W-:-:S02]  /*1250*/  LOP3.LUT R59, R59, R68, RZ, 0x3c, !PT ;  /* 0x000000443b3b7212 */ /* 0x000fc400078e3cff */
[----:B------:R-:W-:Y:S02]  /*1260*/  LOP3.LUT R68, R39, R7, R26, 0x96, !PT ;  /* 0x0000000727447212 */ /* 0x000fe400078e961a */
[----:B------:R-:W-:Y:S02]  /*1270*/  LOP3.LUT R7, R58, R21, R60, 0x96, !PT ;  /* 0x000000153a077212 */ /* 0x000fe400078e963c */
[----:B------:R-:W-:Y:S02]  /*1280*/  LOP3.LUT R53, R15, R53, RZ, 0x3c, !PT ;  /* 0x000000350f357212 */ /* 0x000fe400078e3cff */
[-C--:B------:R-:W-:Y:S02]  /*1290*/  LOP3.LUT R15, R66, R55.reuse, RZ, 0x3c, !PT ;  /* 0x00000037420f7212 */ /* 0x080fe400078e3cff */
[-C--:B------:R-:W-:Y:S02]  /*12a0*/  LOP3.LUT R45, R45, R55.reuse, RZ, 0x3c, !PT ;  /* 0x000000372d2d7212 */ /* 0x080fe400078e3cff */
[----:B------:R-:W-:-:S02]  /*12b0*/  LOP3.LUT R42, R42, R55, RZ, 0x3c, !PT ;  /* 0x000000372a2a7212 */ /* 0x000fc400078e3cff */
[----:B------:R-:W-:Y:S02]  /*12c0*/  LOP3.LUT R55, R28, R7, R6, 0x96, !PT ;  /* 0x000000071c377212 */ /* 0x000fe400078e9606 */
        /* <DEDUP_REMOVED lines=22> */
[----:B------:R-:W-:-:S02]  /*1430*/  SHF.L.W.U32.HI R30, R15, 0xc, R2 ;  /* 0x0000000c0f1e7819 */ /* 0x000fc40000010e02 */
[-C--:B------:R-:W-:Y:S02]  /*1440*/  LOP3.LUT R0, R47, R64.reuse, RZ, 0x3c, !PT ;  /* 0x000000402f007212 */ /* 0x080fe400078e3cff */
[----:B------:R-:W-:Y:S02]  /*1450*/  LOP3.LUT R49, R32, R64, RZ, 0x3c, !PT ;  /* 0x0000004020317212 */ /* 0x000fe400078e3cff */
[----:B------:R-:W-:Y:S02]  /*1460*/  SHF.L.W.U32.HI R15, R2, 0xc, R15 ;  /* 0x0000000c020f7819 */ /* 0x000fe40000010e0f */
[----:B------:R-:W-:Y:S02]  /*1470*/  LOP3.LUT R31, R31, R63, RZ, 0x3c, !PT ;  /* 0x0000003f1f1f7212 */ /* 0x000fe400078e3cff */
[-C--:B------:R-:W-:Y:S02]  /*1480*/  LOP3.LUT R32, R19, R59.reuse, RZ, 0x3c, !PT ;  /* 0x0000003b13207212 */ /* 0x080fe400078e3cff */
[----:B------:R-:W-:-:S02]  /*1490*/  LOP3.LUT R47, R26, R59, RZ, 0x3c, !PT ;  /* 0x0000003b1a2f7212 */ /* 0x000fc400078e3cff */
[----:B------:R-:W-:Y:S02]  /*14a0*/  SHF.L.W.U32.HI R2, R50, 0x9, R51 ;  /* 0x0000000932027819 */ /* 0x000fe40000010e33 */
[-C--:B------:R-:W-:Y:S02]  /*14b0*/  LOP3.LUT R26, R60, R53.reuse, RZ, 0x3c, !PT ;  /* 0x000000353c1a7212 */ /* 0x080fe400078e3cff */
[-C--:B------:R-:W-:Y:S02]  /*14c0*/  LOP3.LUT R21, R21, R53.reuse, RZ, 0x3c, !PT ;  /* 0x0000003515157212 */ /* 0x080fe400078e3cff */
[-C--:B------:R-:W-:Y:S02]  /*14d0*/  LOP3.LUT R19, R58, R53.reuse, RZ, 0x3c, !PT ;  /* 0x000000353a137212 */ /* 0x080fe400078e3cff */
[-C--:B------:R-:W-:Y:S02]  /*14e0*/  LOP3.LUT R6, R6, R53.reuse, RZ, 0x3c, !PT ;  /* 0x0000003506067212 */ /* 0x080fe400078e3cff */
[----:B------:R-:W-:-:S02]  /*14f0*/  LOP3.LUT R28, R28, R53, RZ, 0x3c, !PT ;  /* 0x000000351c1c7212 */ /* 0x000fc400078e3cff */
[----:B------:R-:W-:Y:S02]  /*1500*/  SHF.L.W.U32.HI R51, R51, 0x9, R50 ;  /* 0x0000000933337819 */ /* 0x000fe40000010e32 */
        /* <DEDUP_REMOVED lines=22> */
[----:B------:R-:W-:-:S02]  /*1670*/  LOP3.LUT R37, R37, R61, RZ, 0x3c, !PT ;  /* 0x0000003d25257212 */ /* 0x000fc400078e3cff */
[----:B------:R-:W-:Y:S02]  /*1680*/  LOP3.LUT R22, R22, R61, RZ, 0x3c, !PT ;  /* 0x0000003d16167212 */ /* 0x000fe400078e3cff */
        /* <DEDUP_REMOVED lines=29> */
[----:B------:R-:W-:Y:S02]  /*1860*/  LOP3.LUT R22, R28, R57, R19, 0xb4, !PT ;  /* 0x000000391c167212 */ /* 0x000fe400078eb413 */
[----:B------:R-:W-:Y:S02]  /*1870*/  LOP3.LUT R10, R19, R2, R57, 0xb4, !PT ;  /* 0x00000002130a7212 */ /* 0x000fe400078eb439 */
[----:B------:R-:W-:Y:S02]  /*1880*/  LOP3.LUT R57, R57, R43, R2, 0xb4, !PT ;  /* 0x0000002b39397212 */ /* 0x000fe400078eb402 */
[----:B------:R-:W-:Y:S02]  /*1890*/  SHF.L.W.U32.HI R29, R18, 0x18, R11 ;  /* 0x00000018121d7819 */ /* 0x000fe40000010e0b */
[----:B------:R-:W-:Y:S02]  /*18a0*/  SHF.L.W.U32.HI R59, R27, 0x19, R54 ;  /* 0x000000191b3b7819 */ /* 0x000fe40000010e36 */
[----:B------:R-:W-:-:S02]  /*18b0*/  LOP3.LUT R2, R2, R28, R43, 0xb4, !PT ;  /* 0x0000001c02027212 */ /* 0x000fc400078eb42b */
[----:B------:R-:W-:Y:S02]  /*18c0*/  SHF.L.W.U32.HI R18, R11, 0x18, R18 ;  /* 0x000000180b127819 */ /* 0x000fe40000010e12 */
[----:B------:R-:W-:Y:S02]  /*18d0*/  SHF.L.W.U32.HI R54, R54, 0x19, R27 ;  /* 0x0000001936367819 */ /* 0x000fe40000010e1b */
[----:B------:R-:W-:Y:S02]  /*18e0*/  LOP3.LUT R43, R43, R19, R28, 0xb4, !PT ;  /* 0x000000132b2b7212 */ /* 0x000fe400078eb41c */
[----:B------:R-:W-:Y:S02]  /*18f0*/  SHF.L.W.U32.HI R11, R49, 0xf, R48 ;  /* 0x0000000f310b7819 */ /* 0x000fe40000010e30 */
[----:B------:R-:W-:Y:S02]  /*1900*/  SHF.L.W.U32.HI R27, R52, 0x6, R37 ;  /* 0x00000006341b7819 */ /* 0x000fe40000010e25 */
[----:B------:R-:W-:-:S02]  /*1910*/  LOP3.LUT R28, R7, R44, R16, 0xb4, !PT ;  /* 0x0000002c071c7212 */ /* 0x000fc400078eb410 */
[----:B------:R-:W-:Y:S02]  /*1920*/  LOP3.LUT R19, R16, R51, R44, 0xb4, !PT ;  /* 0x0000003310137212 */ /* 0x000fe400078eb42c */
[----:B------:R-:W-:Y:S02]  /*1930*/  SHF.L.W.U32.HI R52, R37, 0x6, R52 ;  /* 0x0000000625347819 */ /* 0x000fe40000010e34 */
[----:B------:R-:W-:Y:S02]  /*1940*/  LOP3.LUT R44, R44, R42, R51, 0xb4, !PT ;  /* 0x0000002a2c2c7212 */ /* 0x000fe400078eb433 */
[----:B------:R-:W-:Y:S02]  /*1950*/  SHF.L.W.U32.HI R37, R21, 0x14, R32 ;  /* 0x0000001415257819 */ /* 0x000fe40000010e20 */
[----:B------:R-:W-:Y:S02]  /*1960*/  LOP3.LUT R51, R51, R7, R42, 0xb4, !PT ;  /* 0x0000000733337212 */ /* 0x000fe400078eb42a */
[----:B------:R-:W-:-:S02]  /*1970*/  SHF.L.W.U32.HI R48, R48, 0xf, R49 ;  /* 0x0000000f30307819 */ /* 0x000fc40000010e31 */
        /* <DEDUP_REMOVED lines=33> */
[----:B------:R-:W-:Y:S02]  /*1b90*/  LOP3.LUT R52, R15, R3, R40, 0x90, !PT ;  /* 0x000000030f347212 */ /* 0x000fe400078e9028 */
[----:B------:R-:W-:Y:S02]  /*1ba0*/  LOP3.LUT R62, R30, R9, R61, 0xb4, !PT ;  /* 0x000000091e3e7212 */ /* 0x000fe400078eb43d */
[----:B0-----:R-:W-:-:S02]  /*1bb0*/  LOP3.LUT R41, R61, UR6, R30, 0x9c, !PT ;  /* 0x000000063d297c12 */ /* 0x001fc4000f8e9c1e */
[----:B------:R-:W-:Y:S02]  /*1bc0*/  LOP3.LUT R61, R61, R38, R9, 0xb4, !PT ;  /* 0x000000263d3d7212 */ /* 0x000fe400078eb409 */
[C---:B------:R-:W-:Y:S02]  /*1bd0*/  LOP3.LUT R30, R38.reuse, R5, RZ, 0x3c, !PT ;  /* 0x00000005261e7212 */ /* 0x040fe400078e3cff */
[----:B------:R-:W-:Y:S02]  /*1be0*/  LOP3.LUT R38, R38, R4, R33, 0x6, !PT ;  /* 0x0000000426267212 */ /* 0x000fe400078e0621 */
[C---:B------:R-:W-:Y:S02]  /*1bf0*/  LOP3.LUT R5, R39.reuse, R52, RZ, 0x3c, !PT ;  /* 0x0000003427057212 */ /* 0x040fe400078e3cff */
[----:B------:R-:W-:Y:S02]  /*1c00*/  LOP3.LUT R56, R20, R39, R14, 0xb4, !PT ;  /* 0x0000002714387212 */ /* 0x000fe400078eb40e */
[----:B------:R-:W-:-:S02]  /*1c10*/  LOP3.LUT R49, R39, R3, R40, 0x6, !PT ;  /* 0x0000000327317212 */ /* 0x000fc400078e0628 */
[----:B------:R-:W-:Y:S02]  /*1c20*/  LOP3.LUT R39, R15, R14, R20, 0xb4, !PT ;  /* 0x0000000e0f277212 */ /* 0x000fe400078eb414 */
[----:B------:R-:W-:Y:S01]  /*1c30*/  LOP3.LUT R15, R20, UR7, R15, 0x9c, !PT ;  /* 0x00000007140f7c12 */ /* 0x000fe2000f8e9c0f */
[----:B------:R-:W0:Y:S01]  /*1c40*/  LDCU.64 UR6, c[0x3][UR10] ;  /* 0x00c000000a0677ac */ /* 0x000e220008000a00 */
[----:B------:R-:W-:Y:S02]  /*1c50*/  LOP3.LUT R63, R9, R38, RZ, 0x3c, !PT ;  /* 0x00000026093f7212 */ /* 0x000fe400078e3cff */
[----:B------:R-:W-:Y:S02]  /*1c60*/  LOP3.LUT R49, R14, R49, RZ, 0x3c, !PT ;  /* 0x000000310e317212 */ /* 0x000fe400078e3cff */
        /* <DEDUP_REMOVED lines=25> */
[----:B------:R-:W-:-:S02]  /*1e00*/  SHF.L.W.U32.HI R14, R65, 0x1, R20 ;  /* 0x00000001410e7819 */ /* 0x000fc40000010e14 */
[----:B------:R-:W-:Y:S02]  /*1e10*/  LOP3.LUT R52, R44, R52, R45, 0x96, !PT ;  /* 0x000000342c347212 */ /* 0x000fe400078e962d */
[----:B------:R-:W-:Y:S02]  /*1e20*/  LOP3.LUT R33, R14, R33, RZ, 0x3c, !PT ;  /* 0x000000210e217212 */ /* 0x000fe400078e3cff */
[----:B------:R-:W-:Y:S02]  /*1e30*/  SHF.L.W.U32.HI R14, R52, 0x1, R67 ;  /* 0x00000001340e7819 */ /* 0x000fe40000010e43 */
[----:B------:R-:W-:Y:S02]  /*1e40*/  LOP3.LUT R69, R24, R32, R5, 0x96, !PT ;  /* 0x0000002018457212 */ /* 0x000fe400078e9605 */
[----:B------:R-:W-:Y:S02]  /*1e50*/  LOP3.LUT R65, R14, R65, RZ, 0x3c, !PT ;  /* 0x000000410e417212 */ /* 0x000fe400078e3cff */
[----:B------:R-:W-:-:S02]  /*1e60*/  LOP3.LUT R14, R12, R37, R30, 0x96, !PT ;  /* 0x000000250c0e7212 */ /* 0x000fc400078e961e */
        /* <DEDUP_REMOVED lines=9> */
[----:B------:R-:W-:Y:S02]  /*1f00*/  LOP3.LUT R14, R21, R65, RZ, 0x3c, !PT ;  /* 0x00000041150e7212 */ /* 0x000fe400078e3cff */
[-C--:B------:R-:W-:Y:S02]  /*1f10*/  LOP3.LUT R21, R39, R20.reuse, RZ, 0x3c, !PT ;  /* 0x0000001427157212 */ /* 0x080fe400078e3cff */
[----:B------:R-:W-:-:S02]  /*1f20*/  LOP3.LUT R39, R16, R20, RZ, 0x3c, !PT ;  /* 0x0000001410277212 */ /* 0x000fc400078e3cff */
[----:B------:R-:W-:Y:S02]  /*1f30*/  LOP3.LUT R16, R11, R60, RZ, 0x3c, !PT ;  /* 0x0000003c0b107212 */ /* 0x000fe400078e3cff */
        /* <DEDUP_REMOVED lines=22> */
[----:B------:R-:W-:-:S02]  /*20a0*/  SHF.L.W.U32.HI R0, R25, 0xc, R26 ;  /* 0x0000000c19007819 */ /* 0x000fc40000010e1a */
[-C--:B------:R-:W-:Y:S02]  /*20b0*/  LOP3.LUT R10, R10, R65.reuse, RZ, 0x3c, !PT ;  /* 0x000000410a0a7212 */ /* 0x080fe400078e3cff */
[----:B------:R-:W-:Y:S02]  /*20c0*/  LOP3.LUT R19, R19, R20, RZ, 0x3c, !PT ;  /* 0x0000001413137212 */ /* 0x000fe400078e3cff */
        /* <DEDUP_REMOVED lines=8> */
[----:B------:R-:W-:Y:S02]  /*2150*/  LOP3.LUT R45, R22, R41, RZ, 0x3c, !PT ;  /* 0x00000029162d7212 */ /* 0x000fe400078e3cff */
[----:B------:R-:W-:-:S02]  /*2160*/  LOP3.LUT R56, R28, R15, RZ, 0x3c, !PT ;  /* 0x0000000f1c387212 */ /* 0x000fc400078e3cff */
[----:B------:R-:W-:Y:S02]  /*2170*/  SHF.L.W.U32.HI R33, R19, 0x2, R10 ;  /* 0x0000000213217819 */ /* 0x000fe40000010e0a */
[----:B------:R-:W-:Y:S02]  /*2180*/  SHF.L.W.U32.HI R19, R10, 0x2, R19 ;  /* 0x000000020a137819 */ /* 0x000fe40000010e13 */
[-C--:B------:R-:W-:Y:S02]  /*2190*/  LOP3.LUT R30, R30, R9.reuse, RZ, 0x3c, !PT ;  /* 0x000000091e1e7212 */ /* 0x080fe400078e3cff */
[-C--:B------:R-:W-:Y:S02]  /*21a0*/  LOP3.LUT R37, R37, R9.reuse, RZ, 0x3c, !PT ;  /* 0x0000000925257212 */ /* 0x080fe400078e3cff */
        /* <DEDUP_REMOVED lines=8> */
[-C--:B------:R-:W-:Y:S02]  /*2230*/  LOP3.LUT R20, R63, R60.reuse, RZ, 0x3c, !PT ;  /* 0x0000003c3f147212 */ /* 0x080fe400078e3cff */
[----:B------:R-:W-:Y:S02]  /*2240*/  LOP3.LUT R2, R2, R60, RZ, 0x3c, !PT ;  /* 0x0000003c02027212 */ /* 0x000fe400078e3cff */
[----:B------:R-:W-:Y:S02]  /*2250*/  LOP3.LUT R43, R27, R41, RZ, 0x3c, !PT ;  /* 0x000000291b2b7212 */ /* 0x000fe400078e3cff */
[-C--:B------:R-:W-:Y:S02]  /*2260*/  LOP3.LUT R46, R6, R15.reuse, RZ, 0x3c, !PT ;  /* 0x0000000f062e7212 */ /* 0x080fe400078e3cff */
[----:B------:R-:W-:Y:S02]  /*2270*/  SHF.L.W.U32.HI R45, R45, 0x12, R56 ;  /* 0x000000122d2d7819 */ /* 0x000fe40000010e38 */
        /* <DEDUP_REMOVED lines=31> */
[-C--:B------:R-:W-:Y:S02]  /*2470*/  LOP3.LUT R50, R50, R58.reuse, RZ, 0x3c, !PT ;  /* 0x0000003a32327212 */ /* 0x080fe400078e3cff */
[----:B------:R-:W-:Y:S02]  /*2480*/  LOP3.LUT R57, R57, R58, RZ, 0x3c, !PT ;  /* 0x0000003a39397212 */ /* 0x000fe400078e3cff */
[----:B------:R-:W-:Y:S02]  /*2490*/  SHF.L.W.U32.HI R63, R54, 0xf, R53 ;  /* 0x0000000f363f7819 */ /* 0x000fe40000010e35 */
[----:B------:R-:W-:Y:S02]  /*24a0*/  LOP3.LUT R32, R47, R51, R10, 0xb4, !PT ;  /* 0x000000332f207212 */ /* 0x000fe400078eb40a */
[----:B------:R-:W-:Y:S02]  /*24b0*/  LOP3.LUT R16, R16, R47, R33, 0xb4, !PT ;  /* 0x0000002f10107212 */ /* 0x000fe400078eb421 */
[----:B------:R-:W-:-:S02]  /*24c0*/  LOP3.LUT R42, R33, R10, R47, 0xb4, !PT ;  /* 0x0000000a212a7212 */ /* 0x000fc400078eb42f */
[----:B------:R-:W-:Y:S02]  /*24d0*/  LOP3.LUT R33, R23, R24, R49, 0xb4, !PT ;  /* 0x0000001817217212 */ /* 0x000fe400078eb431 */
[----:B------:R-:W-:Y:S02]  /*24e0*/  LOP3.LUT R10, R49, R19, R24, 0xb4, !PT ;  /* 0x00000013310a7212 */ /* 0x000fe400078eb418 */
[----:B------:R-:W-:Y:S02]  /*24f0*/  SHF.L.W.U32.HI R58, R56, 0x3, R17 ;  /* 0x00000003383a7819 */ /* 0x000fe40000010e11 */
[----:B------:R-:W-:Y:S02]  /*2500*/  SHF.L.W.U32.HI R59, R53, 0xf, R54 ;  /* 0x0000000f353b7819 */ /* 0x000fe40000010e36 */
[----:B------:R-:W-:Y:S02]  /*2510*/  SHF.L.W.U32.HI R3, R31, 0x8, R8 ;  /* 0x000000081f037819 */ /* 0x000fe40000010e08 */
[----:B------:R-:W-:-:S02]  /*2520*/  LOP3.LUT R24, R24, R48, R19, 0xb4, !PT ;  /* 0x0000003018187212 */ /* 0x000fc400078eb413 */
        /* <DEDUP_REMOVED lines=40> */
[C---:B0-----:R-:W-:Y:S02]  /*27b0*/  LOP3.LUT R44, R11.reuse, UR6, R0, 0x9c, !PT ;  /* 0x000000060b2c7c12 */ /* 0x041fe4000f8e9c00 */
[----:B------:R-:W-:-:S02]  /*27c0*/  LOP3.LUT R11, R11, R60, R7, 0xb4, !PT ;  /* 0x0000003c0b0b7212 */ /* 0x000fc400078eb407 */
[C---:B------:R-:W-:Y:S02]  /*27d0*/  LOP3.LUT R0, R60.reuse, R39, RZ, 0x3c, !PT ;  /* 0x000000273c007212 */ /* 0x040fe400078e3cff */
[----:B------:R-:W-:Y:S02]  /*27e0*/  LOP3.LUT R60, R60, R4, R41, 0x6, !PT ;  /* 0x000000043c3c7212 */ /* 0x000fe400078e0629 */
[-CC-:B------:R-:W-:Y:S02]  /*27f0*/  LOP3.LUT R55, R9, R40.reuse, R15.reuse, 0x6, !PT ;  /* 0x0000002809377212 */ /* 0x180fe400078e060f */
[C---:B------:R-:W-:Y:S02]  /*2800*/  LOP3.LUT R20, R25.reuse, R40, R15, 0x90, !PT ;  /* 0x0000002819147212 */ /* 0x040fe400078e900f */
[----:B------:R-:W-:Y:S02]  /*2810*/  LOP3.LUT R56, R25, R26, R52, 0xb4, !PT ;  /* 0x0000001a19387212 */ /* 0x000fe400078eb434 */
[----:B------:R-:W-:Y:S01]  /*2820*/  LOP3.LUT R25, R52, UR7, R25, 0x9c, !PT ;  /* 0x0000000734197c12 */ /* 0x000fe2000f8e9c19 */
[----:B------:R-:W0:Y:S01]  /*2830*/  LDCU.64 UR6, c[0x3][UR10+0x8] ;  /* 0x00c001000a0677ac */ /* 0x000e220008000a00 */
[----:B------:R-:W-:-:S02]  /*2840*/  LOP3.LUT R61, R7, R60, RZ, 0x3c, !PT ;  /* 0x0000003c073d7212 */ /* 0x000fc400078e3cff */
[----:B------:R-:W-:Y:S01]  /*2850*/  LOP3.LUT R55, R26, R55, RZ, 0x3c, !PT ;  /* 0x000000371a377212 */ /* 0x000fe200078e3cff */
[----:B------:R-:W-:Y:S01]  /*2860*/  UIADD3 UR10, UPT, UPT, UR10, 0x20, URZ ;  /* 0x000000200a0a7890 */ /* 0x000fe2000fffe0ff */
[----:B------:R-:W-:Y:S02]  /*2870*/  LOP3.LUT R4, R44, R4, R41, 0x96, !PT ;  /* 0x000000042c047212 */ /* 0x000fe400078e9629 */
[----:B------:R-:W-:Y:S02]  /*2880*/  LOP3.LUT R44, R25, R40, R15, 0x96, !PT ;  /* 0x00000028192c7212 */ /* 0x000fe400078e960f */
        /* <DEDUP_REMOVED lines=17> */
[----:B------:R-:W-:Y:S02]  /*29a0*/  LOP3.LUT R26, R26, R7, RZ, 0x3c, !PT ;  /* 0x000000071a1a7212 */ /* 0x000fe400078e3cff */
[----:B------:R-:W-:Y:S02]  /*29b0*/  SHF.L.W.U32.HI R9, R40, 0x1, R7 ;  /* 0x0000000128097819 */ /* 0x000fe40000010e07 */
[----:B------:R-:W-:Y:S02]  /*29c0*/  SHF.L.W.U32.HI R7, R7, 0x1, R40 ;  /* 0x0000000107077819 */ /* 0x000fe40000010e28 */
[----:B------:R-:W-:-:S02]  /*29d0*/  LOP3.LUT R40, R15, R40, RZ, 0x3c, !PT ;  /* 0x000000280f287212 */ /* 0x000fc400078e3cff */
[----:B------:R-:W-:Y:S02]  /*29e0*/  LOP3.LUT R15, R41, R58, RZ, 0x3c, !PT ;  /* 0x0000003a290f7212 */ /* 0x000fe400078e3cff */
[----:B------:R-:W-:Y:S02]  /*29f0*/  LOP3.LUT R41, R18, R45, R11, 0x96, !PT ;  /* 0x0000002d12297212 */ /* 0x000fe400078e960b */
[----:B------:R-:W-:Y:S02]  /*2a00*/  LOP3.LUT R60, R46, R21, R39, 0x96, !PT ;  /* 0x000000152e3c7212 */ /* 0x000fe400078e9627 */
[----:B------:R-:W-:Y:S02]  /*2a10*/  LOP3.LUT R41, R12, R41, R51, 0x96, !PT ;  /* 0x000000290c297212 */ /* 0x000fe400078e9633 */
[----:B------:R-:W-:Y:S02]  /*2a20*/  LOP3.LUT R60, R10, R60, R57, 0x96, !PT ;  /* 0x0000003c0a3c7212 */ /* 0x000fe400078e9639 */
[----:B------:R-:W-:-:S02]  /*2a30*/  SHF.L.W.U32.HI R58, R52, 0x1, R63 ;  /* 0x00000001343a7819 */ /* 0x000fc40000010e3f */
[----:B------:R-:W-:Y:S02]  /*2a40*/  SHF.L.W.U32.HI R65, R60, 0x1, R41 ;  /* 0x000000013c417819 */ /* 0x000fe40000010e29 */
[----:B------:R-:W-:Y:S02]  /*2a50*/  LOP3.LUT R67, R38, R37, R20, 0x96, !PT ;  /* 0x0000002526437212 */ /* 0x000fe400078e9614 */
[----:B------:R-:W-:Y:S02]  /*2a60*/  LOP3.LUT R65, R65, R52, RZ, 0x3c, !PT ;  /* 0x0000003441417212 */ /* 0x000fe400078e3cff */
[----:B------:R-:W-:Y:S02]  /*2a70*/  LOP3.LUT R52, R29, R8, R0, 0x96, !PT ;  /* 0x000000081d347212 */ /* 0x000fe400078e9600 */
[----:B------:R-:W-:Y:S02]  /*2a80*/  LOP3.LUT R25, R58, R25, RZ, 0x3c, !PT ;  /* 0x000000193a197212 */ /* 0x000fe400078e3cff */
[----:B------:R-:W-:-:S02]  /*2a90*/  SHF.L.W.U32.HI R58, R41, 0x1, R60 ;  /* 0x00000001293a7819 */ /* 0x000fc40000010e3c */
[----:B------:R-:W-:Y:S02]  /*2aa0*/  LOP3.LUT R52, R42, R52, R27, 0x96, !PT ;  /* 0x000000342a347212 */ /* 0x000fe400078e961b */
[----:B------:R-:W-:Y:S02]  /*2ab0*/  LOP3.LUT R67, R19, R67, R28, 0x96, !PT ;  /* 0x0000004313437212 */ /* 0x000fe400078e961c */
[----:B------:R-:W-:Y:S02]  /*2ac0*/  LOP3.LUT R63, R58, R63, RZ, 0x3c, !PT ;  /* 0x0000003f3a3f7212 */ /* 0x000fe400078e3cff */
[----:B------:R-:W-:Y:S02]  /*2ad0*/  SHF.L.W.U32.HI R58, R67, 0x1, R52 ;  /* 0x00000001433a7819 */ /* 0x000fe40000010e34 */
[----:B------:R-:W-:Y:S02]  /*2ae0*/  LOP3.LUT R9, R9, R52, RZ, 0x3c, !PT ;  /* 0x0000003409097212 */ /* 0x000fe400078e3cff */
[----:B------:R-:W-:-:S02]  /*2af0*/  LOP3.LUT R58, R58, R41, RZ, 0x3c, !PT ;  /* 0x000000293a3a7212 */ /* 0x000fc400078e3cff */
[----:B------:R-:W-:Y:S02]  /*2b00*/  SHF.L.W.U32.HI R41, R52, 0x1, R67 ;  /* 0x0000000134297819 */ /* 0x000fe40000010e43 */
[-C--:B------:R-:W-:Y:S02]  /*2b10*/  LOP3.LUT R52, R56, R63.reuse, RZ, 0x3c, !PT ;  /* 0x0000003f38347212 */ /* 0x080fe400078e3cff */
[----:B------:R-:W-:Y:S02]  /*2b20*/  LOP3.LUT R60, R41, R60, RZ, 0x3c, !PT ;  /* 0x0000003c293c7212 */ /* 0x000fe400078e3cff */
[-C--:B------:R-:W-:Y:S02]  /*2b30*/  LOP3.LUT R56, R13, R63.reuse, RZ, 0x3c, !PT ;  /* 0x0000003f0d387212 */ /* 0x080fe400078e3cff */
[----:B------:R-:W-:Y:S02]  /*2b40*/  LOP3.LUT R13, R36, R63, RZ, 0x3c, !PT ;  /* 0x0000003f240d7212 */ /* 0x000fe400078e3cff */
[----:B------:R-:W-:-:S02]  /*2b50*/  LOP3.LUT R36, R61, R58, RZ, 0x3c, !PT ;  /* 0x0000003a3d247212 */ /* 0x000fc400078e3cff */
[----:B------:R-:W-:Y:S02]  /*2b60*/  LOP3.LUT R61, R54, R60, RZ, 0x3c, !PT ;  /* 0x0000003c363d7212 */ /* 0x000fe400078e3cff */
[-C--:B------:R-:W-:Y:S02]  /*2b70*/  LOP3.LUT R50, R50, R58.reuse, RZ, 0x3c, !PT ;  /* 0x0000003a32327212 */ /* 0x080fe400078e3cff */
[-C--:B------:R-:W-:Y:S02]  /*2b80*/  LOP3.LUT R3, R3, R58.reuse, RZ, 0x3c, !PT ;  /* 0x0000003a03037212 */ /* 0x080fe400078e3cff */
[-C--:B------:R-:W-:Y:S02]  /*2b90*/  LOP3.LUT R53, R53, R58.reuse, RZ, 0x3c, !PT ;  /* 0x0000003a35357212 */ /* 0x080fe400078e3cff */
        /* <DEDUP_REMOVED lines=11> */
[-C--:B------:R-:W-:Y:S02]  /*2c50*/  LOP3.LUT R26, R21, R40.reuse, RZ, 0x3c, !PT ;  /* 0x00000028151a7212 */ /* 0x080fe400078e3cff */
[-C--:B------:R-:W-:Y:S02]  /*2c60*/  LOP3.LUT R39, R10, R40.reuse, RZ, 0x3c, !PT ;  /* 0x000000280a277212 */ /* 0x080fe400078e3cff */
[----:B------:R-:W-:-:S02]  /*2c70*/  LOP3.LUT R21, R46, R40, RZ, 0x3c, !PT ;  /* 0x000000282e157212 */ /* 0x000fc400078e3cff */
[-C--:B------:R-:W-:Y:S02]  /*2c80*/  LOP3.LUT R10, R19, R25.reuse, RZ, 0x3c, !PT ;  /* 0x00000019130a7212 */ /* 0x080fe400078e3cff */
[----:B------:R-:W-:Y:S02]  /*2c90*/  LOP3.LUT R46, R57, R40, RZ, 0x3c, !PT ;  /* 0x00000028392e7212 */ /* 0x000fe400078e3cff */
[----:B------:R-:W-:Y:S02]  /*2ca0*/  SHF.L.W.U32.HI R19, R58, 0x15, R53 ;  /* 0x000000153a137819 */ /* 0x000fe40000010e35 */
[----:B------:R-:W-:Y:S02]  /*2cb0*/  LOP3.LUT R57, R20, R25, RZ, 0x3c, !PT ;  /* 0x0000001914397212 */ /* 0x000fe400078e3cff */
[----:B------:R-:W-:Y:S02]  /*2cc0*/  SHF.L.W.U32.HI R58, R53, 0x15, R58 ;  /* 0x00000015353a7819 */ /* 0x000fe40000010e3a */
        /* <DEDUP_REMOVED lines=8> */
[-C--:B------:R-:W-:Y:S02]  /*2d50*/  LOP3.LUT R22, R22, R63.reuse, RZ, 0x3c, !PT ;  /* 0x0000003f16167212 */ /* 0x080fe400078e3cff */
        /* <DEDUP_REMOVED lines=66> */
[----:B------:R-:W-:Y:S02]  /*3180*/  SHF.L.W.U32.HI R57, R0, 0x1b, R57 ;  /* 0x0000001b00397819 */ /* 0x000fe40000010e39 */
        /* <DEDUP_REMOVED lines=37> */
[C---:B------:R-:W-:Y:S02]  /*33e0*/  LOP3.LUT R53, R49.reuse, R38, RZ, 0x3c, !PT ;  /* 0x0000002631357212 */ /* 0x040fe400078e3cff */
[----:B------:R-:W-:-:S02]  /*33f0*/  LOP3.LUT R6, R49, R4, R9, 0x6, !PT ;  /* 0x0000000431067212 */ /* 0x000fc400078e0609 */
[C---:B------:R-:W-:Y:S02]  /*3400*/  LOP3.LUT R49, R10.reuse, R3, RZ, 0x3c, !PT ;  /* 0x000000030a317212 */ /* 0x040fe400078e3cff */
[----:B------:R-:W-:Y:S02]  /*3410*/  LOP3.LUT R47, R21, UR7, R43, 0x9c, !PT ;  /* 0x00000007152f7c12 */ /* 0x000fe4000f8e9c2b */
[----:B------:R-:W-:Y:S02]  /*3420*/  LOP3.LUT R3, R10, R44, R7, 0x6, !PT ;  /* 0x0000002c0a037212 */ /* 0x000fe400078e0607 */
[----:B------:R-:W-:Y:S02]  /*3430*/  LOP3.LUT R22, R22, R55, R59, 0xb4, !PT ;  /* 0x0000003716167212 */ /* 0x000fe400078eb43b */
        /* <DEDUP_REMOVED lines=25> */
.L_x_5:
        /* <DEDUP_REMOVED lines=11> */
.L_x_10:


//--------------------- .text._Z39quark_keccak512_interleaved_gpu_hash_64ijPmPj --------------------------
	.section	.text._Z39quark_keccak512_interleaved_gpu_hash_64ijPmPj,"ax",@progbits
	.align	128
        .global         _Z39quark_keccak512_interleaved_gpu_hash_64ijPmPj
        .type           _Z39quark_keccak512_interleaved_gpu_hash_64ijPmPj,@function
        .size           _Z39quark_keccak512_interleaved_gpu_hash_64ijPmPj,(.L_x_11 - _Z39quark_keccak512_interleaved_gpu_hash_64ijPmPj)
        .other          _Z39quark_keccak512_interleaved_gpu_hash_64ijPmPj,@"STO_CUDA_ENTRY STV_DEFAULT"
_Z39quark_keccak512_interleaved_gpu_hash_64ijPmPj:
.text._Z39quark_keccak512_interleaved_gpu_hash_64ijPmPj:
        /* <DEDUP_REMOVED lines=21> */
[----:B------:R-:W2:Y:S04]  /*0150*/  LDG.E R14, desc[UR8][R30.64+0x4] ;  /* 0x000004081e0e7981 */ /* 0x000ea8000c1e1900 */
[----:B------:R-:W3:Y:S04]  /*0160*/  LDG.E R13, desc[UR8][R30.64] ;  /* 0x000000081e0d7981 */ /* 0x000ee8000c1e1900 */
[----:B------:R-:W4:Y:S04]  /*0170*/  LDG.E R20, desc[UR8][R30.64+0xc] ;  /* 0x00000c081e147981 */ /* 0x000f28000c1e1900 */
        /* <DEDUP_REMOVED lines=12> */
[----:B------:R-:W5:Y:S01]  /*0240*/  LDG.E R5, desc[UR8][R30.64+0x38] ;  /* 0x000038081e057981 */ /* 0x000f62000c1e1900 */
[----:B------:R-:W-:Y:S01]  /*0250*/  CS2R R48, SRZ ;  /* 0x0000000000307805 */ /* 0x000fe2000001ff00 */
[----:B------:R-:W-:Y:S01]  /*0260*/  IMAD.MOV.U32 R61, RZ, RZ, RZ ;  /* 0x000000ffff3d7224 */ /* 0x000fe200078e00ff */
        /* <DEDUP_REMOVED lines=12> */
[----:B------:R-:W-:Y:S01]  /*0330*/  IMAD.MOV.U32 R47, RZ, RZ, RZ ;  /* 0x000000ffff2f7224 */ /* 0x000fe200078e00ff */
[----:B--2---:R-:W-:-:S04]  /*0340*/  SHF.R.U32.HI R15, RZ, 0x1, R14 ;  /* 0x00000001ff0f7819 */ /* 0x004fc8000001160e */
[----:B------:R-:W-:Y:S02]  /*0350*/  LOP3.LUT R15, R15, R14, RZ, 0x3c, !PT ;  /* 0x0000000e0f0f7212 */ /* 0x000fe400078e3cff */
[----:B---3--:R-:W-:Y:S02]  /*0360*/  SHF.R.U32.HI R16, RZ, 0x1, R13 ;  /* 0x00000001ff107819 */ /* 0x008fe4000001160d */
[----:B----4-:R-:W-:Y:S01]  /*0370*/  SHF.R.U32.HI R21, RZ, 0x1, R20 ;  /* 0x00000001ff157819 */ /* 0x010fe20000011614 */
[----:B------:R-:W-:Y:S01]  /*0380*/  IMAD.SHL.U32 R17, R15, 0x2, RZ ;  /* 0x000000020f117824 */ /* 0x000fe200078e00ff */
[----:B------:R-:W-:Y:S02]  /*0390*/  LOP3.LUT R16, R16, R13, RZ, 0x3c, !PT ;  /* 0x0000000d10107212 */ /* 0x000fe400078e3cff */
[----:B------:R-:W-:Y:S02]  /*03a0*/  LOP3.LUT R21, R21, R20, RZ, 0x3c, !PT ;  /* 0x0000001415157212 */ /* 0x000fe400078e3cff */
[----:B------:R-:W-:Y:S01]  /*03b0*/  LOP3.LUT R18, R14, 0x44444444, R17, 0x78, !PT ;  /* 0x444444440e127812 */ /* 0x000fe200078e7811 */
[----:B------:R-:W-:Y:S01]  /*03c0*/  IMAD.SHL.U32 R14, R16, 0x2, RZ ;  /* 0x00000002100e7824 */ /* 0x000fe200078e00ff */
[----:B-----5:R-:W-:Y:S01]  /*03d0*/  SHF.R.U32.HI R22, RZ, 0x1, R19 ;  /* 0x00000001ff167819 */ /* 0x020fe20000011613 */
[----:B------:R-:W-:Y:S01]  /*03e0*/  IMAD.SHL.U32 R23, R21, 0x2, RZ ;  /* 0x0000000215177824 */ /* 0x000fe200078e00ff */
[----:B------:R-:W-:-:S02]  /*03f0*/  LOP3.LUT R15, R18, 0x22222222, R15, 0x78, !PT ;  /* 0x22222222120f7812 */ /* 0x000fc400078e780f */
[----:B------:R-:W-:Y:S02]  /*0400*/  LOP3.LUT R13, R13, 0x44444444, R14, 0x78, !PT ;  /* 0x444444440d0d7812 */ /* 0x000fe400078e780e */
[----:B------:R-:W-:Y:S02]  /*0410*/  SHF.R.U32.HI R17, RZ, 0x2, R15 ;  /* 0x00000002ff117819 */ /* 0x000fe4000001160f */
[----:B------:R-:W-:Y:S02]  /*0420*/  LOP3.LUT R16, R13, 0x22222222, R16, 0x78, !PT ;  /* 0x222222220d107812 */ /* 0x000fe400078e7810 */
[----:B------:R-:W-:Y:S02]  /*0430*/  LOP3.LUT R17, R17, R18, RZ, 0x3c, !PT ;  /* 0x0000001211117212 */ /* 0x000fe400078e3cff */
[----:B------:R-:W-:Y:S02]  /*0440*/  SHF.R.U32.HI R14, RZ, 0x2, R16 ;  /* 0x00000002ff0e7819 */ /* 0x000fe40000011610 */
[----:B------:R-:W-:Y:S01]  /*0450*/  LOP3.LUT R22, R22, R19, RZ, 0x3c, !PT ;  /* 0x0000001316167212 */ /* 0x000fe200078e3cff */
[----:B------:R-:W-:Y:S01]  /*0460*/  IMAD.SHL.U32 R18, R17, 0x4, RZ ;  /* 0x0000000411127824 */ /* 0x000fe200078e00ff */
[----:B------:R-:W-:-:S02]  /*0470*/  LOP3.LUT R14, R14, R13, RZ, 0x3c, !PT ;  /* 0x0000000d0e0e7212 */ /* 0x000fc400078e3cff */
[----:B------:R-:W-:Y:S01]  /*0480*/  LOP3.LUT R24, R20, 0x44444444, R23, 0x78, !PT ;  /* 0x4444444414187812 */ /* 0x000fe200078e7817 */
[----:B------:R-:W-:Y:S01]  /*0490*/  IMAD.SHL.U32 R20, R22, 0x2, RZ ;  /* 0x0000000216147824 */ /* 0x000fe200078e00ff */
[----:B------:R-:W-:Y:S01]  /*04a0*/  LOP3.LUT R18, R15, 0x30303030, R18, 0x78, !PT ;  /* 0x303030300f127812 */ /* 0x000fe200078e7812 */
[----:B------:R-:W-:Y:S01]  /*04b0*/  IMAD.SHL.U32 R13, R14, 0x4, RZ ;  /* 0x000000040e0d7824 */ /* 0x000fe200078e00ff */
[----:B------:R-:W-:Y:S02]  /*04c0*/  LOP3.LUT R21, R24, 0x22222222, R21, 0x78, !PT ;  /* 0x2222222218157812 */ /* 0x000fe400078e7815 */
[----:B------:R-:W-:Y:S02]  /*04d0*/  LOP3.LUT R17, R18, 0xc0c0c0c, R17, 0x78, !PT ;  /* 0x0c0c0c0c12117812 */ /* 0x000fe400078e7811 */
[----:B------:R-:W-:Y:S02]  /*04e0*/  LOP3.LUT R13, R16, 0x30303030, R13, 0x78, !PT ;  /* 0x30303030100d7812 */ /* 0x000fe400078e780d */
[----:B------:R-:W-:-:S02]  /*04f0*/  SHF.R.U32.HI R15, RZ, 0x4, R17 ;  /* 0x00000004ff0f7819 */ /* 0x000fc40000011611 */
[----:B------:R-:W-:Y:S02]  /*0500*/  LOP3.LUT R14, R13, 0xc0c0c0c, R14, 0x78, !PT ;  /* 0x0c0c0c0c0d0e7812 */ /* 0x000fe400078e780e */
[----:B------:R-:W-:Y:S02]  /*0510*/  LOP3.LUT R15, R15, R18, RZ, 0x3c, !PT ;  /* 0x000000120f0f7212 */ /* 0x000fe400078e3cff */
[----:B------:R-:W-:Y:S02]  /*0520*/  SHF.R.U32.HI R16, RZ, 0x4, R14 ;  /* 0x00000004ff107819 */ /* 0x000fe4000001160e */
[----:B------:R-:W-:Y:S01]  /*0530*/  LOP3.LUT R19, R19, 0x44444444, R20, 0x78, !PT ;  /* 0x4444444413137812 */ /* 0x000fe200078e7814 */
[----:B------:R-:W-:Y:S01]  /*0540*/  IMAD.SHL.U32 R18, R15, 0x10, RZ ;  /* 0x000000100f127824 */ /* 0x000fe200078e00ff */
[----:B------:R-:W-:Y:S02]  /*0550*/  LOP3.LUT R16, R16, R13, RZ, 0x3c, !PT ;  /* 0x0000000d10107212 */ /* 0x000fe400078e3cff */
[----:B------:R-:W-:-:S02]  /*0560*/  SHF.R.U32.HI R23, RZ, 0x2, R21 ;  /* 0x00000002ff177819 */ /* 0x000fc40000011615 */
[----:B------:R-:W-:Y:S01]  /*0570*/  LOP3.LUT R18, R17, 0xf000f00, R18, 0x78, !PT ;  /* 0x0f000f0011127812 */ /* 0x000fe200078e7812 */
[----:B------:R-:W-:Y:S01]  /*0580*/  IMAD.SHL.U32 R13, R16, 0x10, RZ ;  /* 0x00000010100d7824 */ /* 0x000fe200078e00ff */
[----:B------:R-:W-:Y:S02]  /*0590*/  LOP3.LUT R22, R19, 0x22222222, R22, 0x78, !PT ;  /* 0x2222222213167812 */ /* 0x000fe400078e7816 */
[----:B------:R-:W-:Y:S02]  /*05a0*/  LOP3.LUT R15, R18, 0xf000f0, R15, 0x78, !PT ;  /* 0x00f000f0120f7812 */ /* 0x000fe400078e780f */
[----:B------:R-:W-:Y:S02]  /*05b0*/  LOP3.LUT R13, R14, 0xf000f00, R13, 0x78, !PT ;  /* 0x0f000f000e0d7812 */ /* 0x000fe400078e780d */
[----:B------:R-:W-:Y:S02]  /*05c0*/  SHF.R.U32.HI R17, RZ, 0x8, R15 ;  /* 0x00000008ff117819 */ /* 0x000fe4000001160f */
[----:B------:R-:W-:-:S02]  /*05d0*/  LOP3.LUT R16, R13, 0xf000f0, R16, 0x78, !PT ;  /* 0x00f000f00d107812 */ /* 0x000fc400078e7810 */
[----:B------:R-:W-:Y:S02]  /*05e0*/  LOP3.LUT R17, R17, R18, RZ, 0x3c, !PT ;  /* 0x0000001211117212 */ /* 0x000fe400078e3cff */
[----:B------:R-:W-:Y:S02]  /*05f0*/  LOP3.LUT R23, R23, R24, RZ, 0x3c, !PT ;  /* 0x0000001817177212 */ /* 0x000fe400078e3cff */
[----:B------:R-:W-:Y:S01]  /*0600*/  SHF.R.U32.HI R14, RZ, 0x8, R16 ;  /* 0x00000008ff0e7819 */ /* 0x000fe20000011610 */
[----:B------:R-:W-:Y:S01]  /*0610*/  IMAD.SHL.U32 R18, R17, 0x100, RZ ;  /* 0x0000010011127824 */ /* 0x000fe200078e00ff */
[----:B------:R-:W-:Y:S01]  /*0620*/  SHF.R.U32.HI R20, RZ, 0x2, R22 ;  /* 0x00000002ff147819 */ /* 0x000fe20000011616 */
[----:B------:R-:W-:Y:S01]  /*0630*/  IMAD.SHL.U32 R24, R23, 0x4, RZ ;  /* 0x0000000417187824 */ /* 0x000fe200078e00ff */
[----:B------:R-:W-:Y:S02]  /*0640*/  LOP3.LUT R14, R14, R13, RZ, 0x3c, !PT ;  /* 0x0000000d0e0e7212 */ /* 0x000fe400078e3cff */
[----:B------:R-:W-:-:S02]  /*0650*/  LOP3.LUT R20, R20, R19, RZ, 0x3c, !PT ;  /* 0x0000001314147212 */ /* 0x000fc400078e3cff */
[----:B------:R-:W-:Y:S01]  /*0660*/  LOP3.LUT R18, R15, 0xff0000, R18, 0x78, !PT ;  /* 0x00ff00000f127812 */ /* 0x000fe200078e7812 */
[----:B------:R-:W-:Y:S01]  /*0670*/  IMAD.SHL.U32 R13, R14, 0x100, RZ ;  /* 0x000001000e0d7824 */ /* 0x000fe200078e00ff */
[----:B------:R-:W-:Y:S01]  /*0680*/  LOP3.LUT R24, R21, 0x30303030, R24, 0x78, !PT ;  /* 0x3030303015187812 */ /* 0x000fe200078e7818 */
[----:B------:R-:W-:Y:S01]  /*0690*/  IMAD.SHL.U32 R15, R20, 0x4, RZ ;  /* 0x00000004140f7824 */ /* 0x000fe200078e00ff */
[----:B------:R-:W-:Y:S02]  /*06a0*/  LOP3.LUT R18, R18, 0xff00, R17, 0x78, !PT ;  /* 0x0000ff0012127812 */ /* 0x000fe400078e7811 */
[----:B------:R-:W-:Y:S02]  /*06b0*/  LOP3.LUT R23, R24, 0xc0c0c0c, R23, 0x78, !PT ;  /* 0x0c0c0c0c18177812 */ /* 0x000fe400078e7817 */
[----:B------:R-:W-:Y:S01]  /*06c0*/  LOP3.LUT R13, R16, 0xff0000, R13, 0x78, !PT ;  /* 0x00ff0000100d7812 */ /* 0x000fe200078e780d */
[----:B------:R-:W-:Y:S01]  /*06d0*/  IMAD.U32 R16, R18, 0x10000, RZ ;  /* 0x0001000012107824 */ /* 0x000fe200078e00ff */
[----:B------:R-:W-:-:S02]  /*06e0*/  LOP3.LUT R17, R22, 0x30303030, R15, 0x78, !PT ;  /* 0x3030303016117812 */ /* 0x000fc400078e780f */
[----:B------:R-:W-:Y:S02]  /*06f0*/  SHF.R.U32.HI R15, RZ, 0x4, R23 ;  /* 0x00000004ff0f7819 */ /* 0x000fe40000011617 */
[----:B------:R-:W-:Y:S02]  /*0700*/  LOP3.LUT R20, R17, 0xc0c0c0c, R20, 0x78, !PT ;  /* 0x0c0c0c0c11147812 */ /* 0x000fe400078e7814 */
[----:B------:R-:W-:Y:S02]  /*0710*/  LOP3.LUT R24, R15, R24, RZ, 0x3c, !PT ;  /* 0x000000180f187212 */ /* 0x000fe400078e3cff */
[----:B------:R-:W-:Y:S02]  /*0720*/  LOP3.LUT R16, R16, 0xffff0000, R13, 0x78, !PT ;  /* 0xffff000010107812 */ /* 0x000fe400078e780d */
[----:B------:R-:W-:Y:S01]  /*0730*/  LOP3.LUT R13, R13, 0xff00, R14, 0x78, !PT ;  /* 0x0000ff000d0d7812 */ /* 0x000fe200078e780e */
[----:B------:R-:W-:Y:S01]  /*0740*/  IMAD.SHL.U32 R22, R24, 0x10, RZ ;  /* 0x0000001018167824 */ /* 0x000fe200078e00ff */
[----:B------:R-:W-:-:S02]  /*0750*/  SHF.R.U32.HI R14, RZ, 0x4, R20 ;  /* 0x00000004ff0e7819 */ /* 0x000fc40000011614 */
[----:B------:R-:W-:Y:S02]  /*0760*/  SHF.R.U32.HI R15, RZ, 0x10, R16 ;  /* 0x00000010ff0f7819 */ /* 0x000fe40000011610 */
[----:B------:R-:W-:Y:S02]  /*0770*/  LOP3.LUT R14, R14, R17, RZ, 0x3c, !PT ;  /* 0x000000110e0e7212 */ /* 0x000fe400078e3cff */
[----:B------:R-:W-:Y:S02]  /*0780*/  LOP3.LUT R26, R16, R13, RZ, 0x3c, !PT ;  /* 0x0000000d101a7212 */ /* 0x000fe400078e3cff */
[----:B------:R-:W-:Y:S01]  /*0790*/  SHF.R.U32.HI R16, RZ, 0x1, R11 ;  /* 0x00000001ff107819 */ /* 0x000fe2000001160b */
[----:B------:R-:W-:Y:S01]  /*07a0*/  IMAD.SHL.U32 R13, R14, 0x10, RZ ;  /* 0x000000100e0d7824 */ /* 0x000fe200078e00ff */
[----:B------:R-:W-:Y:S02]  /*07b0*/  LOP3.LUT R23, R23, 0xf000f00, R22, 0x78, !PT ;  /* 0x0f000f0017177812 */ /* 0x000fe400078e7816 */
[----:B------:R-:W-:-:S02]  /*07c0*/  LOP3.LUT R34, R15, R18, RZ, 0x3c, !PT ;  /* 0x000000120f227212 */ /* 0x000fc400078e3cff */
[----:B------:R-:W-:Y:S02]  /*07d0*/  SHF.R.U32.HI R15, RZ, 0x1, R12 ;  /* 0x00000001ff0f7819 */ /* 0x000fe4000001160c */
[----:B------:R-:W-:Y:S02]  /*07e0*/  LOP3.LUT R18, R16, R11, RZ, 0x3c, !PT ;  /* 0x0000000b10127212 */ /* 0x000fe400078e3cff */
[----:B------:R-:W-:Y:S02]  /*07f0*/  LOP3.LUT R24, R23, 0xf000f0, R24, 0x78, !PT ;  /* 0x00f000f017187812 */ /* 0x000fe400078e7818 */
[----:B------:R-:W-:Y:S01]  /*0800*/  LOP3.LUT R13, R20, 0xf000f00, R13, 0x78, !PT ;  /* 0x0f000f00140d7812 */ /* 0x000fe200078e780d */
[----:B------:R-:W-:Y:S01]  /*0810*/  IMAD.SHL.U32 R20, R18, 0x2, RZ ;  /* 0x0000000212147824 */ /* 0x000fe200078e00ff */
[----:B------:R-:W-:Y:S02]  /*0820*/  LOP3.LUT R15, R15, R12, RZ, 0x3c, !PT ;  /* 0x0000000c0f0f7212 */ /* 0x000fe400078e3cff */
[----:B------:R-:W-:-:S02]  /*0830*/  SHF.R.U32.HI R16, RZ, 0x8, R24 ;  /* 0x00000008ff107819 */ /* 0x000fc40000011618 */
[----:B------:R-:W-:Y:S01]  /*0840*/  LOP3.LUT R19, R11, 0x44444444, R20, 0x78, !PT ;  /* 0x444444440b137812 */ /* 0x000fe200078e7814 */
[----:B------:R-:W-:Y:S01]  /*0850*/  IMAD.SHL.U32 R17, R15, 0x2, RZ ;  /* 0x000000020f117824 */ /* 0x000fe200078e00ff */
[----:B------:R-:W-:Y:S02]  /*0860*/  LOP3.LUT R23, R16, R23, RZ, 0x3c, !PT ;  /* 0x0000001710177212 */ /* 0x000fe400078e3cff */
[----:B------:R-:W-:Y:S02]  /*0870*/  LOP3.LUT R14, R13, 0xf000f0, R14, 0x78, !PT ;  /* 0x00f000f00d0e7812 */ /* 0x000fe400078e780e */
[----:B------:R-:W-:Y:S01]  /*0880*/  LOP3.LUT R12, R12, 0x44444444, R17, 0x78, !PT ;  /* 0x444444440c0c7812 */ /* 0x000fe200078e7811 */
[----:B------:R-:W-:Y:S01]  /*0890*/  IMAD.SHL.U32 R11, R23, 0x100, RZ ;  /* 0x00000100170b7824 */ /* 0x000fe200078e00ff */
[----:B------:R-:W-:Y:S02]  /*08a0*/  LOP3.LUT R18, R19, 0x22222222, R18, 0x78, !PT ;  /* 0x2222222213127812 */ /* 0x000fe400078e7812 */
[----:B------:R-:W-:-:S02]  /*08b0*/  SHF.R.U32.HI R16, RZ, 0x8, R14 ;  /* 0x00000008ff107819 */ /* 0x000fc4000001160e */
[----:B------:R-:W-:Y:S02]  /*08c0*/  LOP3.LUT R15, R12, 0x22222222, R15, 0x78, !PT ;  /* 0x222222220c0f7812 */ /* 0x000fe400078e780f */
[----:B------:R-:W-:Y:S02]  /*08d0*/  SHF.R.U32.HI R20, RZ, 0x2, R18 ;  /* 0x00000002ff147819 */ /* 0x000fe40000011612 */
[----:B------:R-:W-:Y:S02]  /*08e0*/  LOP3.LUT R16, R16, R13, RZ, 0x3c, !PT ;  /* 0x0000000d10107212 */ /* 0x000fe400078e3cff */
[----:B------:R-:W-:Y:S02]  /*08f0*/  LOP3.LUT R42, R24, 0xff0000, R11, 0x78, !PT ;  /* 0x00ff0000182a7812 */ /* 0x000fe400078e780b */
[----:B------:R-:W-:Y:S01]  /*0900*/  SHF.R.U32.HI R13, RZ, 0x2, R15 ;  /* 0x00000002ff0d7819 */ /* 0x000fe2000001160f */
[----:B------:R-:W-:Y:S01]  /*0910*/  IMAD.SHL.U32 R11, R16, 0x100, RZ ;  /* 0x00000100100b7824 */ /* 0x000fe200078e00ff */
[----:B------:R-:W-:-:S02]  /*0920*/  LOP3.LUT R20, R20, R19, RZ, 0x3c, !PT ;  /* 0x0000001314147212 */ /* 0x000fc400078e3cff */
[----:B------:R-:W-:Y:S01]  /*0930*/  LOP3.LUT R42, R42, 0xff00, R23, 0x78, !PT ;  /* 0x0000ff002a2a7812 */ /* 0x000fe200078e7817 */
[----:B------:R-:W-:Y:S01]  /*0940*/  IMAD.MOV.U32 R23, RZ, RZ, RZ ;  /* 0x000000ffff177224 */ /* 0x000fe200078e00ff */
[----:B------:R-:W-:Y:S01]  /*0950*/  LOP3.LUT R13, R13, R12, RZ, 0x3c, !PT ;  /* 0x0000000c0d0d7212 */ /* 0x000fe200078e3cff */
[----:B------:R-:W-:Y:S01]  /*0960*/  IMAD.SHL.U32 R17, R20, 0x4, RZ ;  /* 0x0000000414117824 */ /* 0x000fe200078e00ff */
[----:B------:R-:W-:Y:S01]  /*0970*/  SHF.R.U32.HI R22, RZ, 0x1, R9 ;  /* 0x00000001ff167819 */ /* 0x000fe20000011609 */
[----:B------:R-:W-:Y:S01]  /*0980*/  IMAD.U32 R12, R42, 0x10000, RZ ;  /* 0x000100002a0c7824 */ /* 0x000fe200078e00ff */
[----:B------:R-:W-:Y:S01]  /*0990*/  LOP3.LUT R11, R14, 0xff0000, R11, 0x78, !PT ;  /* 0x00ff00000e0b7812 */ /* 0x000fe200078e780b */
[----:B------:R-:W-:Y:S01]  /*09a0*/  IMAD.SHL.U32 R14, R13, 0x4, RZ ;  /* 0x000000040d0e7824 */ /* 0x000fe200078e00ff */
[----:B------:R-:W-:Y:S02]  /*09b0*/  LOP3.LUT R17, R18, 0x30303030, R17, 0x78, !PT ;  /* 0x3030303012117812 */ /* 0x000fe400078e7811 */
[----:B------:R-:W-:-:S02]  /*09c0*/  LOP3.LUT R22, R22, R9, RZ, 0x3c, !PT ;  /* 0x0000000916167212 */ /* 0x000fc400078e3cff */
[----:B------:R-:W-:Y:S02]  /*09d0*/  LOP3.LUT R27, R11, 0xff00, R16, 0x78, !PT ;  /* 0x0000ff000b1b7812 */ /* 0x000fe400078e7810 */
[----:B------:R-:W-:Y:S01]  /*09e0*/  LOP3.LUT R12, R12, 0xffff0000, R11, 0x78, !PT ;  /* 0xffff00000c0c7812 */ /* 0x000fe200078e780b */
[----:B------:R-:W-:Y:S01]  /*09f0*/  IMAD.SHL.U32 R18, R22, 0x2, RZ ;  /* 0x0000000216127824 */ /* 0x000fe200078e00ff */
[----:B------:R-:W-:Y:S02]  /*0a00*/  SHF.R.U32.HI R11, RZ, 0x1, R10 ;  /* 0x00000001ff0b7819 */ /* 0x000fe4000001160a */
[----:B------:R-:W-:Y:S02]  /*0a10*/  LOP3.LUT R20, R17, 0xc0c0c0c, R20, 0x78, !PT ;  /* 0x0c0c0c0c11147812 */ /* 0x000fe400078e7814 */
[----:B------:R-:W-:Y:S02]  /*0a20*/  LOP3.LUT R14, R15, 0x30303030, R14, 0x78, !PT ;  /* 0x303030300f0e7812 */ /* 0x000fe400078e780e */
[----:B------:R-:W-:-:S02]  /*0a30*/  LOP3.LUT R15, R11, R10, RZ, 0x3c, !PT ;  /* 0x0000000a0b0f7212 */ /* 0x000fc400078e3cff */
[----:B------:R-:W-:Y:S02]  /*0a40*/  SHF.R.U32.HI R16, RZ, 0x4, R20 ;  /* 0x00000004ff107819 */ /* 0x000fe40000011614 */
[----:B------:R-:W-:Y:S01]  /*0a50*/  LOP3.LUT R13, R14, 0xc0c0c0c, R13, 0x78, !PT ;  /* 0x0c0c0c0c0e0d7812 */ /* 0x000fe200078e780d */
[----:B------:R-:W-:Y:S01]  /*0a60*/  IMAD.SHL.U32 R11, R15, 0x2, RZ ;  /* 0x000000020f0b7824 */ /* 0x000fe200078e00ff */
[----:B------:R-:W-:Y:S02]  /*0a70*/  LOP3.LUT R19, R9, 0x44444444, R18, 0x78, !PT ;  /* 0x4444444409137812 */ /* 0x000fe400078e7812 */
[----:B------:R-:W-:Y:S02]  /*0a80*/  LOP3.LUT R16, R16, R17, RZ, 0x3c, !PT ;  /* 0x0000001110107212 */ /* 0x000fe400078e3cff */
[----:B------:R-:W-:Y:S02]  /*0a90*/  SHF.R.U32.HI R9, RZ, 0x4, R13 ;  /* 0x00000004ff097819 */ /* 0x000fe4000001160d */
[----:B------:R-:W-:-:S02]  /*0aa0*/  LOP3.LUT R22, R19, 0x22222222, R22, 0x78, !PT ;  /* 0x2222222213167812 */ /* 0x000fc400078e7816 */
[----:B------:R-:W-:Y:S01]  /*0ab0*/  LOP3.LUT R18, R10, 0x44444444, R11, 0x78, !PT ;  /* 0x444444440a127812 */ /* 0x000fe200078e780b */
[----:B------:R-:W-:Y:S01]  /*0ac0*/  IMAD.SHL.U32 R11, R16, 0x10, RZ ;  /* 0x00000010100b7824 */ /* 0x000fe200078e00ff */
[----:B------:R-:W-:Y:S02]  /*0ad0*/  LOP3.LUT R9, R9, R14, RZ, 0x3c, !PT ;  /* 0x0000000e09097212 */ /* 0x000fe400078e3cff */
[----:B------:R-:W-:Y:S02]  /*0ae0*/  SHF.R.U32.HI R14, RZ, 0x2, R22 ;  /* 0x00000002ff0e7819 */ /* 0x000fe40000011616 */
[----:B------:R-:W-:Y:S01]  /*0af0*/  LOP3.LUT R15, R18, 0x22222222, R15, 0x78, !PT ;  /* 0x22222222120f7812 */ /* 0x000fe200078e780f */
[----:B------:R-:W-:Y:S01]  /*0b00*/  IMAD.SHL.U32 R10, R9, 0x10, RZ ;  /* 0x00000010090a7824 */ /* 0x000fe200078e00ff */
[----:B------:R-:W-:Y:S02]  /*0b10*/  LOP3.LUT R11, R20, 0xf000f00, R11, 0x78, !PT ;  /* 0x0f000f00140b7812 */ /* 0x000fe400078e780b */
[----:B------:R-:W-:-:S02]  /*0b20*/  CS2R R20, SRZ ;  /* 0x0000000000147805 */ /* 0x000fc4000001ff00 */
[----:B------:R-:W-:Y:S02]  /*0b30*/  LOP3.LUT R19, R14, R19, RZ, 0x3c, !PT ;  /* 0x000000130e137212 */ /* 0x000fe400078e3cff */
[----:B------:R-:W-:Y:S02]  /*0b40*/  SHF.R.U32.HI R17, RZ, 0x2, R15 ;  /* 0x00000002ff117819 */ /* 0x000fe4000001160f */
        /* <DEDUP_REMOVED lines=13> */
[----:B------:R-:W-:Y:S02]  /*0c20*/  SHF.R.U32.HI R15, RZ, 0x4, R19 ;  /* 0x00000004ff0f7819 */ /* 0x000fe40000011613 */
[----:B------:R-:W-:Y:S02]  /*0c30*/  LOP3.LUT R17, R18, 0xc0c0c0c, R17, 0x78, !PT ;  /* 0x0c0c0c0c12117812 */ /* 0x000fe400078e7811 */
[----:B------:R-:W-:Y:S02]  /*0c40*/  LOP3.LUT R11, R11, R10, RZ, 0x3c, !PT ;  /* 0x0000000a0b0b7212 */ /* 0x000fe400078e3cff */
[----:B------:R-:W-:Y:S02]  /*0c50*/  LOP3.LUT R13, R16, 0xff0000, R13, 0x78, !PT ;  /* 0x00ff0000100d7812 */ /* 0x000fe400078e780d */
[----:B------:R-:W-:Y:S01]  /*0c60*/  LOP3.LUT R22, R15, R22, RZ, 0x3c, !PT ;  /* 0x000000160f167212 */ /* 0x000fe200078e3cff */
[----:B------:R-:W-:Y:S01]  /*0c70*/  IMAD.SHL.U32 R10, R11, 0x100, RZ ;  /* 0x000001000b0a7824 */ /* 0x000fe200078e00ff */
[----:B------:R-:W-:-:S02]  /*0c80*/  SHF.R.U32.HI R15, RZ, 0x4, R17 ;  /* 0x00000004ff0f7819 */ /* 0x000fc40000011611 */
[----:B------:R-:W-:Y:S01]  /*0c90*/  LOP3.LUT R13, R13, 0xff00, R14, 0x78, !PT ;  /* 0x0000ff000d0d7812 */ /* 0x000fe200078e780e */
[----:B------:R-:W-:Y:S01]  /*0ca0*/  IMAD.SHL.U32 R14, R22, 0x10, RZ ;  /* 0x00000010160e7824 */ /* 0x000fe200078e00ff */
[----:B------:R-:W-:Y:S02]  /*0cb0*/  LOP3.LUT R18, R15, R18, RZ, 0x3c, !PT ;  /* 0x000000120f127212 */ /* 0x000fe400078e3cff */
[----:B------:R-:W-:Y:S01]  /*0cc0*/  LOP3.LUT R10, R9, 0xff0000, R10, 0x78, !PT ;  /* 0x00ff0000090a7812 */ /* 0x000fe200078e780a */
[----:B------:R-:W-:Y:S01]  /*0cd0*/  IMAD.U32 R15, R13, 0x10000, RZ ;  /* 0x000100000d0f7824 */ /* 0x000fe200078e00ff */
[----:B------:R-:W-:Y:S02]  /*0ce0*/  LOP3.LUT R19, R19, 0xf000f00, R14, 0x78, !PT ;  /* 0x0f000f0013137812 */ /* 0x000fe400078e780e */
[----:B------:R-:W-:Y:S02]  /*0cf0*/  LOP3.LUT R27, R12, R27, RZ, 0x3c, !PT ;  /* 0x0000001b0c1b7212 */ /* 0x000fe400078e3cff */
[----:B------:R-:W-:Y:S01]  /*0d00*/  SHF.R.U32.HI R9, RZ, 0x10, R12 ;  /* 0x00000010ff097819 */ /* 0x000fe2000001160c */
[----:B------:R-:W-:Y:S01]  /*0d10*/  IMAD.SHL.U32 R12, R18, 0x10, RZ ;  /* 0x00000010120c7824 */ /* 0x000fe200078e00ff */
[----:B------:R-:W-:-:S02]  /*0d20*/  LOP3.LUT R22, R19, 0xf000f0, R22, 0x78, !PT ;  /* 0x00f000f013167812 */ /* 0x000fc400078e7816 */
[----:B------:R-:W-:Y:S02]  /*0d30*/  LOP3.LUT R15, R15, 0xffff0000, R10, 0x78, !PT ;  /* 0xffff00000f0f7812 */ /* 0x000fe400078e780a */
[----:B------:R-:W-:Y:S02]  /*0d40*/  LOP3.LUT R17, R17, 0xf000f00, R12, 0x78, !PT ;  /* 0x0f000f0011117812 */ /* 0x000fe400078e780c */
[----:B------:R-:W-:Y:S02]  /*0d50*/  SHF.R.U32.HI R12, RZ, 0x8, R22 ;  /* 0x00000008ff0c7819 */ /* 0x000fe40000011616 */
[----:B------:R-:W-:Y:S02]  /*0d60*/  LOP3.LUT R10, R10, 0xff00, R11, 0x78, !PT ;  /* 0x0000ff000a0a7812 */ /* 0x000fe400078e780b */
[----:B------:R-:W-:Y:S02]  /*0d70*/  LOP3.LUT R12, R12, R19, RZ, 0x3c, !PT ;  /* 0x000000130c0c7212 */ /* 0x000fe400078e3cff */
[----:B------:R-:W-:-:S02]  /*0d80*/  SHF.R.U32.HI R46, RZ, 0x10, R15 ;  /* 0x00000010ff2e7819 */ /* 0x000fc4000001160f */
[----:B------:R-:W-:Y:S02]  /*0d90*/  LOP3.LUT R18, R17, 0xf000f0, R18, 0x78, !PT ;  /* 0x00f000f011127812 */ /* 0x000fe400078e7812 */
[----:B------:R-:W-:Y:S02]  /*0da0*/  SHF.R.U32.HI R11, RZ, 0x1, R8 ;  /* 0x00000001ff0b7819 */ /* 0x000fe40000011608 */
[----:B------:R-:W-:Y:S01]  /*0db0*/  LOP3.LUT R42, R9, R42, RZ, 0x3c, !PT ;  /* 0x0000002a092a7212 */ /* 0x000fe200078e3cff */
[----:B------:R-:W-:Y:S01]  /*0dc0*/  IMAD.SHL.U32 R9, R12, 0x100, RZ ;  /* 0x000001000c097824 */ /* 0x000fe200078e00ff */
[----:B------:R-:W-:Y:S02]  /*0dd0*/  LOP3.LUT R60, R15, R10, RZ, 0x3c, !PT ;  /* 0x0000000a0f3c7212 */ /* 0x000fe400078e3cff */
[----:B------:R-:W-:Y:S02]  /*0de0*/  LOP3.LUT R46, R46, R13, RZ, 0x3c, !PT ;  /* 0x0000000d2e2e7212 */ /* 0x000fe400078e3cff */
[----:B------:R-:W-:-:S02]  /*0df0*/  SHF.R.U32.HI R10, RZ, 0x8, R18 ;  /* 0x00000008ff0a7819 */ /* 0x000fc40000011612 */
[----:B------:R-:W-:Y:S02]  /*0e00*/  SHF.R.U32.HI R14, RZ, 0x1, R7 ;  /* 0x00000001ff0e7819 */ /* 0x000fe40000011607 */
[----:B------:R-:W-:Y:S02]  /*0e10*/  LOP3.LUT R13, R11, R8, RZ, 0x3c, !PT ;  /* 0x000000080b0d7212 */ /* 0x000fe400078e3cff */
[----:B------:R-:W-:Y:S02]  /*0e20*/  LOP3.LUT R10, R10, R17, RZ, 0x3c, !PT ;  /* 0x000000110a0a7212 */ /* 0x000fe400078e3cff */
[----:B------:R-:W-:Y:S01]  /*0e30*/  LOP3.LUT R11, R22, 0xff0000, R9, 0x78, !PT ;  /* 0x00ff0000160b7812 */ /* 0x000fe200078e7809 */
[----:B------:R-:W-:Y:S01]  /*0e40*/  IMAD.SHL.U32 R15, R13, 0x2, RZ ;  /* 0x000000020d0f7824 */ /* 0x000fe200078e00ff */
[----:B------:R-:W-:Y:S01]  /*0e50*/  LOP3.LUT R14, R14, R7, RZ, 0x3c, !PT ;  /* 0x000000070e0e7212 */ /* 0x000fe200078e3cff */
[----:B------:R-:W-:Y:S01]  /*0e60*/  IMAD.SHL.U32 R9, R10, 0x100, RZ ;  /* 0x000001000a097824 */ /* 0x000fe200078e00ff */
[----:B------:R-:W-:-:S02]  /*0e70*/  LOP3.LUT R54, R11, 0xff00, R12, 0x78, !PT ;  /* 0x0000ff000b367812 */ /* 0x000fc400078e780c */
[----:B------:R-:W-:Y:S01]  /*0e80*/  LOP3.LUT R16, R8, 0x44444444, R15, 0x78, !PT ;  /* 0x4444444408107812 */ /* 0x000fe200078e780f */
[----:B------:R-:W-:Y:S01]  /*0e90*/  IMAD.SHL.U32 R12, R14, 0x2, RZ ;  /* 0x000000020e0c7824 */ /* 0x000fe200078e00ff */
[----:B------:R-:W-:Y:S01]  /*0ea0*/  SHF.R.U32.HI R15, RZ, 0x1, R0 ;  /* 0x00000001ff0f7819 */ /* 0x000fe20000011600 */
[----:B------:R-:W-:Y:S01]  /*0eb0*/  IMAD.U32 R8, R54, 0x10000, RZ ;  /* 0x0001000036087824 */ /* 0x000fe200078e00ff */
[----:B------:R-:W-:Y:S02]  /*0ec0*/  LOP3.LUT R9, R18, 0xff0000, R9, 0x78, !PT ;  /* 0x00ff000012097812 */ /* 0x000fe400078e7809 */
[----:B------:R-:W-:Y:S02]  /*0ed0*/  LOP3.LUT R11, R7, 0x44444444, R12, 0x78, !PT ;  /* 0x44444444070b7812 */ /* 0x000fe400078e780c */
[----:B------:R-:W-:Y:S02]  /*0ee0*/  LOP3.LUT R13, R16, 0x22222222, R13, 0x78, !PT ;  /* 0x22222222100d7812 */ /* 0x000fe400078e780d */
[----:B------:R-:W-:-:S02]  /*0ef0*/  LOP3.LUT R12, R15, R0, RZ, 0x3c, !PT ;  /* 0x000000000f0c7212 */ /* 0x000fc400078e3cff */
[----:B------:R-:W-:Y:S02]  /*0f00*/  LOP3.LUT R40, R9, 0xff00, R10, 0x78, !PT ;  /* 0x0000ff0009287812 */ /* 0x000fe400078e780a */
[----:B------:R-:W-:Y:S01]  /*0f10*/  LOP3.LUT R7, R8, 0xffff0000, R9, 0x78, !PT ;  /* 0xffff000008077812 */ /* 0x000fe200078e7809 */
[----:B------:R-:W-:Y:S01]  /*0f20*/  IMAD.SHL.U32 R17, R12, 0x2, RZ ;  /* 0x000000020c117824 */ /* 0x000fe200078e00ff */
[----:B------:R-:W-:Y:S02]  /*0f30*/  SHF.R.U32.HI R9, RZ, 0x2, R13 ;  /* 0x00000002ff097819 */ /* 0x000fe4000001160d */
[----:B------:R-:W-:Y:S02]  /*0f40*/  LOP3.LUT R14, R11, 0x22222222, R14, 0x78, !PT ;  /* 0x222222220b0e7812 */ /* 0x000fe400078e780e */
[----:B------:R-:W-:Y:S02]  /*0f50*/  SHF.R.U32.HI R15, RZ, 0x1, R6 ;  /* 0x00000001ff0f7819 */ /* 0x000fe40000011606 */
[----:B------:R-:W-:-:S02]  /*0f60*/  LOP3.LUT R16, R9, R16, RZ, 0x3c, !PT ;  /* 0x0000001009107212 */ /* 0x000fc400078e3cff */
[----:B------:R-:W-:Y:S02]  /*0f70*/  SHF.R.U32.HI R8, RZ, 0x2, R14 ;  /* 0x00000002ff087819 */ /* 0x000fe4000001160e */
[----:B------:R-:W-:Y:S01]  /*0f80*/  LOP3.LUT R17, R0, 0x44444444, R17, 0x78, !PT ;  /* 0x4444444400117812 */ /* 0x000fe200078e7811 */
[----:B------:R-:W-:Y:S01]  /*0f90*/  IMAD.SHL.U32 R0, R16, 0x4, RZ ;  /* 0x0000000410007824 */ /* 0x000fe200078e00ff */
[----:B------:R-:W-:Y:S02]  /*0fa0*/  LOP3.LUT R15, R15, R6, RZ, 0x3c, !PT ;  /* 0x000000060f0f7212 */ /* 0x000fe400078e3cff */
[----:B------:R-:W-:Y:S02]  /*0fb0*/  LOP3.LUT R8, R8, R11, RZ, 0x3c, !PT ;  /* 0x0000000b08087212 */ /* 0x000fe400078e3cff */
[----:B------:R-:W-:Y:S01]  /*0fc0*/  LOP3.LUT R12, R17, 0x22222222, R12, 0x78, !PT ;  /* 0x22222222110c7812 */ /* 0x000fe200078e780c */
[----:B------:R-:W-:Y:S01]  /*0fd0*/  IMAD.SHL.U32 R11, R15, 0x2, RZ ;  /* 0x000000020f0b7824 */ /* 0x000fe200078e00ff */
[----:B------:R-:W-:Y:S01]  /*0fe0*/  LOP3.LUT R13, R13, 0x30303030, R0, 0x78, !PT ;  /* 0x303030300d0d7812 */ /* 0x000fe200078e7800 */
[----:B------:R-:W-:Y:S01]  /*0ff0*/  IMAD.SHL.U32 R9, R8, 0x4, RZ ;  /* 0x0000000408097824 */ /* 0x000fe200078e00ff */
[----:B------:R-:W-:-:S02]  /*1000*/  SHF.R.U32.HI R0, RZ, 0x2, R12 ;  /* 0x00000002ff007819 */ /* 0x000fc4000001160c */
[----:B------:R-:W-:Y:S02]  /*1010*/  LOP3.LUT R6, R6, 0x44444444, R11, 0x78, !PT ;  /* 0x4444444406067812 */ /* 0x000fe400078e780b */
[----:B------:R-:W-:Y:S02]  /*1020*/  LOP3.LUT R16, R13, 0xc0c0c0c, R16, 0x78, !PT ;  /* 0x0c0c0c0c0d107812 */ /* 0x000fe400078e7810 */
[----:B------:R-:W-:Y:S02]  /*1030*/  LOP3.LUT R17, R0, R17, RZ, 0x3c, !PT ;  /* 0x0000001100117212 */ /* 0x000fe400078e3cff */
[----:B------:R-:W-:Y:S02]  /*1040*/  LOP3.LUT R15, R6, 0x22222222, R15, 0x78, !PT ;  /* 0x22222222060f7812 */ /* 0x000fe400078e780f */
[----:B------:R-:W-:Y:S01]  /*1050*/  SHF.R.U32.HI R0, RZ, 0x4, R16 ;  /* 0x00000004ff007819 */ /* 0x000fe20000011610 */
[----:B------:R-:W-:Y:S01]  /*1060*/  IMAD.SHL.U32 R19, R17, 0x4, RZ ;  /* 0x0000000411137824 */ /* 0x000fe200078e00ff */
[----:B------:R-:W-:-:S02]  /*1070*/  LOP3.LUT R9, R14, 0x30303030, R9, 0x78, !PT ;  /* 0x303030300e097812 */ /* 0x000fc400078e7809 */
[----:B------:R-:W-:Y:S02]  /*1080*/  SHF.R.U32.HI R11, RZ, 0x2, R15 ;  /* 0x00000002ff0b7819 */ /* 0x000fe4000001160f */
[----:B------:R-:W-:Y:S02]  /*1090*/  LOP3.LUT R13, R0, R13, RZ, 0x3c, !PT ;  /* 0x0000000d000d7212 */ /* 0x000fe400078e3cff */
[----:B------:R-:W-:Y:S02]  /*10a0*/  LOP3.LUT R8, R9, 0xc0c0c0c, R8, 0x78, !PT ;  /* 0x0c0c0c0c09087812 */ /* 0x000fe400078e7808 */
[----:B------:R-:W-:Y:S02]  /*10b0*/  LOP3.LUT R12, R12, 0x30303030, R19, 0x78, !PT ;  /* 0x303030300c0c7812 */ /* 0x000fe400078e7813 */
[----:B------:R-:W-:Y:S01]  /*10c0*/  LOP3.LUT R6, R11, R6, RZ, 0x3c, !PT ;  /* 0x000000060b067212 */ /* 0x000fe200078e3cff */
[----:B------:R-:W-:Y:S01]  /*10d0*/  IMAD.SHL.U32 R11, R13, 0x10, RZ ;  /* 0x000000100d0b7824 */ /* 0x000fe200078e00ff */
[----:B------:R-:W-:-:S02]  /*10e0*/  SHF.R.U32.HI R0, RZ, 0x4, R8 ;  /* 0x00000004ff007819 */ /* 0x000fc40000011608 */
[----:B------:R-:W-:Y:S01]  /*10f0*/  LOP3.LUT R17, R12, 0xc0c0c0c, R17, 0x78, !PT ;  /* 0x0c0c0c0c0c117812 */ /* 0x000fe200078e7811 */
[----:B------:R-:W-:Y:S01]  /*1100*/  IMAD.SHL.U32 R10, R6, 0x4, RZ ;  /* 0x00000004060a7824 */ /* 0x000fe200078e00ff */
[----:B------:R-:W-:Y:S02]  /*1110*/  LOP3.LUT R0, R0, R9, RZ, 0x3c, !PT ;  /* 0x0000000900007212 */ /* 0x000fe400078e3cff */
[----:B------:R-:W-:Y:S02]  /*1120*/  LOP3.LUT R16, R16, 0xf000f00, R11, 0x78, !PT ;  /* 0x0f000f0010107812 */ /* 0x000fe400078e780b */
[----:B------:R-:W-:Y:S01]  /*1130*/  SHF.R.U32.HI R11, RZ, 0x4, R17 ;  /* 0x00000004ff0b7819 */ /* 0x000fe20000011611 */
[----:B------:R-:W-:Y:S01]  /*1140*/  IMAD.SHL.U32 R9, R0, 0x10, RZ ;  /* 0x0000001000097824 */ /* 0x000fe200078e00ff */
[----:B------:R-:W-:Y:S02]  /*1150*/  LOP3.LUT R15, R15, 0x30303030, R10, 0x78, !PT ;  /* 0x303030300f0f7812 */ /* 0x000fe400078e780a */
[----:B------:R-:W-:-:S02]  /*1160*/  LOP3.LUT R13, R16, 0xf000f0, R13, 0x78, !PT ;  /* 0x00f000f0100d7812 */ /* 0x000fc400078e780d */
[----:B------:R-:W-:Y:S02]  /*1170*/  LOP3.LUT R12, R11, R12, RZ, 0x3c, !PT ;  /* 0x0000000c0b0c7212 */ /* 0x000fe400078e3cff */
[----:B------:R-:W-:Y:S02]  /*1180*/  LOP3.LUT R10, R15, 0xc0c0c0c, R6, 0x78, !PT ;  /* 0x0c0c0c0c0f0a7812 */ /* 0x000fe400078e7806 */
[----:B------:R-:W-:Y:S01]  /*1190*/  LOP3.LUT R9, R8, 0xf000f00, R9, 0x78, !PT ;  /* 0x0f000f0008097812 */ /* 0x000fe200078e7809 */
[----:B------:R-:W-:Y:S01]  /*11a0*/  IMAD.SHL.U32 R14, R12, 0x10, RZ ;  /* 0x000000100c0e7824 */ /* 0x000fe200078e00ff */
[----:B------:R-:W-:Y:S02]  /*11b0*/  SHF.R.U32.HI R11, RZ, 0x8, R13 ;  /* 0x00000008ff0b7819 */ /* 0x000fe4000001160d */
[----:B------:R-:W-:Y:S02]  /*11c0*/  SHF.R.U32.HI R8, RZ, 0x4, R10 ;  /* 0x00000004ff087819 */ /* 0x000fe4000001160a */
[----:B------:R-:W-:-:S02]  /*11d0*/  LOP3.LUT R0, R9, 0xf000f0, R0, 0x78, !PT ;  /* 0x00f000f009007812 */ /* 0x000fc400078e7800 */
[----:B------:R-:W-:Y:S02]  /*11e0*/  LOP3.LUT R11, R11, R16, RZ, 0x3c, !PT ;  /* 0x000000100b0b7212 */ /* 0x000fe400078e3cff */
[----:B------:R-:W-:Y:S02]  /*11f0*/  LOP3.LUT R19, R17, 0xf000f00, R14, 0x78, !PT ;  /* 0x0f000f0011137812 */ /* 0x000fe400078e780e */
[----:B------:R-:W-:Y:S01]  /*1200*/  LOP3.LUT R15, R8, R15, RZ, 0x3c, !PT ;  /* 0x0000000f080f7212 */ /* 0x000fe200078e3cff */
[----:B------:R-:W-:Y:S01]  /*1210*/  IMAD.SHL.U32 R8, R11, 0x100, RZ ;  /* 0x000001000b087824 */ /* 0x000fe200078e00ff */
[----:B------:R-:W-:Y:S02]  /*1220*/  SHF.R.U32.HI R6, RZ, 0x8, R0 ;  /* 0x00000008ff067819 */ /* 0x000fe40000011600 */
[----:B------:R-:W-:Y:S01]  /*1230*/  LOP3.LUT R12, R19, 0xf000f0, R12, 0x78, !PT ;  /* 0x00f000f0130c7812 */ /* 0x000fe200078e780c */
[----:B------:R-:W-:Y:S01]  /*1240*/  IMAD.SHL.U32 R17, R15, 0x10, RZ ;  /* 0x000000100f117824 */ /* 0x000fe200078e00ff */
[----:B------:R-:W-:-:S02]  /*1250*/  LOP3.LUT R6, R6, R9, RZ, 0x3c, !PT ;  /* 0x0000000906067212 */ /* 0x000fc400078e3cff */
[----:B------:R-:W-:Y:S02]  /*1260*/  LOP3.LUT R8, R13, 0xff0000, R8, 0x78, !PT ;  /* 0x00ff00000d087812 */ /* 0x000fe400078e7808 */
[----:B------:R-:W-:Y:S01]  /*1270*/  SHF.R.U32.HI R14, RZ, 0x8, R12 ;  /* 0x00000008ff0e7819 */ /* 0x000fe2000001160c */
[----:B------:R-:W-:Y:S01]  /*1280*/  IMAD.SHL.U32 R9, R6, 0x100, RZ ;  /* 0x0000010006097824 */ /* 0x000fe200078e00ff */
[----:B------:R-:W-:Y:S02]  /*1290*/  LOP3.LUT R10, R10, 0xf000f00, R17, 0x78, !PT ;  /* 0x0f000f000a0a7812 */ /* 0x000fe400078e7811 */
[----:B------:R-:W-:Y:S02]  /*12a0*/  LOP3.LUT R8, R8, 0xff00, R11, 0x78, !PT ;  /* 0x0000ff0008087812 */ /* 0x000fe400078e780b */
[----:B------:R-:W-:Y:S02]  /*12b0*/  LOP3.LUT R14, R14, R19, RZ, 0x3c, !PT ;  /* 0x000000130e0e7212 */ /* 0x000fe400078e3cff */
[----:B------:R-:W-:-:S02]  /*12c0*/  CS2R R18, SRZ ;  /* 0x0000000000127805 */ /* 0x000fc4000001ff00 */
[----:B------:R-:W-:Y:S02]  /*12d0*/  LOP3.LUT R15, R10, 0xf000f0, R15, 0x78, !PT ;  /* 0x00f000f00a0f7812 */ /* 0x000fe400078e780f */
[----:B------:R-:W-:Y:S01]  /*12e0*/  LOP3.LUT R9, R0, 0xff0000, R9, 0x78, !PT ;  /* 0x00ff000000097812 */ /* 0x000fe200078e7809 */
[----:B------:R-:W-:Y:S01]  /*12f0*/  IMAD.U32 R0, R8, 0x10000, RZ ;  /* 0x0001000008007824 */ /* 0x000fe200078e00ff */
[----:B------:R-:W-:Y:S01]  /*1300*/  LOP3.LUT R40, R7, R40, RZ, 0x3c, !PT ;  /* 0x0000002807287212 */ /* 0x000fe200078e3cff */
[----:B------:R-:W-:Y:S01]  /*1310*/  IMAD.SHL.U32 R13, R14, 0x100, RZ ;  /* 0x000001000e0d7824 */ /* 0x000fe200078e00ff */
[----:B------:R-:W-:Y:S02]  /*1320*/  SHF.R.U32.HI R7, RZ, 0x10, R7 ;  /* 0x00000010ff077819 */ /* 0x000fe40000011607 */
[----:B------:R-:W-:Y:S02]  /*1330*/  SHF.R.U32.HI R11, RZ, 0x8, R15 ;  /* 0x00000008ff0b7819 */ /* 0x000fe4000001160f */
[----:B------:R-:W-:-:S02]  /*1340*/  LOP3.LUT R54, R7, R54, RZ, 0x3c, !PT ;  /* 0x0000003607367212 */ /* 0x000fc400078e3cff */
[----:B------:R-:W-:Y:S02]  /*1350*/  LOP3.LUT R7, R0, 0xffff0000, R9, 0x78, !PT ;  /* 0xffff000000077812 */ /* 0x000fe400078e7809 */
[----:B------:R-:W-:Y:S02]  /*1360*/  LOP3.LUT R11, R11, R10, RZ, 0x3c, !PT ;  /* 0x0000000a0b0b7212 */ /* 0x000fe400078e3cff */
[----:B------:R-:W-:Y:S02]  /*1370*/  LOP3.LUT R13, R12, 0xff0000, R13, 0x78, !PT ;  /* 0x00ff00000c0d7812 */ /* 0x000fe400078e780d */
[----:B------:R-:W-:Y:S01]  /*1380*/  LOP3.LUT R0, R9, 0xff00, R6, 0x78, !PT ;  /* 0x0000ff0009007812 */ /* 0x000fe200078e7806 */
[----:B------:R-:W-:Y:S01]  /*1390*/  IMAD.SHL.U32 R10, R11, 0x100, RZ ;  /* 0x000001000b0a7824 */ /* 0x000fe200078e00ff */
[----:B------:R-:W-:Y:S02]  /*13a0*/  SHF.R.U32.HI R9, RZ, 0x10, R7 ;  /* 0x00000010ff097819 */ /* 0x000fe40000011607 */
[----:B------:R-:W-:-:S02]  /*13b0*/  LOP3.LUT R33, R13, 0xff00, R14, 0x78, !PT ;  /* 0x0000ff000d217812 */ /* 0x000fc400078e780e */
[----:B------:R-:W-:Y:S02]  /*13c0*/  LOP3.LUT R0, R7, R0, RZ, 0x3c, !PT ;  /* 0x0000000007007212 */ /* 0x000fe400078e3cff */
[----:B------:R-:W-:Y:S01]  /*13d0*/  LOP3.LUT R6, R9, R8, RZ, 0x3c, !PT ;  /* 0x0000000809067212 */ /* 0x000fe200078e3cff */
[----:B------:R-:W-:Y:S01]  /*13e0*/  IMAD.U32 R7, R33, 0x10000, RZ ;  /* 0x0001000021077824 */ /* 0x000fe200078e00ff */
[----:B------:R-:W-:Y:S02]  /*13f0*/  SHF.R.U32.HI R9, RZ, 0x1, R4 ;  /* 0x00000001ff097819 */ /* 0x000fe40000011604 */
[----:B------:R-:W-:Y:S02]  /*1400*/  LOP3.LUT R10, R15, 0xff0000, R10, 0x78, !PT ;  /* 0x00ff00000f0a7812 */ /* 0x000fe400078e780a */
[----:B------:R-:W-:Y:S02]  /*1410*/  SHF.R.U32.HI R13, RZ, 0x1, R2 ;  /* 0x00000001ff0d7819 */ /* 0x000fe40000011602 */
[----:B------:R-:W-:-:S02]  /*1420*/  LOP3.LUT R9, R9, R4, RZ, 0x3c, !PT ;  /* 0x0000000409097212 */ /* 0x000fc400078e3cff */
[----:B------:R-:W-:Y:S02]  /*1430*/  LOP3.LUT R11, R10, 0xff00, R11, 0x78, !PT ;  /* 0x0000ff000a0b7812 */ /* 0x000fe400078e780b */
[----:B------:R-:W-:Y:S01]  /*1440*/  LOP3.LUT R8, R7, 0xffff0000, R10, 0x78, !PT ;  /* 0xffff000007087812 */ /* 0x000fe200078e780a */
[----:B------:R-:W-:Y:S01]  /*1450*/  IMAD.SHL.U32 R7, R9, 0x2, RZ ;  /* 0x0000000209077824 */ /* 0x000fe200078e00ff */
[----:B------:R-:W-:Y:S02]  /*1460*/  SHF.R.U32.HI R10, RZ, 0x1, R3 ;  /* 0x00000001ff0a7819 */ /* 0x000fe40000011603 */
        /* <DEDUP_REMOVED lines=12> */
[----:B------:R-:W-:-:S02]  /*1530*/  LOP3.LUT R14, R5, 0x44444444, R2, 0x78, !PT ;  /* 0x44444444050e7812 */ /* 0x000fc400078e7802 */
[----:B------:R-:W-:Y:S02]  /*1540*/  SHF.R.U32.HI R5, RZ, 0x2, R9 ;  /* 0x00000002ff057819 */ /* 0x000fe40000011609 */
[----:B------:R-:W-:Y:S02]  /*1550*/  LOP3.LUT R10, R3, 0x22222222, R10, 0x78, !PT ;  /* 0x22222222030a7812 */ /* 0x000fe400078e780a */
[----:B------:R-:W-:Y:S02]  /*1560*/  SHF.R.U32.HI R4, RZ, 0x2, R7 ;  /* 0x00000002ff047819 */ /* 0x000fe40000011607 */
[----:B------:R-:W-:Y:S02]  /*1570*/  LOP3.LUT R13, R14, 0x22222222, R13, 0x78, !PT ;  /* 0x222222220e0d7812 */ /* 0x000fe400078e780d */
[----:B------:R-:W-:Y:S02]  /*1580*/  LOP3.LUT R5, R5, R12, RZ, 0x3c, !PT ;  /* 0x0000000c05057212 */ /* 0x000fe400078e3cff */
[----:B------:R-:W-:-:S02]  /*1590*/  SHF.R.U32.HI R2, RZ, 0x2, R10 ;  /* 0x00000002ff027819 */ /* 0x000fc4000001160a */
[----:B------:R-:W-:Y:S01]  /*15a0*/  LOP3.LUT R16, R4, R15, RZ, 0x3c, !PT ;  /* 0x0000000f04107212 */ /* 0x000fe200078e3cff */
[----:B------:R-:W-:Y:S01]  /*15b0*/  IMAD.SHL.U32 R4, R5, 0x4, RZ ;  /* 0x0000000405047824 */ /* 0x000fe200078e00ff */
[----:B------:R-:W-:Y:S02]  /*15c0*/  SHF.R.U32.HI R15, RZ, 0x2, R13 ;  /* 0x00000002ff0f7819 */ /* 0x000fe4000001160d */
[----:B------:R-:W-:Y:S01]  /*15d0*/  LOP3.LUT R2, R2, R3, RZ, 0x3c, !PT ;  /* 0x0000000302027212 */ /* 0x000fe200078e3cff */
[----:B------:R-:W-:Y:S01]  /*15e0*/  IMAD.SHL.U32 R12, R16, 0x4, RZ ;  /* 0x00000004100c7824 */ /* 0x000fe200078e00ff */
[----:B------:R-:W-:Y:S02]  /*15f0*/  LOP3.LUT R15, R15, R14, RZ, 0x3c, !PT ;  /* 0x0000000e0f0f7212 */ /* 0x000fe400078e3cff */
[----:B------:R-:W-:Y:S01]  /*1600*/  LOP3.LUT R4, R9, 0x30303030, R4, 0x78, !PT ;  /* 0x3030303009047812 */ /* 0x000fe200078e7804 */
[----:B------:R-:W-:Y:S01]  /*1610*/  IMAD.SHL.U32 R3, R2, 0x4, RZ ;  /* 0x0000000402037824 */ /* 0x000fe200078e00ff */
[----:B------:R-:W-:Y:S01]  /*1620*/  LOP3.LUT R9, R7, 0x30303030, R12, 0x78, !PT ;  /* 0x3030303007097812 */ /* 0x000fe200078e780c */
[----:B------:R-:W-:Y:S01]  /*1630*/  IMAD.SHL.U32 R12, R15, 0x4, RZ ;  /* 0x000000040f0c7824 */ /* 0x000fe200078e00ff */
[----:B------:R-:W-:-:S02]  /*1640*/  LOP3.LUT R5, R4, 0xc0c0c0c, R5, 0x78, !PT ;  /* 0x0c0c0c0c04057812 */ /* 0x000fc400078e7805 */
[----:B------:R-:W-:Y:S02]  /*1650*/  LOP3.LUT R3, R10, 0x30303030, R3, 0x78, !PT ;  /* 0x303030300a037812 */ /* 0x000fe400078e7803 */
[----:B------:R-:W-:Y:S02]  /*1660*/  LOP3.LUT R16, R9, 0xc0c0c0c, R16, 0x78, !PT ;  /* 0x0c0c0c0c09107812 */ /* 0x000fe400078e7810 */
[----:B------:R-:W-:Y:S02]  /*1670*/  LOP3.LUT R12, R13, 0x30303030, R12, 0x78, !PT ;  /* 0x303030300d0c7812 */ /* 0x000fe400078e780c */
[----:B------:R-:W-:Y:S02]  /*1680*/  SHF.R.U32.HI R7, RZ, 0x4, R5 ;  /* 0x00000004ff077819 */ /* 0x000fe40000011605 */
[----:B------:R-:W-:Y:S02]  /*1690*/  LOP3.LUT R2, R3, 0xc0c0c0c, R2, 0x78, !PT ;  /* 0x0c0c0c0c03027812 */ /* 0x000fe400078e7802 */
[----:B------:R-:W-:-:S02]  /*16a0*/  SHF.R.U32.HI R10, RZ, 0x4, R16 ;  /* 0x00000004ff0a7819 */ /* 0x000fc40000011610 */
[----:B------:R-:W-:Y:S02]  /*16b0*/  LOP3.LUT R15, R12, 0xc0c0c0c, R15, 0x78, !PT ;  /* 0x0c0c0c0c0c0f7812 */ /* 0x000fe400078e780f */
[----:B------:R-:W-:Y:S02]  /*16c0*/  LOP3.LUT R7, R7, R4, RZ, 0x3c, !PT ;  /* 0x0000000407077212 */ /* 0x000fe400078e3cff */
[----:B------:R-:W-:Y:S02]  /*16d0*/  SHF.R.U32.HI R4, RZ, 0x4, R2 ;  /* 0x00000004ff047819 */ /* 0x000fe40000011602 */
[----:B------:R-:W-:Y:S01]  /*16e0*/  LOP3.LUT R13, R10, R9, RZ, 0x3c, !PT ;  /* 0x000000090a0d7212 */ /* 0x000fe200078e3cff */
[----:B------:R-:W-:Y:S01]  /*16f0*/  IMAD.SHL.U32 R10, R7, 0x10, RZ ;  /* 0x00000010070a7824 */ /* 0x000fe200078e00ff */
        /* <DEDUP_REMOVED lines=15> */
[----:B------:R-:W-:Y:S02]  /*17f0*/  LOP3.LUT R10, R5, R10, RZ, 0x3c, !PT ;  /* 0x0000000a050a7212 */ /* 0x000fe400078e3cff */
[----:B------:R-:W-:Y:S02]  /*1800*/  SHF.R.U32.HI R2, RZ, 0x8, R4 ;  /* 0x00000008ff027819 */ /* 0x000fe40000011604 */
[----:B------:R-:W-:Y:S01]  /*1810*/  LOP3.LUT R15, R15, R16, RZ, 0x3c, !PT ;  /* 0x000000100f0f7212 */ /* 0x000fe200078e3cff */
[----:B------:R-:W-:Y:S01]  /*1820*/  IMAD.SHL.U32 R12, R10, 0x100, RZ ;  /* 0x000001000a0c7824 */ /* 0x000fe200078e00ff */
[----:B------:R-:W-:-:S02]  /*1830*/  LOP3.LUT R9, R14, 0xf000f0, R9, 0x78, !PT ;  /* 0x00f000f00e097812 */ /* 0x000fc400078e7809 */
[----:B------:R-:W-:Y:S02]  /*1840*/  CS2R R16, SRZ ;  /* 0x0000000000107805 */ /* 0x000fe4000001ff00 */
[----:B------:R-:W-:Y:S01]  /*1850*/  LOP3.LUT R3, R2, R3, RZ, 0x3c, !PT ;  /* 0x0000000302037212 */ /* 0x000fe200078e3cff */
[----:B------:R-:W-:Y:S01]  /*1860*/  IMAD.SHL.U32 R2, R15, 0x100, RZ ;  /* 0x000001000f027824 */ /* 0x000fe200078e00ff */
[----:B------:R-:W-:Y:S02]  /*1870*/  SHF.R.U32.HI R5, RZ, 0x8, R9 ;  /* 0x00000008ff057819 */ /* 0x000fe40000011609 */
[----:B------:R-:W-:Y:S02]  /*1880*/  LOP3.LUT R7, R7, 0xff0000, R12, 0x78, !PT ;  /* 0x00ff000007077812 */ /* 0x000fe400078e780c */
[----:B------:R-:W-:Y:S01]  /*1890*/  LOP3.LUT R14, R5, R14, RZ, 0x3c, !PT ;  /* 0x0000000e050e7212 */ /* 0x000fe200078e3cff */
[----:B------:R-:W-:Y:S01]  /*18a0*/  IMAD.SHL.U32 R5, R3, 0x100, RZ ;  /* 0x0000010003057824 */ /* 0x000fe200078e00ff */
[----:B------:R-:W-:Y:S01]  /*18b0*/  LOP3.LUT R12, R13, 0xff0000, R2, 0x78, !PT ;  /* 0x00ff00000d0c7812 */ /* 0x000fe200078e7802 */
[----:B------:R-:W-:Y:S01]  /*18c0*/  IMAD.MOV.U32 R13, RZ, RZ, -0x80000000 ;  /* 0x80000000ff0d7424 */ /* 0x000fe200078e00ff */
[----:B------:R-:W-:Y:S01]  /*18d0*/  LOP3.LUT R7, R7, 0xff00, R10, 0x78, !PT ;  /* 0x0000ff0007077812 */ /* 0x000fe200078e780a */
[----:B------:R-:W-:Y:S01]  /*18e0*/  IMAD.SHL.U32 R2, R14, 0x100, RZ ;  /* 0x000001000e027824 */ /* 0x000fe200078e00ff */
[----:B------:R-:W-:Y:S01]  /*18f0*/  LOP3.LUT R12, R12, 0xff00, R15, 0x78, !PT ;  /* 0x0000ff000c0c7812 */ /* 0x000fe200078e780f */
[----:B------:R-:W-:Y:S01]  /*1900*/  IMAD.MOV.U32 R15, RZ, RZ, RZ ;  /* 0x000000ffff0f7224 */ /* 0x000fe200078e00ff */
[----:B------:R-:W-:Y:S01]  /*1910*/  LOP3.LUT R4, R4, 0xff0000, R5, 0x78, !PT ;  /* 0x00ff000004047812 */ /* 0x000fe200078e7805 */
[----:B------:R-:W-:Y:S01]  /*1920*/  IMAD.U32 R5, R7, 0x10000, RZ ;  /* 0x0001000007057824 */ /* 0x000fe200078e00ff */
[----:B------:R-:W-:Y:S01]  /*1930*/  LOP3.LUT R9, R9, 0xff0000, R2, 0x78, !PT ;  /* 0x00ff000009097812 */ /* 0x000fe200078e7802 */
[----:B------:R-:W-:Y:S01]  /*1940*/  IMAD.U32 R10, R12, 0x10000, RZ ;  /* 0x000100000c0a7824 */ /* 0x000fe200078e00ff */
[----:B------:R-:W-:-:S02]  /*1950*/  SHF.R.U32.HI R2, RZ, 0x10, R8 ;  /* 0x00000010ff027819 */ /* 0x000fc40000011608 */
[----:B------:R-:W-:Y:S02]  /*1960*/  LOP3.LUT R24, R5, 0xffff0000, R4, 0x78, !PT ;  /* 0xffff000005187812 */ /* 0x000fe400078e7804 */
[----:B------:R-:W-:Y:S02]  /*1970*/  LOP3.LUT R10, R10, 0xffff0000, R9, 0x78, !PT ;  /* 0xffff00000a0a7812 */ /* 0x000fe400078e7809 */
[----:B------:R-:W-:Y:S02]  /*1980*/  LOP3.LUT R3, R4, 0xff00, R3, 0x78, !PT ;  /* 0x0000ff0004037812 */ /* 0x000fe400078e7803 */
[----:B------:R-:W-:Y:S01]  /*1990*/  LOP3.LUT R9, R9, 0xff00, R14, 0x78, !PT ;  /* 0x0000ff0009097812 */ /* 0x000fe200078e780e */
[----:B------:R-:W-:Y:S01]  /*19a0*/  IMAD.MOV.U32 R14, RZ, RZ, 0x1 ;  /* 0x00000001ff0e7424 */ /* 0x000fe200078e00ff */
[----:B------:R-:W-:Y:S02]  /*19b0*/  SHF.R.U32.HI R5, RZ, 0x10, R10 ;  /* 0x00000010ff057819 */ /* 0x000fe4000001160a */
[----:B------:R-:W-:-:S02]  /*19c0*/  SHF.R.U32.HI R32, RZ, 0x10, R24 ;  /* 0x00000010ff207819 */ /* 0x000fc40000011618 */
[----:B------:R-:W-:Y:S01]  /*19d0*/  LOP3.LUT R11, R8, R11, RZ, 0x3c, !PT ;  /* 0x0000000b080b7212 */ /* 0x000fe200078e3cff */
[----:B------:R-:W-:Y:S01]  /*19e0*/  IMAD.MOV.U32 R8, RZ, RZ, RZ ;  /* 0x000000ffff087224 */ /* 0x000fe200078e00ff */
[----:B------:R-:W-:Y:S02]  /*19f0*/  LOP3.LUT R33, R2, R33, RZ, 0x3c, !PT ;  /* 0x0000002102217212 */ /* 0x000fe400078e3cff */
[----:B------:R-:W-:Y:S02]  /*1a00*/  LOP3.LUT R24, R24, R3, RZ, 0x3c, !PT ;  /* 0x0000000318187212 */ /* 0x000fe400078e3cff */
[----:B------:R-:W-:Y:S02]  /*1a10*/  CS2R R2, SRZ ;  /* 0x0000000000027805 */ /* 0x000fe4000001ff00 */
[----:B------:R-:W-:Y:S01]  /*1a20*/  LOP3.LUT R38, R10, R9, RZ, 0x3c, !PT ;  /* 0x000000090a267212 */ /* 0x000fe200078e3cff */
[----:B------:R-:W-:Y:S01]  /*1a30*/  IMAD.MOV.U32 R10, RZ, RZ, RZ ;  /* 0x000000ffff0a7224 */ /* 0x000fe200078e00ff */
[----:B------:R-:W-:Y:S01]  /*1a40*/  LOP3.LUT R28, R5, R12, RZ, 0x3c, !PT ;  /* 0x0000000c051c7212 */ /* 0x000fe200078e3cff */
[----:B------:R-:W-:Y:S01]  /*1a50*/  IMAD.MOV.U32 R12, RZ, RZ, RZ ;  /* 0x000000ffff0c7224 */ /* 0x000fe200078e00ff */
[----:B------:R-:W-:-:S02]  /*1a60*/  LOP3.LUT R32, R32, R7, RZ, 0x3c, !PT ;  /* 0x0000000720207212 */ /* 0x000fc400078e3cff */
[----:B------:R-:W-:-:S07]  /*1a70*/  CS2R R4, SRZ ;  /* 0x0000000000047805 */ /* 0x000fce000001ff00 */
.L_x_6:
[----:B------:R-:W-:Y:S01]  /*1a80*/  LOP3.LUT R22, R2, R24, R27, 0x96, !PT ;  /* 0x0000001802167212 */ /* 0x000fe200078e961b */
        /* <DEDUP_REMOVED lines=12> */
[----:B------:R-:W-:Y:S02]  /*1b50*/  LOP3.LUT R58, R23, R58, R35, 0x96, !PT ;  /* 0x0000003a173a7212 */ /* 0x000fe400078e9623 */
[----:B------:R-:W-:Y:S02]  /*1b60*/  LOP3.LUT R62, R50, R62, R57, 0x96, !PT ;  /* 0x0000003e323e7212 */ /* 0x000fe400078e9639 */
[----:B------:R-:W-:-:S02]  /*1b70*/  LOP3.LUT R51, R43, R51, R36, 0x96, !PT ;  /* 0x000000332b337212 */ /* 0x000fc400078e9624 */
[----:B------:R-:W-:Y:S02]  /*1b80*/  LOP3.LUT R22, R35, R64, R7, 0x96, !PT ;  /* 0x0000004023167212 */ /* 0x000fe400078e9607 */
[----:B------:R-:W-:Y:S02]  /*1b90*/  LOP3.LUT R25, R33, R58, R41, 0x96, !PT ;  /* 0x0000003a21197212 */ /* 0x000fe400078e9629 */
[----:B------:R-:W-:Y:S02]  /*1ba0*/  LOP3.LUT R56, R45, R32, R42, 0x96, !PT ;  /* 0x000000202d387212 */ /* 0x000fe400078e962a */
[-CC-:B------:R-:W-:Y:S02]  /*1bb0*/  LOP3.LUT R6, R6, R64.reuse, R7.reuse, 0x96, !PT ;  /* 0x0000004006067212 */ /* 0x180fe400078e9607 */
[-CC-:B------:R-:W-:Y:S02]  /*1bc0*/  LOP3.LUT R9, R39, R64.reuse, R7.reuse, 0x96, !PT ;  /* 0x0000004027097212 */ /* 0x180fe400078e9607 */
[----:B------:R-:W-:-:S02]  /*1bd0*/  LOP3.LUT R17, R17, R64, R7, 0x96, !PT ;  /* 0x0000004011117212 */ /* 0x000fc400078e9607 */
[--C-:B------:R-:W-:Y:S02]  /*1be0*/  LOP3.LUT R35, R23, R64, R7.reuse, 0x96, !PT ;  /* 0x0000004017237212 */ /* 0x100fe400078e9607 */
[----:B------:R-:W-:Y:S02]  /*1bf0*/  SHF.L.W.U32.HI R66, R7, 0x1, R7 ;  /* 0x0000000107427819 */ /* 0x000fe40000010e07 */
[----:B------:R-:W-:Y:S02]  /*1c00*/  SHF.L.W.U32.HI R33, R58, 0x1, R58 ;  /* 0x000000013a217819 */ /* 0x000fe40000010e3a */
[-CC-:B------:R-:W-:Y:S02]  /*1c10*/  LOP3.LUT R7, R42, R51.reuse, R62.reuse, 0x96, !PT ;  /* 0x000000332a077212 */ /* 0x180fe400078e963e */
[----:B------:R-:W-:Y:S02]  /*1c20*/  LOP3.LUT R23, R36, R58, R41, 0x96, !PT ;  /* 0x0000003a24177212 */ /* 0x000fe400078e9629 */
[----:B------:R-:W-:-:S02]  /*1c30*/  LOP3.LUT R42, R45, R51, R62, 0x96, !PT ;  /* 0x000000332d2a7212 */ /* 0x000fc400078e963e */
[-CC-:B------:R-:W-:Y:S02]  /*1c40*/  LOP3.LUT R32, R32, R51.reuse, R62.reuse, 0x96, !PT ;  /* 0x0000003320207212 */ /* 0x180fe400078e963e */
[-CC-:B------:R-:W-:Y:S02]  /*1c50*/  LOP3.LUT R36, R15, R51.reuse, R62.reuse, 0x96, !PT ;  /* 0x000000330f247212 */ /* 0x180fe400078e963e */
[C---:B------:R-:W-:Y:S02]  /*1c60*/  LOP3.LUT R45, R44.reuse, R51, R62, 0x96, !PT ;  /* 0x000000332c2d7212 */ /* 0x040fe400078e963e */
        /* <DEDUP_REMOVED lines=9> */
[-CC-:B------:R-:W-:Y:S02]  /*1d00*/  LOP3.LUT R16, R16, R58.reuse, R41.reuse, 0x96, !PT ;  /* 0x0000003a10107212 */ /* 0x180fe400078e9629 */
[----:B------:R-:W-:Y:S02]  /*1d10*/  LOP3.LUT R43, R43, R58, R41, 0x96, !PT ;  /* 0x0000003a2b2b7212 */ /* 0x000fe400078e9629 */
[----:B------:R-:W-:Y:S02]  /*1d20*/  SHF.L.W.U32.HI R15, R51, 0x1, R51 ;  /* 0x00000001330f7819 */ /* 0x000fe40000010e33 */
[----:B------:R-:W-:Y:S02]  /*1d30*/  LOP3.LUT R41, R66, R41, RZ, 0x3c, !PT ;  /* 0x0000002942297212 */ /* 0x000fe400078e3cff */
[----:B------:R-:W-:Y:S02]  /*1d40*/  LOP3.LUT R58, R13, R33, R44, 0x96, !PT ;  /* 0x000000210d3a7212 */ /* 0x000fe400078e962c */
[----:B------:R-:W-:-:S02]  /*1d50*/  LOP3.LUT R51, R28, R39, R56, 0x96, !PT ;  /* 0x000000271c337212 */ /* 0x000fc400078e9638 */
[----:B------:R-:W-:Y:S02]  /*1d60*/  SHF.L.W.U32.HI R66, R56, 0x1, R56 ;  /* 0x0000000138427819 */ /* 0x000fe40000010e38 */
[--C-:B------:R-:W-:Y:S02]  /*1d70*/  SHF.L.W.U32.HI R13, R44, 0x1, R44.reuse ;  /* 0x000000012c0d7819 */ /* 0x100fe40000010e2c */
[----:B------:R-:W-:Y:S02]  /*1d80*/  LOP3.LUT R28, R3, R33, R44, 0x96, !PT ;  /* 0x00000021031c7212 */ /* 0x000fe400078e962c */
[-CC-:B------:R-:W-:Y:S02]  /*1d90*/  LOP3.LUT R46, R46, R39.reuse, R56.reuse, 0x96, !PT ;  /* 0x000000272e2e7212 */ /* 0x180fe400078e9638 */
[-CC-:B------:R-:W-:Y:S02]  /*1da0*/  LOP3.LUT R37, R37, R39.reuse, R56.reuse, 0x96, !PT ;  /* 0x0000002725257212 */ /* 0x180fe400078e9638 */
[----:B------:R-:W-:-:S02]  /*1db0*/  LOP3.LUT R10, R10, R39, R56, 0x96, !PT ;  /* 0x000000270a0a7212 */ /* 0x000fc400078e9638 */
[-C--:B------:R-:W-:Y:S02]  /*1dc0*/  LOP3.LUT R61, R61, R39.reuse, R56, 0x96, !PT ;  /* 0x000000273d3d7212 */ /* 0x080fe400078e9638 */
[----:B------:R-:W-:Y:S02]  /*1dd0*/  LOP3.LUT R3, R15, R39, RZ, 0x3c, !PT ;  /* 0x000000270f037212 */ /* 0x000fe400078e3cff */
[-CC-:B------:R-:W-:Y:S02]  /*1de0*/  LOP3.LUT R54, R54, R33.reuse, R44.reuse, 0x96, !PT ;  /* 0x0000002136367212 */ /* 0x180fe400078e962c */
[-CC-:B------:R-:W-:Y:S02]  /*1df0*/  LOP3.LUT R8, R8, R33.reuse, R44.reuse, 0x96, !PT ;  /* 0x0000002108087212 */ /* 0x180fe400078e962c */
[-C--:B------:R-:W-:Y:S02]  /*1e00*/  LOP3.LUT R56, R12, R33.reuse, R44, 0x96, !PT ;  /* 0x000000210c387212 */ /* 0x080fe400078e962c */
[----:B------:R-:W-:-:S02]  /*1e10*/  LOP3.LUT R33, R66, R33, RZ, 0x3c, !PT ;  /* 0x0000002142217212 */ /* 0x000fc400078e3cff */
[----:B------:R-:W-:Y:S02]  /*1e20*/  LOP3.LUT R44, R13, R64, RZ, 0x3c, !PT ;  /* 0x000000400d2c7212 */ /* 0x000fe400078e3cff */
[-C--:B------:R-:W-:Y:S02]  /*1e30*/  LOP3.LUT R60, R60, R41.reuse, RZ, 0x3c, !PT ;  /* 0x000000293c3c7212 */ /* 0x080fe400078e3cff */
[-C--:B------:R-:W-:Y:S02]  /*1e40*/  LOP3.LUT R15, R38, R41.reuse, RZ, 0x3c, !PT ;  /* 0x00000029260f7212 */ /* 0x080fe400078e3cff */
[-C--:B------:R-:W-:Y:S02]  /*1e50*/  LOP3.LUT R39, R59, R41.reuse, RZ, 0x3c, !PT ;  /* 0x000000293b277212 */ /* 0x080fe400078e3cff */
[-C--:B------:R-:W-:Y:S02]  /*1e60*/  LOP3.LUT R57, R57, R41.reuse, RZ, 0x3c, !PT ;  /* 0x0000002939397212 */ /* 0x080fe400078e3cff */
        /* <DEDUP_REMOVED lines=32> */
[-C--:B------:R-:W-:Y:S02]  /*2070*/  LOP3.LUT R10, R29, R33.reuse, RZ, 0x3c, !PT ;  /* 0x000000211d0a7212 */ /* 0x080fe400078e3cff */
[----:B------:R-:W-:Y:S02]  /*2080*/  LOP3.LUT R49, R49, R62, RZ, 0x3c, !PT ;  /* 0x0000003e31317212 */ /* 0x000fe400078e3cff */
[----:B------:R-:W-:Y:S02]  /*2090*/  LOP3.LUT R11, R11, R33, RZ, 0x3c, !PT ;  /* 0x000000210b0b7212 */ /* 0x000fe400078e3cff */
[----:B------:R-:W-:Y:S02]  /*20a0*/  LOP3.LUT R2, R2, R44, RZ, 0x3c, !PT ;  /* 0x0000002c02027212 */ /* 0x000fe400078e3cff */
[----:B------:R-:W-:-:S02]  /*20b0*/  LOP3.LUT R12, R61, R4, R18, 0xb4, !PT ;  /* 0x000000043d0c7212 */ /* 0x000fc400078eb412 */
        /* <DEDUP_REMOVED lines=49> */
[----:B------:R-:W-:Y:S02]  /*23d0*/  LOP3.LUT R45, R29, R27, R44, 0x6, !PT ;  /* 0x0000001b1d2d7212 */ /* 0x000fe400078e062c */
[----:B------:R-:W-:Y:S02]  /*23e0*/  SHF.L.W.U32.HI R46, R55, 0xc, R55 ;  /* 0x0000000c372e7819 */ /* 0x000fe40000010e37 */
[----:B------:R-:W-:Y:S02]  /*23f0*/  LOP3.LUT R61, R48, R50, R59, 0xb4, !PT ;  /* 0x00000032303d7212 */ /* 0x000fe400078eb43b */
[----:B------:R-:W-:Y:S02]  /*2400*/  LOP3.LUT R20, R59, R22, R50, 0xb4, !PT ;  /* 0x000000163b147212 */ /* 0x000fe400078eb432 */
[----:B------:R-:W-:-:S02]  /*2410*/  LOP3.LUT R55, R43, R59, R48, 0xb4, !PT ;  /* 0x0000003b2b377212 */ /* 0x000fc400078eb430 */
[----:B------:R-:W-:Y:S02]  /*2420*/  LOP3.LUT R50, R50, R43, R22, 0xb4, !PT ;  /* 0x0000002b32327212 */ /* 0x000fe400078eb416 */
[----:B------:R-:W-:Y:S02]  /*2430*/  LOP3.LUT R43, R22, R48, R43, 0xb4, !PT ;  /* 0x00000030162b7212 */ /* 0x000fe400078eb42b */
[C---:B------:R-:W-:Y:S02]  /*2440*/  LOP3.LUT R52, R51.reuse, R27, R44, 0x90, !PT ;  /* 0x0000001b33347212 */ /* 0x040fe400078e902c */
[----:B------:R-:W-:Y:S02]  /*2450*/  LOP3.LUT R48, R56, R45, RZ, 0x3c, !PT ;  /* 0x0000002d38307212 */ /* 0x000fe400078e3cff */
[----:B------:R-:W-:Y:S02]  /*2460*/  LOP3.LUT R22, R46, R29, R56, 0xb4, !PT ;  /* 0x0000001d2e167212 */ /* 0x000fe400078eb438 */
[----:B------:R-:W-:-:S02]  /*2470*/  LOP3.LUT R56, R51, R56, R46, 0xb4, !PT ;  /* 0x0000003833387212 */ /* 0x000fc400078eb42e */
        /* <DEDUP_REMOVED lines=13> */
[----:B0-----:R-:W-:Y:S02]  /*2550*/  LOP3.LUT R37, R24, UR7, R29, 0x9c, !PT ;  /* 0x0000000718257c12 */ /* 0x001fe4000f8e9c1d */
[----:B------:R-:W-:Y:S02]  /*2560*/  SHF.L.W.U32.HI R29, R53, 0x7, R53 ;  /* 0x00000007351d7819 */ /* 0x000fe40000010e35 */
[----:B------:R-:W-:Y:S01]  /*2570*/  LOP3.LUT R24, R32, UR6, R41, 0x9c, !PT ;  /* 0x0000000620187c12 */ /* 0x000fe2000f8e9c29 */
[----:B------:R-:W0:Y:S01]  /*2580*/  LDCU.64 UR6, c[0x3][UR10+-0x8] ;  /* 0x00ffff000a0677ac */ /* 0x000e220008000a00 */
[----:B------:R-:W-:Y:S02]  /*2590*/  LOP3.LUT R35, R51, R27, R44, 0x96, !PT ;  /* 0x0000001b33237212 */ /* 0x000fe400078e962c */
[----:B------:R-:W-:-:S02]  /*25a0*/  SHF.L.W.U32.HI R28, R28, 0xb, R28 ;  /* 0x0000000b1c1c7819 */ /* 0x000fc40000010e1c */
[-CC-:B------:R-:W-:Y:S02]  /*25b0*/  LOP3.LUT R44, R41, R26.reuse, R33.reuse, 0x90, !PT ;  /* 0x0000001a292c7212 */ /* 0x180fe400078e9021 */
[-CC-:B------:R-:W-:Y:S02]  /*25c0*/  LOP3.LUT R51, R29, R26.reuse, R33.reuse, 0x6, !PT ;  /* 0x0000001a1d337212 */ /* 0x180fe400078e0621 */
[----:B------:R-:W-:Y:S02]  /*25d0*/  LOP3.LUT R24, R24, R26, R33, 0x96, !PT ;  /* 0x0000001a18187212 */ /* 0x000fe400078e9621 */
[----:B------:R-:W-:Y:S02]  /*25e0*/  LOP3.LUT R26, R41, R28, R32, 0xb4, !PT ;  /* 0x0000001c291a7212 */ /* 0x000fe400078eb420 */
[----:B------:R-:W-:Y:S02]  /*25f0*/  LOP3.LUT R27, R32, R29, R28, 0xb4, !PT ;  /* 0x0000001d201b7212 */ /* 0x000fe400078eb41c */
[----:B------:R-:W-:-:S02]  /*2600*/  LOP3.LUT R29, R29, R44, RZ, 0x3c, !PT ;  /* 0x0000002c1d1d7212 */ /* 0x000fc400078e3cff */
[----:B------:R-:W-:Y:S02]  /*2610*/  LOP3.LUT R44, R48, R47, R46, 0x96, !PT ;  /* 0x0000002f302c7212 */ /* 0x000fe400078e962e */
[----:B------:R-:W-:Y:S02]  /*2620*/  LOP3.LUT R28, R28, R51, RZ, 0x3c, !PT ;  /* 0x000000331c1c7212 */ /* 0x000fe400078e3cff */
        /* <DEDUP_REMOVED lines=15> */
[----:B------:R-:W-:-:S02]  /*2720*/  LOP3.LUT R38, R41, R58, RZ, 0x3c, !PT ;  /* 0x0000003a29267212 */ /* 0x000fc400078e3cff */
[----:B------:R-:W-:Y:S02]  /*2730*/  LOP3.LUT R33, R37, R51, R58, 0x96, !PT ;  /* 0x0000003325217212 */ /* 0x000fe400078e963a */
[-CC-:B------:R-:W-:Y:S02]  /*2740*/  LOP3.LUT R39, R39, R63.reuse, R44.reuse, 0x96, !PT ;  /* 0x0000003f27277212 */ /* 0x180fe400078e962c */
[-CC-:B------:R-:W-:Y:S02]  /*2750*/  LOP3.LUT R40, R40, R63.reuse, R44.reuse, 0x96, !PT ;  /* 0x0000003f28287212 */ /* 0x180fe400078e962c */
[-CC-:B------:R-:W-:Y:S02]  /*2760*/  LOP3.LUT R41, R45, R63.reuse, R44.reuse, 0x96, !PT ;  /* 0x0000003f2d297212 */ /* 0x180fe400078e962c */
[-CC-:B------:R-:W-:Y:S02]  /*2770*/  LOP3.LUT R42, R42, R63.reuse, R44.reuse, 0x96, !PT ;  /* 0x0000003f2a2a7212 */ /* 0x180fe400078e962c */
[----:B------:R-:W-:-:S02]  /*2780*/  LOP3.LUT R43, R43, R63, R44, 0x96, !PT ;  /* 0x0000003f2b2b7212 */ /* 0x000fc400078e962c */
[-C--:B------:R-:W-:Y:S02]  /*2790*/  LOP3.LUT R37, R55, R51.reuse, R58, 0x96, !PT ;  /* 0x0000003337257212 */ /* 0x080fe400078e963a */
[----:B------:R-:W-:Y:S02]  /*27a0*/  LOP3.LUT R44, R56, R54, R52, 0x96, !PT ;  /* 0x00000036382c7212 */ /* 0x000fe400078e9634 */
[----:B------:R-:W-:Y:S02]  /*27b0*/  LOP3.LUT R35, R35, R51, R58, 0x96, !PT ;  /* 0x0000003323237212 */ /* 0x000fe400078e963a */
[----:B------:R-:W-:Y:S02]  /*27c0*/  SHF.L.W.U32.HI R55, R53, 0x1, R53 ;  /* 0x0000000135377819 */ /* 0x000fe40000010e35 */
[----:B------:R-:W-:Y:S02]  /*27d0*/  LOP3.LUT R58, R5, R12, R29, 0x96, !PT ;  /* 0x0000000c053a7212 */ /* 0x000fe400078e961d */
[----:B------:R-:W-:-:S02]  /*27e0*/  LOP3.LUT R44, R61, R44, R57, 0x96, !PT ;  /* 0x0000002c3d2c7212 */ /* 0x000fc400078e9639 */
[----:B------:R-:W-:Y:S02]  /*27f0*/  LOP3.LUT R45, R55, R63, RZ, 0x3c, !PT ;  /* 0x0000003f372d7212 */ /* 0x000fe400078e3cff */
[----:B------:R-:W-:Y:S02]  /*2800*/  LOP3.LUT R58, R25, R58, R8, 0x96, !PT ;  /* 0x0000003a193a7212 */ /* 0x000fe400078e9608 */
[----:B------:R-:W-:Y:S02]  /*2810*/  LOP3.LUT R63, R11, R0, R27, 0x96, !PT ;  /* 0x000000000b3f7212 */ /* 0x000fe400078e961b */
[----:B------:R-:W-:Y:S02]  /*2820*/  SHF.L.W.U32.HI R55, R44, 0x1, R44 ;  /* 0x000000012c377819 */ /* 0x000fe40000010e2c */
[-CC-:B------:R-:W-:Y:S02]  /*2830*/  LOP3.LUT R46, R46, R58.reuse, R53.reuse, 0x96, !PT ;  /* 0x0000003a2e2e7212 */ /* 0x180fe400078e9635 */
[----:B------:R-:W-:-:S02]  /*2840*/  LOP3.LUT R47, R47, R58, R53, 0x96, !PT ;  /* 0x0000003a2f2f7212 */ /* 0x000fc400078e9635 */
[-CC-:B------:R-:W-:Y:S02]  /*2850*/  LOP3.LUT R48, R48, R58.reuse, R53.reuse, 0x96, !PT ;  /* 0x0000003a30307212 */ /* 0x180fe400078e9635 */
[-CC-:B------:R-:W-:Y:S02]  /*2860*/  LOP3.LUT R49, R49, R58.reuse, R53.reuse, 0x96, !PT ;  /* 0x0000003a31317212 */ /* 0x180fe400078e9635 */
[----:B------:R-:W-:Y:S02]  /*2870*/  LOP3.LUT R50, R50, R58, R53, 0x96, !PT ;  /* 0x0000003a32327212 */ /* 0x000fe400078e9635 */
[----:B------:R-:W-:Y:S02]  /*2880*/  LOP3.LUT R63, R21, R63, R10, 0x96, !PT ;  /* 0x0000003f153f7212 */ /* 0x000fe400078e960a */
[----:B------:R-:W-:Y:S02]  /*2890*/  LOP3.LUT R53, R15, R16, R28, 0x96, !PT ;  /* 0x000000100f357212 */ /* 0x000fe400078e961c */
[----:B------:R-:W-:-:S02]  /*28a0*/  SHF.L.W.U32.HI R60, R51, 0x1, R51 ;  /* 0x00000001333c7819 */ /* 0x000fc40000010e33 */
[----:B------:R-:W-:Y:S02]  /*28b0*/  LOP3.LUT R51, R55, R58, RZ, 0x3c, !PT ;  /* 0x0000003a37337212 */ /* 0x000fe400078e3cff */
[-CC-:B------:R-:W-:Y:S02]  /*28c0*/  LOP3.LUT R52, R52, R32.reuse, R63.reuse, 0x96, !PT ;  /* 0x0000002034347212 */ /* 0x180fe400078e963f */
[-CC-:B------:R-:W-:Y:S02]  /*28d0*/  LOP3.LUT R54, R54, R32.reuse, R63.reuse, 0x96, !PT ;  /* 0x0000002036367212 */ /* 0x180fe400078e963f */
[-CC-:B------:R-:W-:Y:S02]  /*28e0*/  LOP3.LUT R56, R56, R32.reuse, R63.reuse, 0x96, !PT ;  /* 0x0000002038387212 */ /* 0x180fe400078e963f */
[-CC-:B------:R-:W-:Y:S02]  /*28f0*/  LOP3.LUT R57, R57, R32.reuse, R63.reuse, 0x96, !PT ;  /* 0x0000002039397212 */ /* 0x180fe400078e963f */
[----:B------:R-:W-:-:S02]  /*2900*/  LOP3.LUT R58, R61, R32, R63, 0x96, !PT ;  /* 0x000000203d3a7212 */ /* 0x000fc400078e963f */
[----:B------:R-:W-:Y:S02]  /*2910*/  LOP3.LUT R53, R23, R53, R14, 0x96, !PT ;  /* 0x0000003517357212 */ /* 0x000fe400078e960e */
        /* <DEDUP_REMOVED lines=9> */
[----:B------:R-:W-:Y:S02]  /*29b0*/  SHF.L.W.U32.HI R2, R21, 0x1e, R21 ;  /* 0x0000001e15027819 */ /* 0x000fe40000010e15 */
[----:B------:R-:W-:-:S02]  /*29c0*/  LOP3.LUT R55, R60, R63, RZ, 0x3c, !PT ;  /* 0x0000003f3c377212 */ /* 0x000fc400078e3cff */
[-CC-:B------:R-:W-:Y:S02]  /*29d0*/  LOP3.LUT R59, R59, R53.reuse, R44.reuse, 0x96, !PT ;  /* 0x000000353b3b7212 */ /* 0x180fe400078e962c */
[-CC-:B------:R-:W-:Y:S02]  /*29e0*/  LOP3.LUT R3, R3, R53.reuse, R44.reuse, 0x96, !PT ;  /* 0x0000003503037212 */ /* 0x180fe400078e962c */
[-CC-:B------:R-:W-:Y:S02]  /*29f0*/  LOP3.LUT R22, R22, R53.reuse, R44.reuse, 0x96, !PT ;  /* 0x0000003516167212 */ /* 0x180fe400078e962c */
[-CC-:B------:R-:W-:Y:S02]  /*2a00*/  LOP3.LUT R17, R17, R53.reuse, R44.reuse, 0x96, !PT ;  /* 0x0000003511117212 */ /* 0x180fe400078e962c */
[----:B------:R-:W-:Y:S02]  /*2a10*/  LOP3.LUT R20, R20, R53, R44, 0x96, !PT ;  /* 0x0000003514147212 */ /* 0x000fe400078e962c */
[----:B------:R-:W-:-:S02]  /*2a20*/  SHF.L.W.U32.HI R40, R40, 0xa, R40 ;  /* 0x0000000a28287819 */ /* 0x000fc40000010e28 */
[----:B------:R-:W-:Y:S02]  /*2a30*/  SHF.L.W.U32.HI R21, R4, 0x16, R4 ;  /* 0x0000001604157819 */ /* 0x000fe40000010e04 */
[----:B------:R-:W-:Y:S02]  /*2a40*/  SHF.L.W.U32.HI R38, R38, 0x1, R38 ;  /* 0x0000000126267819 */ /* 0x000fe40000010e26 */
[----:B------:R-:W-:Y:S02]  /*2a50*/  SHF.L.W.U32.HI R53, R46, 0xe, R46 ;  /* 0x0000000e2e357819 */ /* 0x000fe40000010e2e */
[-C--:B------:R-:W-:Y:S02]  /*2a60*/  LOP3.LUT R29, R29, R32.reuse, RZ, 0x3c, !PT ;  /* 0x000000201d1d7212 */ /* 0x080fe400078e3cff */
        /* <DEDUP_REMOVED lines=8> */
[----:B------:R-:W-:Y:S02]  /*2af0*/  LOP3.LUT R4, R40, R21, R38, 0xb4, !PT ;  /* 0x0000001528047212 */ /* 0x000fe400078eb426 */
[----:B------:R-:W-:Y:S02]  /*2b00*/  LOP3.LUT R32, R38, R2, R21, 0xb4, !PT ;  /* 0x0000000226207212 */ /* 0x000fe400078eb415 */
[----:B------:R-:W-:Y:S02]  /*2b10*/  LOP3.LUT R55, R23, R55, RZ, 0x3c, !PT ;  /* 0x0000003717377212 */ /* 0x000fe400078e3cff */
[----:B------:R-:W-:Y:S02]  /*2b20*/  LOP3.LUT R21, R21, R53, R2, 0xb4, !PT ;  /* 0x0000003515157212 */ /* 0x000fe400078eb402 */
[----:B------:R-:W-:Y:S02]  /*2b30*/  LOP3.LUT R6, R6, R45, RZ, 0x3c, !PT ;  /* 0x0000002d06067212 */ /* 0x000fe400078e3cff */
[----:B------:R-:W-:-:S02]  /*2b40*/  LOP3.LUT R9, R9, R51, RZ, 0x3c, !PT ;  /* 0x0000003309097212 */ /* 0x000fc400078e3cff */
[----:B------:R-:W-:Y:S02]  /*2b50*/  LOP3.LUT R23, R53, R38, R40, 0xb4, !PT ;  /* 0x0000002635177212 */ /* 0x000fe400078eb428 */
[----:B------:R-:W-:Y:S02]  /*2b60*/  LOP3.LUT R2, R2, R40, R53, 0xb4, !PT ;  /* 0x0000002802027212 */ /* 0x000fe400078eb435 */
        /* <DEDUP_REMOVED lines=21> */
[----:B------:R-:W-:-:S02]  /*2cc0*/  SHF.L.W.U32.HI R37, R37, 0x9, R37 ;  /* 0x0000000925257819 */ /* 0x000fc40000010e25 */
[----:B------:R-:W-:Y:S02]  /*2cd0*/  SHF.L.W.U32.HI R53, R14, 0xa, R14 ;  /* 0x0000000a0e357819 */ /* 0x000fe40000010e0e */
[----:B------:R-:W-:Y:S02]  /*2ce0*/  LOP3.LUT R9, R47, R46, R9, 0xb4, !PT ;  /* 0x0000002e2f097212 */ /* 0x000fe400078eb409 */
[----:B------:R-:W-:Y:S02]  /*2cf0*/  SHF.L.W.U32.HI R60, R42, 0x4, R42 ;  /* 0x000000042a3c7819 */ /* 0x000fe40000010e2a */
[----:B------:R-:W-:Y:S02]  /*2d00*/  SHF.L.W.U32.HI R3, R15, 0xc, R15 ;  /* 0x0000000c0f037819 */ /* 0x000fe40000010e0f */
[----:B------:R-:W-:Y:S02]  /*2d10*/  LOP3.LUT R14, R62, R26, R45, 0x90, !PT ;  /* 0x0000001a3e0e7212 */ /* 0x000fe400078e902d */
[----:B------:R-:W-:-:S02]  /*2d20*/  SHF.L.W.U32.HI R42, R43, 0x7, R43 ;  /* 0x000000072b2a7819 */ /* 0x000fc40000010e2b */
[----:B------:R-:W-:Y:S02]  /*2d30*/  SHF.L.W.U32.HI R46, R54, 0x16, R54 ;  /* 0x00000016362e7819 */ /* 0x000fe40000010e36 */
[----:B------:R-:W-:Y:S02]  /*2d40*/  SHF.L.W.U32.HI R47, R11, 0x15, R11 ;  /* 0x000000150b2f7819 */ /* 0x000fe40000010e0b */
[----:B------:R-:W-:Y:S02]  /*2d50*/  LOP3.LUT R43, R37, R26, R45, 0x6, !PT ;  /* 0x0000001a252b7212 */ /* 0x000fe400078e062d */
[----:B------:R-:W-:Y:S02]  /*2d60*/  LOP3.LUT R18, R18, R51, RZ, 0x3c, !PT ;  /* 0x0000003312127212 */ /* 0x000fe400078e3cff */
[----:B------:R-:W-:Y:S02]  /*2d70*/  LOP3.LUT R54, R3, R62, RZ, 0x30, !PT ;  /* 0x0000003e03367212 */ /* 0x000fe400078e30ff */
        /* <DEDUP_REMOVED lines=8> */
[----:B0-----:R-:W-:Y:S02]  /*2e00*/  LOP3.LUT R46, R47, UR7, R46, 0x9c, !PT ;  /* 0x000000072f2e7c12 */ /* 0x001fe4000f8e9c2e */
        /* <DEDUP_REMOVED lines=21> */
[----:B------:R-:W-:-:S02]  /*2f60*/  SHF.L.W.U32.HI R48, R50, 0x1c, R50 ;  /* 0x0000001c32307819 */ /* 0x000fc40000010e32 */
[----:B------:R-:W-:Y:S02]  /*2f70*/  LOP3.LUT R57, R57, R53, R28, 0xb4, !PT ;  /* 0x0000003539397212 */ /* 0x000fe400078eb41c */
[----:B------:R-:W-:Y:S02]  /*2f80*/  SHF.L.W.U32.HI R29, R29, 0xd, R29 ;  /* 0x0000000d1d1d7819 */ /* 0x000fe40000010e1d */
[----:B------:R-:W-:Y:S02]  /*2f90*/  LOP3.LUT R53, R28, R52, R53, 0xb4, !PT ;  /* 0x000000341c357212 */ /* 0x000fe400078eb435 */
[----:B------:R-:W-:Y:S02]  /*2fa0*/  LOP3.LUT R28, R13, R45, RZ, 0x3c, !PT ;  /* 0x0000002d0d1c7212 */ /* 0x000fe400078e3cff */
[----:B------:R-:W-:Y:S02]  /*2fb0*/  LOP3.LUT R50, R54, R26, R45, 0x96, !PT ;  /* 0x0000001a36327212 */ /* 0x000fe400078e962d */
[----:B------:R-:W-:-:S02]  /*2fc0*/  LOP3.LUT R13, R34, R63, R61, 0xb4, !PT ;  /* 0x0000003f220d7212 */ /* 0x000fc400078eb43d */
[----:B------:R-:W-:Y:S02]  /*2fd0*/  LOP3.LUT R26, R61, R48, R63, 0xb4, !PT ;  /* 0x000000303d1a7212 */ /* 0x000fe400078eb43f */
[----:B------:R-:W-:Y:S02]  /*2fe0*/  LOP3.LUT R7, R7, R51, RZ, 0x3c, !PT ;  /* 0x0000003307077212 */ /* 0x000fe400078e3cff */
        /* <DEDUP_REMOVED lines=15> */
[----:B------:R-:W-:Y:S01]  /*30e0*/  LOP3.LUT R22, R29, UR6, R28, 0x9c, !PT ;  /* 0x000000061d167c12 */ /* 0x000fe2000f8e9c1c */
[----:B------:R-:W0:Y:S01]  /*30f0*/  LDCU.64 UR6, c[0x3][UR10] ;  /* 0x00c000000a0677ac */ /* 0x000e220008000a00 */
[----:B------:R-:W-:-:S02]  /*3100*/  SHF.L.W.U32.HI R45, R25, 0x7, R25 ;  /* 0x00000007192d7819 */ /* 0x000fc40000010e19 */
[----:B------:R-:W-:Y:S02]  /*3110*/  SHF.L.W.U32.HI R34, R49, 0xb, R49 ;  /* 0x0000000b31227819 */ /* 0x000fe40000010e31 */
[-CC-:B------:R-:W-:Y:S02]  /*3120*/  LOP3.LUT R48, R28, R24.reuse, R51.reuse, 0x90, !PT ;  /* 0x000000181c307212 */ /* 0x180fe400078e9033 */
[-CC-:B------:R-:W-:Y:S02]  /*3130*/  LOP3.LUT R22, R22, R24.reuse, R51.reuse, 0x96, !PT ;  /* 0x0000001816167212 */ /* 0x180fe400078e9633 */
        /* <DEDUP_REMOVED lines=12> */
[----:B------:R-:W-:Y:S02]  /*3200*/  LOP3.LUT R46, R46, R33, RZ, 0x3c, !PT ;  /* 0x000000212e2e7212 */ /* 0x000fe400078e3cff */
[----:B------:R-:W-:Y:S02]  /*3210*/  LOP3.LUT R56, R59, R56, R54, 0x96, !PT ;  /* 0x000000383b387212 */ /* 0x000fe400078e9636 */
[----:B------:R-:W-:-:S02]  /*3220*/  LOP3.LUT R52, R39, R52, R6, 0x96, !PT ;  /* 0x0000003427347212 */ /* 0x000fc400078e9606 */
[----:B------:R-:W-:Y:S02]  /*3230*/  LOP3.LUT R33, R48, R49, RZ, 0x3c, !PT ;  /* 0x0000003130217212 */ /* 0x000fe400078e3cff */
[C---:B------:R-:W-:Y:S02]  /*3240*/  LOP3.LUT R34, R50.reuse, R23, R46, 0x96, !PT ;  /* 0x0000001732227212 */ /* 0x040fe400078e962e */
[--C-:B------:R-:W-:Y:S02]  /*3250*/  LOP3.LUT R48, R23, R56, R49.reuse, 0x96, !PT ;  /* 0x0000003817307212 */ /* 0x100fe400078e9631 */
[----:B------:R-:W-:Y:S02]  /*3260*/  LOP3.LUT R60, R3, R32, R14, 0x96, !PT ;  /* 0x00000020033c7212 */ /* 0x000fe400078e960e */
[-CC-:B------:R-:W-:Y:S02]  /*3270*/  LOP3.LUT R23, R50, R56.reuse, R49.reuse, 0x96, !PT ;  /* 0x0000003832177212 */ /* 0x180fe400078e9631 */
[----:B------:R-:W-:-:S02]  /*3280*/  LOP3.LUT R29, R46, R56, R49, 0x96, !PT ;  /* 0x000000382e1d7212 */ /* 0x000fc400078e9631 */
[-CC-:B------:R-:W-:Y:S02]  /*3290*/  LOP3.LUT R41, R41, R52.reuse, R51.reuse, 0x96, !PT ;  /* 0x0000003429297212 */ /* 0x180fe400078e9633 */
[-CC-:B------:R-:W-:Y:S02]  /*32a0*/  LOP3.LUT R2, R2, R52.reuse, R51.reuse, 0x96, !PT ;  /* 0x0000003402027212 */ /* 0x180fe400078e9633 */
[-CC-:B------:R-:W-:Y:S02]  /*32b0*/  LOP3.LUT R50, R15, R52.reuse, R51.reuse, 0x96, !PT ;  /* 0x000000340f327212 */ /* 0x180fe400078e9633 */
[----:B------:R-:W-:Y:S02]  /*32c0*/  LOP3.LUT R54, R54, R52, R51, 0x96, !PT ;  /* 0x0000003436367212 */ /* 0x000fe400078e9633 */
[----:B------:R-:W-:Y:S02]  /*32d0*/  LOP3.LUT R46, R61, R56, R49, 0x96, !PT ;  /* 0x000000383d2e7212 */ /* 0x000fe400078e9631 */
[----:B------:R-:W-:-:S02]  /*32e0*/  LOP3.LUT R51, R59, R52, R51, 0x96, !PT ;  /* 0x000000343b337212 */ /* 0x000fc400078e9633 */
[C---:B------:R-:W-:Y:S02]  /*32f0*/  LOP3.LUT R34, R58.reuse, R34, R61, 0x96, !PT ;  /* 0x000000223a227212 */ /* 0x040fe400078e963d */
[----:B------:R-:W-:Y:S02]  /*3300*/  LOP3.LUT R49, R58, R56, R49, 0x96, !PT ;  /* 0x000000383a317212 */ /* 0x000fe400078e9631 */
[----:B------:R-:W-:Y:S02]  /*3310*/  LOP3.LUT R59, R47, R18, R28, 0x96, !PT ;  /* 0x000000122f3b7212 */ /* 0x000fe400078e961c */
[----:B------:R-:W-:Y:S02]  /*3320*/  LOP3.LUT R58, R5, R60, R26, 0x96, !PT ;  /* 0x0000003c053a7212 */ /* 0x000fe400078e961a */
[----:B------:R-:W-:Y:S02]  /*3330*/  LOP3.LUT R15, R11, R4, R37, 0x96, !PT ;  /* 0x000000040b0f7212 */ /* 0x000fe400078e9625 */
[----:B------:R-:W-:-:S02]  /*3340*/  LOP3.LUT R59, R9, R59, R36, 0x96, !PT ;  /* 0x0000003b093b7212 */ /* 0x000fc400078e9624 */
[--C-:B------:R-:W-:Y:S02]  /*3350*/  SHF.L.W.U32.HI R61, R58, 0x1, R58.reuse ;  /* 0x000000013a3d7819 */ /* 0x100fe40000010e3a */
[----:B------:R-:W-:Y:S02]  /*3360*/  LOP3.LUT R15, R16, R15, R13, 0x96, !PT ;  /* 0x0000000f100f7212 */ /* 0x000fe400078e960d */
[-CC-:B------:R-:W-:Y:S02]  /*3370*/  LOP3.LUT R42, R42, R59.reuse, R58.reuse, 0x96, !PT ;  /* 0x0000003b2a2a7212 */ /* 0x180fe400078e963a */
[-CC-:B------:R-:W-:Y:S02]  /*3380*/  LOP3.LUT R21, R21, R59.reuse, R58.reuse, 0x96, !PT ;  /* 0x0000003b15157212 */ /* 0x180fe400078e963a */
[-CC-:B------:R-:W-:Y:S02]  /*3390*/  LOP3.LUT R43, R43, R59.reuse, R58.reuse, 0x96, !PT ;  /* 0x0000003b2b2b7212 */ /* 0x180fe400078e963a */
[----:B------:R-:W-:-:S02]  /*33a0*/  LOP3.LUT R10, R10, R59, R58, 0x96, !PT ;  /* 0x0000003b0a0a7212 */ /* 0x000fc400078e963a */
[-C--:B------:R-:W-:Y:S02]  /*33b0*/  LOP3.LUT R7, R7, R59.reuse, R58, 0x96, !PT ;  /* 0x0000003b07077212 */ /* 0x080fe400078e963a */
[----:B------:R-:W-:Y:S02]  /*33c0*/  LOP3.LUT R52, R61, R52, RZ, 0x3c, !PT ;  /* 0x000000343d347212 */ /* 0x000fe400078e3cff */
[----:B------:R-:W-:Y:S02]  /*33d0*/  SHF.L.W.U32.HI R58, R15, 0x1, R15 ;  /* 0x000000010f3a7819 */ /* 0x000fe40000010e0f */
[----:B------:R-:W-:Y:S02]  /*33e0*/  LOP3.LUT R61, R57, R0, R24, 0x96, !PT ;  /* 0x00000000393d7212 */ /* 0x000fe400078e9618 */
[----:B------:R-:W-:Y:S02]  /*33f0*/  LOP3.LUT R59, R58, R59, RZ, 0x3c, !PT ;  /* 0x0000003b3a3b7212 */ /* 0x000fe400078e3cff */
[----:B------:R-:W-:-:S02]  /*3400*/  LOP3.LUT R61, R44, R61, R27, 0x96, !PT ;  /* 0x0000003d2c3d7212 */ /* 0x000fc400078e961b */
[----:B------:R-:W-:Y:S02]  /*3410*/  SHF.L.W.U32.HI R56, R56, 0x1, R56 ;  /* 0x0000000138387819 */ /* 0x000fe40000010e38 */
[----:B------:R-:W-:Y:S02]  /*3420*/  LOP3.LUT R58, R53, R8, R45, 0x96, !PT ;  /* 0x00000008353a7212 */ /* 0x000fe400078e962d */
[----:B------:R-:W-:Y:S02]  /*3430*/  LOP3.LUT R56, R56, R61, RZ, 0x3c, !PT ;  /* 0x0000003d38387212 */ /* 0x000fe400078e3cff */
[-CC-:B------:R-:W-:Y:S02]  /*3440*/  LOP3.LUT R37, R37, R34.reuse, R61.reuse, 0x96, !PT ;  /* 0x0000002225257212 */ /* 0x180fe400078e963d */
[-CC-:B------:R-:W-:Y:S02]  /*3450*/  LOP3.LUT R4, R4, R34.reuse, R61.reuse, 0x96, !PT ;  /* 0x0000002204047212 */ /* 0x180fe400078e963d */
[----:B------:R-:W-:-:S02]  /*3460*/  LOP3.LUT R11, R11, R34, R61, 0x96, !PT ;  /* 0x000000220b0b7212 */ /* 0x000fc400078e963d */
[-CC-:B------:R-:W-:Y:S02]  /*3470*/  LOP3.LUT R13, R13, R34.reuse, R61.reuse, 0x96, !PT ;  /* 0x000000220d0d7212 */ /* 0x180fe400078e963d */
[----:B------:R-:W-:Y:S02]  /*3480*/  LOP3.LUT R16, R16, R34, R61, 0x96, !PT ;  /* 0x0000002210107212 */ /* 0x000fe400078e963d */
[----:B------:R-:W-:Y:S02]  /*3490*/  LOP3.LUT R58, R40, R58, R17, 0x96, !PT ;  /* 0x0000003a283a7212 */ /* 0x000fe400078e9611 */
[----:B------:R-:W-:Y:S02]  /*34a0*/  SHF.L.W.U32.HI R61, R34, 0x1, R34 ;  /* 0x00000001223d7819 */ /* 0x000fe40000010e22 */
[-CC-:B------:R-:W-:Y:S02]  /*34b0*/  LOP3.LUT R14, R14, R58.reuse, R15.reuse, 0x96, !PT ;  /* 0x0000003a0e0e7212 */ /* 0x180fe400078e960f */
[----:B------:R-:W-:-:S02]  /*34c0*/  LOP3.LUT R32, R32, R58, R15, 0x96, !PT ;  /* 0x0000003a20207212 */ /* 0x000fc400078e960f */
[-CC-:B------:R-:W-:Y:S02]  /*34d0*/  LOP3.LUT R3, R3, R58.reuse, R15.reuse, 0x96, !PT ;  /* 0x0000003a03037212 */ /* 0x180fe400078e960f */
[-CC-:B------:R-:W-:Y:S02]  /*34e0*/  LOP3.LUT R26, R26, R58.reuse, R15.reuse, 0x96, !PT ;  /* 0x0000003a1a1a7212 */ /* 0x180fe400078e960f */
[-C--:B------:R-:W-:Y:S02]  /*34f0*/  LOP3.LUT R5, R5, R58.reuse, R15, 0x96, !PT ;  /* 0x0000003a05057212 */ /* 0x080fe400078e960f */
        /* <DEDUP_REMOVED lines=66> */
[----:B------:R-:W-:Y:S02]  /*3920*/  LOP3.LUT R4, R50, R58, R51, 0xb4, !PT ;  /* 0x0000003a32047212 */ /* 0x000fe400078eb433 */
[----:B------:R-:W-:Y:S02]  /*3930*/  LOP3.LUT R23, R51, R55, R58, 0xb4, !PT ;  /* 0x0000003733177212 */ /* 0x000fe400078eb43a */
[----:B------:R-:W-:-:S02]  /*3940*/  LOP3.LUT R46, R57, R51, R50, 0xb4, !PT ;  /* 0x00000033392e7212 */ /* 0x000fc400078eb432 */
[----:B------:R-:W-:Y:S02]  /*3950*/  LOP3.LUT R45, R55, R50, R57, 0xb4, !PT ;  /* 0x00000032372d7212 */ /* 0x000fe400078eb439 */
[----:B------:R-:W-:Y:S02]  /*3960*/  SHF.L.W.U32.HI R51, R43, 0xd, R43 ;  /* 0x0000000d2b337819 */ /* 0x000fe40000010e2b */
[----:B------:R-:W-:Y:S02]  /*3970*/  SHF.L.W.U32.HI R62, R53, 0xc, R53 ;  /* 0x0000000c353e7819 */ /* 0x000fe40000010e35 */
[----:B------:R-:W-:Y:S02]  /*3980*/  SHF.L.W.U32.HI R60, R32, 0x3, R32 ;  /* 0x00000003203c7819 */ /* 0x000fe40000010e20 */
[----:B------:R-:W-:Y:S02]  /*3990*/  LOP3.LUT R50, R58, R57, R55, 0xb4, !PT ;  /* 0x000000393a327212 */ /* 0x000fe400078eb437 */
[----:B------:R-:W-:-:S02]  /*39a0*/  SHF.L.W.U32.HI R43, R0, 0x3, R0 ;  /* 0x00000003002b7819 */ /* 0x000fc40000010e00 */
[----:B------:R-:W-:Y:S02]  /*39b0*/  SHF.L.W.U32.HI R55, R54, 0x4, R54 ;  /* 0x0000000436377819 */ /* 0x000fe40000010e36 */
[----:B------:R-:W-:Y:S02]  /*39c0*/  LOP3.LUT R0, R49, R25, R52, 0x6, !PT ;  /* 0x0000001931007212 */ /* 0x000fe400078e0634 */
[----:B------:R-:W-:Y:S02]  /*39d0*/  LOP3.LUT R53, R62, R60, RZ, 0x30, !PT ;  /* 0x0000003c3e357212 */ /* 0x000fe400078e30ff */
[----:B------:R-:W-:Y:S02]  /*39e0*/  SHF.L.W.U32.HI R54, R37, 0x1, R37 ;  /* 0x0000000125367819 */ /* 0x000fe40000010e25 */
[----:B------:R-:W-:Y:S02]  /*39f0*/  SHF.L.W.U32.HI R58, R36, 0x4, R36 ;  /* 0x00000004243a7819 */ /* 0x000fe40000010e24 */
[----:B------:R-:W-:-:S02]  /*3a00*/  LOP3.LUT R37, R55, R0, RZ, 0x3c, !PT ;  /* 0x0000000037257212 */ /* 0x000fc400078e3cff */
[----:B------:R-:W-:Y:S02]  /*3a10*/  LOP3.LUT R36, R60, R55, R62, 0xb4, !PT ;  /* 0x000000373c247212 */ /* 0x000fe400078eb43e */
[----:B------:R-:W-:Y:S02]  /*3a20*/  LOP3.LUT R0, R62, R49, R55, 0xb4, !PT ;  /* 0x000000313e007212 */ /* 0x000fe400078eb437 */
[-CC-:B------:R-:W-:Y:S02]  /*3a30*/  LOP3.LUT R60, R60, R25.reuse, R52.reuse, 0x90, !PT ;  /* 0x000000193c3c7212 */ /* 0x180fe400078e9034 */
[----:B------:R-:W-:Y:S02]  /*3a40*/  LOP3.LUT R55, R20, R52, RZ, 0x3c, !PT ;  /* 0x0000003414377212 */ /* 0x000fe400078e3cff */
[----:B------:R-:W-:Y:S02]  /*3a50*/  LOP3.LUT R25, R53, R25, R52, 0x96, !PT ;  /* 0x0000001935197212 */ /* 0x000fe400078e9634 */
[----:B------:R-:W-:-:S02]  /*3a60*/  SHF.L.W.U32.HI R52, R27, 0x7, R27 ;  /* 0x000000071b347819 */ /* 0x000fc40000010e1b */
[----:B------:R-:W-:Y:S02]  /*3a70*/  SHF.L.W.U32.HI R48, R48, 0x12, R48 ;  /* 0x0000001230307819 */ /* 0x000fe40000010e30 */
[----:B------:R-:W-:Y:S02]  /*3a80*/  SHF.L.W.U32.HI R53, R11, 0x5, R11 ;  /* 0x000000050b357819 */ /* 0x000fe40000010e0b */
[----:B------:R-:W-:Y:S02]  /*3a90*/  SHF.L.W.U32.HI R7, R7, 0x1c, R7 ;  /* 0x0000001c07077819 */ /* 0x000fe40000010e07 */
[----:B------:R-:W-:Y:S02]  /*3aa0*/  SHF.L.W.U32.HI R27, R28, 0xd, R28 ;  /* 0x0000000d1c1b7819 */ /* 0x000fe40000010e1c */
[-C--:B------:R-:W-:Y:S02]  /*3ab0*/  LOP3.LUT R39, R39, R59.reuse, RZ, 0x3c, !PT ;  /* 0x0000003b27277212 */ /* 0x080fe400078e3cff */
[----:B------:R-:W-:-:S02]  /*3ac0*/  LOP3.LUT R28, R6, R59, RZ, 0x3c, !PT ;  /* 0x0000003b061c7212 */ /* 0x000fc400078e3cff */
[----:B------:R-:W-:Y:S02]  /*3ad0*/  LOP3.LUT R11, R48, R52, R53, 0xb4, !PT ;  /* 0x00000034300b7212 */ /* 0x000fe400078eb435 */
[----:B------:R-:W-:Y:S02]  /*3ae0*/  LOP3.LUT R20, R53, R7, R52, 0xb4, !PT ;  /* 0x0000000735147212 */ /* 0x000fe400078eb434 */
[----:B------:R-:W-:Y:S02]  /*3af0*/  LOP3.LUT R6, R52, R27, R7, 0xb4, !PT ;  /* 0x0000001b34067212 */ /* 0x000fe400078eb407 */
[----:B------:R-:W-:Y:S02]  /*3b00*/  SHF.L.W.U32.HI R57, R39, 0x9, R39 ;  /* 0x0000000927397819 */ /* 0x000fe40000010e27 */
        /* <DEDUP_REMOVED lines=22> */
[----:B------:R-:W-:Y:S01]  /*3c70*/  SHF.L.W.U32.HI R48, R10, 0xb, R10 ;  /* 0x0000000b0a307819 */ /* 0x000fe20000010e0a */
[----:B------:R-:W-:Y:S01]  /*3c80*/  UIADD3 UR10, UPT, UPT, UR10, 0x20, URZ ;  /* 0x000000200a0a7890 */ /* 0x000fe2000fffe0ff */
[----:B------:R-:W-:Y:S02]  /*3c90*/  LOP3.LUT R55, R49, R60, RZ, 0x3c, !PT ;  /* 0x0000003c31377212 */ /* 0x000fe400078e3cff */
[-CC-:B------:R-:W-:Y:S02]  /*3ca0*/  LOP3.LUT R49, R16, R22.reuse, R59.reuse, 0x90, !PT ;  /* 0x0000001610317212 */ /* 0x180fe400078e903b */
[-CC-:B------:R-:W-:Y:S02]  /*3cb0*/  LOP3.LUT R9, R14, R22.reuse, R59.reuse, 0x96, !PT ;  /* 0x000000160e097212 */ /* 0x180fe400078e963b */
[----:B------:R-:W-:Y:S02]  /*3cc0*/  LOP3.LUT R59, R28, R22, R59, 0x6, !PT ;  /* 0x000000161c3b7212 */ /* 0x000fe400078e063b */
[----:B------:R-:W-:-:S02]  /*3cd0*/  LOP3.LUT R16, R16, R48, R47, 0xb4, !PT ;  /* 0x0000003010107212 */ /* 0x000fc400078eb42f */
[----:B------:R-:W-:Y:S02]  /*3ce0*/  LOP3.LUT R62, R37, R26, R13, 0x96, !PT ;  /* 0x0000001a253e7212 */ /* 0x000fe400078e960d */
[----:B------:R-:W-:Y:S02]  /*3cf0*/  LOP3.LUT R14, R47, R28, R48, 0xb4, !PT ;  /* 0x0000001c2f0e7212 */ /* 0x000fe400078eb430 */
[----:B------:R-:W-:Y:S02]  /*3d00*/  LOP3.LUT R10, R28, R49, RZ, 0x3c, !PT ;  /* 0x000000311c0a7212 */ /* 0x000fe400078e3cff */
[----:B------:R-:W-:Y:S02]  /*3d10*/  LOP3.LUT R48, R48, R59, RZ, 0x3c, !PT ;  /* 0x0000003b30307212 */ /* 0x000fe400078e3cff */
[----:B------:R-:W-:Y:S02]  /*3d20*/  LOP3.LUT R59, R43, R46, R16, 0x96, !PT ;  /* 0x0000002e2b3b7212 */ /* 0x000fe400078e9610 */
[----:B------:R-:W-:-:S02]  /*3d30*/  LOP3.LUT R62, R3, R62, R6, 0x96, !PT ;  /* 0x0000003e033e7212 */ /* 0x000fc400078e9606 */
[----:B------:R-:W-:Y:S02]  /*3d40*/  LOP3.LUT R28, R55, R2, R5, 0x96, !PT ;  /* 0x00000002371c7212 */ /* 0x000fe400078e9605 */
[----:B------:R-:W-:Y:S02]  /*3d50*/  LOP3.LUT R56, R56, R29, RZ, 0x3c, !PT ;  /* 0x0000001d38387212 */ /* 0x000fe400078e3cff */
[----:B------:R-:W-:Y:S02]  /*3d60*/  LOP3.LUT R61, R32, R45, R9, 0x96, !PT ;  /* 0x0000002d203d7212 */ /* 0x000fe400078e9609 */
[----:B------:R-:W-:Y:S02]  /*3d70*/  LOP3.LUT R59, R38, R59, R19, 0x96, !PT ;  /* 0x0000003b263b7212 */ /* 0x000fe400078e9613 */
[----:B------:R-:W-:Y:S02]  /*3d80*/  SHF.L.W.U32.HI R52, R62, 0x1, R62 ;  /* 0x000000013e347819 */ /* 0x000fe40000010e3e */
[----:B------:R-:W-:-:S02]  /*3d90*/  LOP3.LUT R28, R58, R28, R7, 0x96, !PT ;  /* 0x0000001c3a1c7212 */ /* 0x000fc400078e9607 */
[----:B------:R-:W-:Y:S02]  /*3da0*/  LOP3.LUT R60, R0, R34, R17, 0x96, !PT ;  /* 0x00000022003c7212 */ /* 0x000fe400078e9611 */
[C---:B------:R-:W-:Y:S02]  /*3db0*/  LOP3.LUT R22, R25.reuse, R12, R56, 0x96, !PT ;  /* 0x0000000c19167212 */ /* 0x040fe400078e9638 */
[----:B------:R-:W-:Y:S02]  /*3dc0*/  LOP3.LUT R61, R44, R61, R35, 0x96, !PT ;  /* 0x0000003d2c3d7212 */ /* 0x000fe400078e9623 */
[----:B------:R-:W-:Y:S02]  /*3dd0*/  LOP3.LUT R47, R52, R59, RZ, 0x3c, !PT ;  /* 0x0000003b342f7212 */ /* 0x000fe400078e3cff */
[----:B------:R-:W-:Y:S02]  /*3de0*/  LOP3.LUT R49, R25, R28, R59, 0x96, !PT ;  /* 0x0000001c19317212 */ /* 0x000fe400078e963b */
[----:B------:R-:W-:-:S02]  /*3df0*/  LOP3.LUT R29, R57, R22, R53, 0x96, !PT ;  /* 0x00000016391d7212 */ /* 0x000fc400078e9635 */
[-CC-:B------:R-:W-:Y:S02]  /*3e00*/  LOP3.LUT R52, R53, R28.reuse, R59.reuse, 0x96, !PT ;  /* 0x0000001c35347212 */ /* 0x180fe400078e963b */
[----:B------:R-:W-:Y:S02]  /*3e10*/  LOP3.LUT R25, R57, R28, R59, 0x96, !PT ;  /* 0x0000001c39197212 */ /* 0x000fe400078e963b */
[----:B------:R-:W-:Y:S02]  /*3e20*/  LOP3.LUT R60, R27, R60, R20, 0x96, !PT ;  /* 0x0000003c1b3c7212 */ /* 0x000fe400078e9614 */
[----:B------:R-:W-:Y:S02]  /*3e30*/  LOP3.LUT R57, R36, R41, R18, 0x96, !PT ;  /* 0x0000002924397212 */ /* 0x000fe400078e9612 */
[-CC-:B------:R-:W-:Y:S02]  /*3e40*/  LOP3.LUT R53, R2, R61.reuse, R62.reuse, 0x96, !PT ;  /* 0x0000003d02357212 */ /* 0x180fe400078e963e */
[----:B------:R-:W-:-:S02]  /*3e50*/  LOP3.LUT R2, R55, R61, R62, 0x96, !PT ;  /* 0x0000003d37027212 */ /* 0x000fc400078e963e */
[----:B------:R-:W-:Y:S02]  /*3e60*/  LOP3.LUT R55, R58, R61, R62, 0x96, !PT ;  /* 0x0000003d3a377212 */ /* 0x000fe400078e963e */
[-CC-:B------:R-:W-:Y:S02]  /*3e70*/  LOP3.LUT R22, R56, R28.reuse, R59.reuse, 0x96, !PT ;  /* 0x0000001c38167212 */ /* 0x180fe400078e963b */
[----:B------:R-:W-:Y:S02]  /*3e80*/  LOP3.LUT R12, R12, R28, R59, 0x96, !PT ;  /* 0x0000001c0c0c7212 */ /* 0x000fe400078e963b */
[----:B------:R-:W-:Y:S02]  /*3e90*/  SHF.L.W.U32.HI R58, R60, 0x1, R60 ;  /* 0x000000013c3a7819 */ /* 0x000fe40000010e3c */
[----:B------:R-:W-:Y:S02]  /*3ea0*/  LOP3.LUT R59, R39, R50, R10, 0x96, !PT ;  /* 0x00000032273b7212 */ /* 0x000fe400078e960a */
[----:B------:R-:W-:-:S02]  /*3eb0*/  LOP3.LUT R57, R8, R57, R11, 0x96, !PT ;  /* 0x0000003908397212 */ /* 0x000fc400078e960b */
[-CC-:B------:R-:W-:Y:S02]  /*3ec0*/  LOP3.LUT R56, R7, R61.reuse, R62.reuse, 0x96, !PT ;  /* 0x0000003d07387212 */ /* 0x180fe400078e963e */
[-C--:B------:R-:W-:Y:S02]  /*3ed0*/  LOP3.LUT R7, R58, R61.reuse, RZ, 0x3c, !PT ;  /* 0x0000003d3a077212 */ /* 0x080fe400078e3cff */
[----:B------:R-:W-:Y:S02]  /*3ee0*/  LOP3.LUT R5, R5, R61, R62, 0x96, !PT ;  /* 0x0000003d05057212 */ /* 0x000fe400078e963e */
[----:B------:R-:W-:Y:S02]  /*3ef0*/  LOP3.LUT R59, R24, R59, R33, 0x96, !PT ;  /* 0x0000003b183b7212 */ /* 0x000fe400078e9621 */
[----:B------:R-:W-:Y:S02]  /*3f00*/  SHF.L.W.U32.HI R58, R57, 0x1, R57 ;  /* 0x00000001393a7819 */ /* 0x000fe40000010e39 */
[----:B------:R-:W-:-:S02]  /*3f10*/  LOP3.LUT R61, R51, R4, R14, 0x96, !PT ;  /* 0x00000004333d7212 */ /* 0x000fc400078e960e */
[-CC-:B------:R-:W-:Y:S02]  /*3f20*/  LOP3.LUT R13, R13, R59.reuse, R60.reuse, 0x96, !PT ;  /* 0x0000003b0d0d7212 */ /* 0x180fe400078e963c */
[-CC-:B------:R-:W-:Y:S02]  /*3f30*/  LOP3.LUT R26, R26, R59.reuse, R60.reuse, 0x96, !PT ;  /* 0x0000003b1a1a7212 */ /* 0x180fe400078e963c */
[-CC-:B------:R-:W-:Y:S02]  /*3f40*/  LOP3.LUT R37, R37, R59.reuse, R60.reuse, 0x96, !PT ;  /* 0x0000003b25257212 */ /* 0x180fe400078e963c */
[-CC-:B------:R-:W-:Y:S02]  /*3f50*/  LOP3.LUT R6, R6, R59.reuse, R60.reuse, 0x96, !PT ;  /* 0x0000003b06067212 */ /* 0x180fe400078e963c */
[-C--:B------:R-:W-:Y:S02]  /*3f60*/  LOP3.LUT R3, R3, R59.reuse, R60, 0x96, !PT ;  /* 0x0000003b03037212 */ /* 0x080fe400078e963c */
[----:B------:R-:W-:-:S02]  /*3f70*/  LOP3.LUT R58, R58, R59, RZ, 0x3c, !PT ;  /* 0x0000003b3a3a7212 */ /* 0x000fc400078e3cff */
[----:B------:R-:W-:Y:S02]  /*3f80*/  LOP3.LUT R60, R42, R61, R15, 0x96, !PT ;  /* 0x0000003d2a3c7212 */ /* 0x000fe400078e960f */
[----:B------:R-:W-:Y:S02]  /*3f90*/  LOP3.LUT R59, R54, R23, R48, 0x96, !PT ;  /* 0x00000017363b7212 */ /* 0x000fe400078e9630 */
[-C--:B------:R-:W-:Y:S02]  /*3fa0*/  LOP3.LUT R14, R14, R47.reuse, RZ, 0x3c, !PT ;  /* 0x0000002f0e0e7212 */ /* 0x080fe400078e3cff */
[-C--:B------:R-:W-:Y:S02]  /*3fb0*/  LOP3.LUT R4, R4, R47.reuse, RZ, 0x3c, !PT ;  /* 0x0000002f04047212 */ /* 0x080fe400078e3cff */
[-C--:B------:R-:W-:Y:S02]  /*3fc0*/  LOP3.LUT R51, R51, R47.reuse, RZ, 0x3c, !PT ;  /* 0x0000002f33337212 */ /* 0x080fe400078e3cff */
[----:B------:R-:W-:-:S02]  /*3fd0*/  LOP3.LUT R15, R15, R47, RZ, 0x3c, !PT ;  /* 0x0000002f0f0f7212 */ /* 0x000fc400078e3cff */
[----:B------:R-:W-:Y:S02]  /*3fe0*/  LOP3.LUT R42, R42, R47, RZ, 0x3c, !PT ;  /* 0x0000002f2a2a7212 */ /* 0x000fe400078e3cff */
[----:B------:R-:W-:Y:S02]  /*3ff0*/  SHF.L.W.U32.HI R47, R28, 0x1, R28 ;  /* 0x000000011c2f7819 */ /* 0x000fe40000010e1c */
[-CC-:B------:R-:W-:Y:S02]  /*4000*/  LOP3.LUT R18, R18, R29.reuse, R60.reuse, 0x96, !PT ;  /* 0x0000001d12127212 */ /* 0x180fe400078e963c */
[-CC-:B------:R-:W-:Y:S02]  /*4010*/  LOP3.LUT R41, R41, R29.reuse, R60.reuse, 0x96, !PT ;  /* 0x0000001d29297212 */ /* 0x180fe400078e963c */
[-CC-:B------:R-:W-:Y:S02]  /*4020*/  LOP3.LUT R36, R36, R29.reuse, R60.reuse, 0x96, !PT ;  /* 0x0000001d24247212 */ /* 0x180fe400078e963c */
[----:B------:R-:W-:-:S02]  /*4030*/  LOP3.LUT R11, R11, R29, R60, 0x96, !PT ;  /* 0x0000001d0b0b7212 */ /* 0x000fc400078e963c */
[----:B------:R-:W-:Y:S02]  /*4040*/  LOP3.LUT R28, R21, R59, R40, 0x96, !PT ;  /* 0x0000003b151c7212 */ /* 0x000fe400078e9628 */
[----:B------:R-:W-:Y:S02]  /*4050*/  LOP3.LUT R8, R8, R29, R60, 0x96, !PT ;  /* 0x0000001d08087212 */ /* 0x000fe400078e963c */
[----:B------:R-:W-:Y:S02]  /*4060*/  SHF.L.W.U32.HI R29, R29, 0x1, R29 ;  /* 0x000000011d1d7819 */ /* 0x000fe40000010e1d */
[-CC-:B------:R-:W-:Y:S02]  /*4070*/  LOP3.LUT R17, R17, R28.reuse, R57.reuse, 0x96, !PT ;  /* 0x0000001c11117212 */ /* 0x180fe400078e9639 */
[-CC-:B------:R-:W-:Y:S02]  /*4080*/  LOP3.LUT R34, R34, R28.reuse, R57.reuse, 0x96, !PT ;  /* 0x0000001c22227212 */ /* 0x180fe400078e9639 */
[----:B------:R-:W-:-:S02]  /*4090*/  LOP3.LUT R0, R0, R28, R57, 0x96, !PT ;  /* 0x0000001c00007212 */ /* 0x000fc400078e9639 */
[--C-:B------:R-:W-:Y:S02]  /*40a0*/  LOP3.LUT R20, R20, R28, R57.reuse, 0x96, !PT ;  /* 0x0000001c14147212 */ /* 0x100fe400078e9639 */
[----:B------:R-:W-:Y:S02]  /*40b0*/  LOP3.LUT R47, R47, R60, RZ, 0x3c, !PT ;  /* 0x0000003c2f2f7212 */ /* 0x000fe400078e3cff */
[-C--:B------:R-:W-:Y:S02]  /*40c0*/  LOP3.LUT R57, R27, R28.reuse, R57, 0x96, !PT ;  /* 0x0000001c1b397212 */ /* 0x080fe400078e9639 */
[----:B------:R-:W-:Y:S02]  /*40d0*/  LOP3.LUT R29, R29, R28, RZ, 0x3c, !PT ;  /* 0x0000001c1d1d7212 */ /* 0x000fe400078e3cff */
[----:B------:R-:W-:Y:S02]  /*40e0*/  LOP3.LUT R62, R19, R7, RZ, 0x3c, !PT ;  /* 0x00000007133e7212 */ /* 0x000fe400078e3cff */
[----:B------:R-:W-:-:S02]  /*40f0*/  LOP3.LUT R28, R32, R58, RZ, 0x3c, !PT ;  /* 0x0000003a201c7212 */ /* 0x000fc400078e3cff */
[-C--:B------:R-:W-:Y:S02]  /*4100*/  LOP3.LUT R48, R48, R47.reuse, RZ, 0x3c, !PT ;  /* 0x0000002f30307212 */ /* 0x080fe400078e3cff */
        /* <DEDUP_REMOVED lines=12> */
[-C--:B------:R-:W-:Y:S02]  /*41d0*/  LOP3.LUT R27, R39, R29.reuse, RZ, 0x3c, !PT ;  /* 0x0000001d271b7212 */ /* 0x080fe400078e3cff */
[----:B------:R-:W-:Y:S02]  /*41e0*/  LOP3.LUT R53, R33, R29, RZ, 0x3c, !PT ;  /* 0x0000001d21357212 */ /* 0x000fe400078e3cff */
[----:B------:R-:W-:Y:S02]  /*41f0*/  LOP3.LUT R2, R38, R7, RZ, 0x3c, !PT ;  /* 0x0000000726027212 */ /* 0x000fe400078e3cff */
        /* <DEDUP_REMOVED lines=27> */
[-C--:B------:R-:W-:Y:S02]  /*43b0*/  LOP3.LUT R18, R44, R58.reuse, RZ, 0x3c, !PT ;  /* 0x0000003a2c127212 */ /* 0x080fe400078e3cff */
[----:B------:R-:W-:Y:S02]  /*43c0*/  LOP3.LUT R43, R43, R7, RZ, 0x3c, !PT ;  /* 0x000000072b2b7212 */ /* 0x000fe400078e3cff */
        /* <DEDUP_REMOVED lines=20> */
[----:B------:R-:W-:-:S02]  /*4510*/  SHF.L.W.U32.HI R45, R36, 0x5, R36 ;  /* 0x00000005242d7819 */ /* 0x000fc40000010e24 */
[----:B------:R-:W-:Y:S02]  /*4520*/  SHF.L.W.U32.HI R44, R15, 0x7, R15 ;  /* 0x000000070f2c7819 */ /* 0x000fe40000010e0f */
[----:B------:R-:W-:Y:S02]  /*4530*/  SHF.L.W.U32.HI R37, R3, 0x1c, R3 ;  /* 0x0000001c03257819 */ /* 0x000fe40000010e03 */
[----:B------:R-:W-:Y:S02]  /*4540*/  SHF.L.W.U32.HI R43, R10, 0xd, R10 ;  /* 0x0000000d0a2b7819 */ /* 0x000fe40000010e0a */
[----:B------:R-:W-:Y:S02]  /*4550*/  LOP3.LUT R26, R35, R58, RZ, 0x3c, !PT ;  /* 0x0000003a231a7212 */ /* 0x000fe400078e3cff */
        /* <DEDUP_REMOVED lines=12> */
[----:B------:R-:W-:Y:S02]  /*4620*/  LOP3.LUT R61, R43, R8, R26, 0xb4, !PT ;  /* 0x000000082b3d7212 */ /* 0x000fe400078eb41a */
[----:B------:R-:W-:-:S02]  /*4630*/  SHF.L.W.U32.HI R34, R34, 0x3, R34 ;  /* 0x0000000322227819 */ /* 0x000fc40000010e22 */
[----:B------:R-:W-:Y:S02]  /*4640*/  LOP3.LUT R27, R46, R7, RZ, 0x3c, !PT ;  /* 0x000000072e1b7212 */ /* 0x000fe400078e3cff */
[----:B------:R-:W-:Y:S02]  /*4650*/  LOP3.LUT R12, R26, R37, R8, 0xb4, !PT ;  /* 0x000000251a0c7212 */ /* 0x000fe400078eb408 */
[----:B------:R-:W-:Y:S02]  /*4660*/  LOP3.LUT R43, R37, R43, R60, 0xb4, !PT ;  /* 0x0000002b252b7212 */ /* 0x000fe400078eb43c */
[----:B------:R-:W-:Y:S02]  /*4670*/  LOP3.LUT R23, R8, R60, R37, 0xb4, !PT ;  /* 0x0000003c08177212 */ /* 0x000fe400078eb425 */
[----:B------:R-:W-:Y:S02]  /*4680*/  SHF.L.W.U32.HI R56, R56, 0x4, R56 ;  /* 0x0000000438387819 */ /* 0x000fe40000010e38 */
[----:B------:R-:W-:-:S02]  /*4690*/  LOP3.LUT R25, R17, R16, R7, 0x6, !PT ;  /* 0x0000001011197212 */ /* 0x000fc400078e0607 */
[----:B------:R-:W-:Y:S02]  /*46a0*/  SHF.L.W.U32.HI R37, R54, 0xc, R54 ;  /* 0x0000000c36257819 */ /* 0x000fe40000010e36 */
[----:B------:R-:W-:Y:S02]  /*46b0*/  LOP3.LUT R26, R34, R16, R7, 0x90, !PT ;  /* 0x00000010221a7212 */ /* 0x000fe400078e9007 */
[----:B------:R-:W-:Y:S02]  /*46c0*/  SHF.L.W.U32.HI R27, R27, 0x16, R27 ;  /* 0x000000161b1b7819 */ /* 0x000fe40000010e1b */
[----:B------:R-:W-:Y:S02]  /*46d0*/  SHF.L.W.U32.HI R0, R0, 0x16, R0 ;  /* 0x0000001600007819 */ /* 0x000fe40000010e00 */
[----:B------:R-:W-:Y:S02]  /*46e0*/  LOP3.LUT R8, R56, R25, RZ, 0x3c, !PT ;  /* 0x0000001938087212 */ /* 0x000fe400078e3cff */
[----:B------:R-:W-:-:S02]  /*46f0*/  LOP3.LUT R25, R37, R34, RZ, 0x30, !PT ;  /* 0x0000002225197212 */ /* 0x000fc400078e30ff */
[----:B------:R-:W-:Y:S02]  /*4700*/  LOP3.LUT R45, R34, R56, R37, 0xb4, !PT ;  /* 0x00000038222d7212 */ /* 0x000fe400078eb425 */
[----:B------:R-:W-:Y:S02]  /*4710*/  LOP3.LUT R37, R37, R17, R56, 0xb4, !PT ;  /* 0x0000001125257212 */ /* 0x000fe400078eb438 */
[----:B------:R-:W-:Y:S02]  /*4720*/  LOP3.LUT R17, R17, R26, RZ, 0x3c, !PT ;  /* 0x0000001a11117212 */ /* 0x000fe400078e3cff */
[----:B0-----:R-:W-:Y:S02]  /*4730*/  LOP3.LUT R26, R0, UR6, R27, 0x9c, !PT ;  /* 0x00000006001a7c12 */ /* 0x001fe4000f8e9c1b */
[----:B------:R-:W-:Y:S02]  /*4740*/  SHF.L.W.U32.HI R63, R42, 0x7, R42 ;  /* 0x000000072a3f7819 */ /* 0x000fe40000010e2a */
[----:B------:R-:W-:-:S02]  /*4750*/  SHF.L.W.U32.HI R41, R41, 0x16, R41 ;  /* 0x0000001629297819 */ /* 0x000fc40000010e29 */
[----:B------:R-:W-:Y:S02]  /*4760*/  SHF.L.W.U32.HI R46, R51, 0x15, R51 ;  /* 0x00000015332e7819 */ /* 0x000fe40000010e33 */
[----:B------:R-:W-:Y:S02]  /*4770*/  SHF.L.W.U32.HI R56, R6, 0xb, R6 ;  /* 0x0000000b06387819 */ /* 0x000fe40000010e06 */
[----:B------:R-:W-:Y:S02]  /*4780*/  SHF.L.W.U32.HI R40, R40, 0xa, R40 ;  /* 0x0000000a28287819 */ /* 0x000fe40000010e28 */
[-CC-:B------:R-:W-:Y:S02]  /*4790*/  LOP3.LUT R6, R27, R9.reuse, R58.reuse, 0x90, !PT ;  /* 0x000000091b067212 */ /* 0x180fe400078e903a */
[----:B------:R-:W-:Y:S02]  /*47a0*/  LOP3.LUT R26, R26, R9, R58, 0x96, !PT ;  /* 0x000000091a1a7212 */ /* 0x000fe400078e963a */
[----:B------:R-:W-:-:S02]  /*47b0*/  SHF.L.W.U32.HI R55, R55, 0x7, R55 ;  /* 0x0000000737377819 */ /* 0x000fc40000010e37 */
[----:B------:R-:W-:Y:S02]  /*47c0*/  LOP3.LUT R9, R63, R9, R58, 0x6, !PT ;  /* 0x000000093f097212 */ /* 0x000fe400078e063a */
[----:B------:R-:W-:Y:S02]  /*47d0*/  LOP3.LUT R51, R46, UR7, R41, 0x9c, !PT ;  /* 0x000000072e337c12 */ /* 0x000fe4000f8e9c29 */
[----:B------:R-:W-:Y:S02]  /*47e0*/  LOP3.LUT R27, R27, R56, R0, 0xb4, !PT ;  /* 0x000000381b1b7212 */ /* 0x000fe400078eb400 */
[----:B------:R-:W-:Y:S02]  /*47f0*/  LOP3.LUT R60, R0, R63, R56, 0xb4, !PT ;  /* 0x0000003f003c7212 */ /* 0x000fe400078eb438 */
[----:B------:R-:W-:Y:S02]  /*4800*/  LOP3.LUT R42, R41, R40, R46, 0xb4, !PT ;  /* 0x00000028292a7212 */ /* 0x000fe400078eb42e */
[----:B------:R-:W-:-:S02]  /*4810*/  LOP3.LUT R0, R63, R6, RZ, 0x3c, !PT ;  /* 0x000000063f007212 */ /* 0x000fc400078e3cff */
[----:B------:R-:W-:Y:S02]  /*4820*/  LOP3.LUT R46, R46, R55, R40, 0xb4, !PT ;  /* 0x000000372e2e7212 */ /* 0x000fe400078eb428 */
[-C--:B------:R-:W-:Y:S02]  /*4830*/  LOP3.LUT R54, R40, R22.reuse, R55, 0xb4, !PT ;  /* 0x0000001628367212 */ /* 0x080fe400078eb437 */
[----:B------:R-:W-:Y:S02]  /*4840*/  LOP3.LUT R6, R55, R41, R22, 0xb4, !PT ;  /* 0x0000002937067212 */ /* 0x000fe400078eb416 */
[----:B------:R-:W-:Y:S02]  /*4850*/  LOP3.LUT R34, R51, R22, RZ, 0x3c, !PT ;  /* 0x0000001633227212 */ /* 0x000fe400078e3cff */
[----:B------:R-:W-:Y:S02]  /*4860*/  LOP3.LUT R16, R25, R16, R7, 0x96, !PT ;  /* 0x0000001019107212 */ /* 0x000fe400078e9607 */
[----:B------:R-:W-:Y:S01]  /*4870*/  LOP3.LUT R40, R56, R9, RZ, 0x3c, !PT ;  /* 0x0000000938287212 */ /* 0x000fe200078e3cff */
[----:B------:R-:W-:Y:S06]  /*4880*/  BRA.U !UP0, `(.L_x_6) ;  /* 0xffffffd1087c7547 */ /* 0x000fec000b83ffff */
[----:B------:R-:W-:Y:S01]  /*4890*/  IMAD.U32 R4, R42, 0x10000, RZ ;  /* 0x000100002a047824 */ /* 0x000fe200078e00ff */
[----:B------:R-:W-:Y:S01]  /*48a0*/  SHF.R.U32.HI R20, RZ, 0x8, R46 ;  /* 0x00000008ff147819 */ /* 0x000fe2000001162e */
[----:B------:R-:W-:Y:S02]  /*48b0*/  IMAD.U32 R21, R54, 0x10000, RZ ;  /* 0x0001000036157824 */ /* 0x000fe400078e00ff */
[----:B------:R-:W-:Y:S01]  /*48c0*/  IMAD.U32 R25, R46, 0x10000, RZ ;  /* 0x000100002e197824 */ /* 0x000fe200078e00ff */
[----:B------:R-:W-:Y:S01]  /*48d0*/  LOP3.LUT R10, R4, 0xffff0000, R27, 0x78, !PT ;  /* 0xffff0000040a7812 */ /* 0x000fe200078e781b */
[----:B------:R-:W-:Y:S01]  /*48e0*/  IMAD.U32 R9, R6, 0x10000, RZ ;  /* 0x0001000006097824 */ /* 0x000fe200078e00ff */
[----:B------:R-:W-:Y:S01]  /*48f0*/  LOP3.LUT R21, R21, 0xffff0000, R40, 0x78, !PT ;  /* 0xffff000015157812 */ /* 0x000fe200078e7828 */
[----:B------:R-:W-:Y:S01]  /*4900*/  IMAD.U32 R3, R34, 0x10000, RZ ;  /* 0x0001000022037824 */ /* 0x000fe200078e00ff */
[----:B------:R-:W-:Y:S01]  /*4910*/  LOP3.LUT R22, R10, R27, RZ, 0x3c, !PT ;  /* 0x0000001b0a167212 */ /* 0x000fe200078e3cff */
[----:B------:R-:W-:Y:S01]  /*4920*/  IMAD.U32 R19, R28, 0x10000, RZ ;  /* 0x000100001c137824 */ /* 0x000fe200078e00ff */
[----:B------:R-:W-:-:S02]  /*4930*/  LOP3.LUT R25, R25, 0xffff0000, R60, 0x78, !PT ;  /* 0xffff000019197812 */ /* 0x000fc400078e783c */
[----:B------:R-:W-:Y:S02]  /*4940*/  SHF.R.U32.HI R4, RZ, 0x8, R22 ;  /* 0x00000008ff047819 */ /* 0x000fe40000011616 */
[----:B------:R-:W-:Y:S02]  /*4950*/  LOP3.LUT R39, R21, R40, RZ, 0x3c, !PT ;  /* 0x0000002815277212 */ /* 0x000fe400078e3cff */
[----:B------:R-:W-:Y:S01]  /*4960*/  LOP3.LUT R27, R4, R27, RZ, 0x3c, !PT ;  /* 0x0000001b041b7212 */ /* 0x000fe200078e3cff */
[----:B------:R-:W-:Y:S01]  /*4970*/  IMAD.U32 R4, R33, 0x10000, RZ ;  /* 0x0001000021047824 */ /* 0x000fe200078e00ff */
[----:B------:R-:W-:Y:S02]  /*4980*/  LOP3.LUT R37, R25, R60, RZ, 0x3c, !PT ;  /* 0x0000003c19257212 */ /* 0x000fe400078e3cff */
[----:B------:R-:W-:Y:S02]  /*4990*/  LOP3.LUT R9, R9, 0xffff0000, R0, 0x78, !PT ;  /* 0xffff000009097812 */ /* 0x000fe400078e7800 */
[----:B------:R-:W-:-:S02]  /*49a0*/  SHF.R.U32.HI R5, RZ, 0x8, R39 ;  /* 0x00000008ff057819 */ /* 0x000fc40000011627 */
[----:B------:R-:W-:Y:S02]  /*49b0*/  LOP3.LUT R15, R3, 0xffff0000, R26, 0x78, !PT ;  /* 0xffff0000030f7812 */ /* 0x000fe400078e781a */
[----:B------:R-:W-:Y:S02]  /*49c0*/  SHF.R.U32.HI R3, RZ, 0x8, R37 ;  /* 0x00000008ff037819 */ /* 0x000fe40000011625 */
[----:B------:R-:W-:Y:S02]  /*49d0*/  LOP3.LUT R13, R9, R0, RZ, 0x3c, !PT ;  /* 0x00000000090d7212 */ /* 0x000fe400078e3cff */
[----:B------:R-:W-:Y:S02]  /*49e0*/  LOP3.LUT R4, R4, 0xffff0000, R11, 0x78, !PT ;  /* 0xffff000004047812 */ /* 0x000fe400078e780b */
[----:B------:R-:W-:Y:S01]  /*49f0*/  LOP3.LUT R40, R5, R40, RZ, 0x3c, !PT ;  /* 0x0000002805287212 */ /* 0x000fe200078e3cff */
[----:B------:R-:W-:Y:S01]  /*4a00*/  IMAD.U32 R5, R32, 0x10000, RZ ;  /* 0x0001000020057824 */ /* 0x000fe200078e00ff */
[----:B------:R-:W-:-:S02]  /*4a10*/  LOP3.LUT R60, R3, R60, RZ, 0x3c, !PT ;  /* 0x0000003c033c7212 */ /* 0x000fc400078e3cff */
[----:B------:R-:W-:Y:S02]  /*4a20*/  SHF.R.U32.HI R7, RZ, 0x8, R13 ;  /* 0x00000008ff077819 */ /* 0x000fe4000001160d */
[----:B------:R-:W-:Y:S02]  /*4a30*/  LOP3.LUT R3, R4, R11, RZ, 0x3c, !PT ;  /* 0x0000000b04037212 */ /* 0x000fe400078e3cff */
[----:B------:R-:W-:Y:S02]  /*4a40*/  LOP3.LUT R2, R15, R26, RZ, 0x3c, !PT ;  /* 0x0000001a0f027212 */ /* 0x000fe400078e3cff */
[----:B------:R-:W-:Y:S02]  /*4a50*/  LOP3.LUT R5, R5, 0xffff0000, R24, 0x78, !PT ;  /* 0xffff000005057812 */ /* 0x000fe400078e7818 */
[----:B------:R-:W-:Y:S02]  /*4a60*/  LOP3.LUT R0, R7, R0, RZ, 0x3c, !PT ;  /* 0x0000000007007212 */ /* 0x000fe400078e3cff */
[----:B------:R-:W-:-:S02]  /*4a70*/  SHF.R.U32.HI R8, RZ, 0x8, R3 ;  /* 0x00000008ff087819 */ /* 0x000fc40000011603 */
[----:B------:R-:W-:Y:S02]  /*4a80*/  LOP3.LUT R7, R19, 0xffff0000, R38, 0x78, !PT ;  /* 0xffff000013077812 */ /* 0x000fe400078e7826 */
[----:B------:R-:W-:Y:S02]  /*4a90*/  SHF.R.U32.HI R19, RZ, 0x10, R15 ;  /* 0x00000010ff137819 */ /* 0x000fe4000001160f */
[----:B------:R-:W-:Y:S02]  /*4aa0*/  SHF.R.U32.HI R17, RZ, 0x8, R2 ;  /* 0x00000008ff117819 */ /* 0x000fe40000011602 */
[----:B------:R-:W-:Y:S02]  /*4ab0*/  LOP3.LUT R23, R5, R24, RZ, 0x3c, !PT ;  /* 0x0000001805177212 */ /* 0x000fe400078e3cff */
[----:B------:R-:W-:Y:S02]  /*4ac0*/  LOP3.LUT R11, R8, R11, RZ, 0x3c, !PT ;  /* 0x0000000b080b7212 */ /* 0x000fe400078e3cff */
[----:B------:R-:W-:-:S02]  /*4ad0*/  LOP3.LUT R8, R19, R34, RZ, 0x3c, !PT ;  /* 0x0000002213087212 */ /* 0x000fc400078e3cff */
[----:B------:R-:W-:Y:S02]  /*4ae0*/  LOP3.LUT R17, R17, R26, RZ, 0x3c, !PT ;  /* 0x0000001a11117212 */ /* 0x000fe400078e3cff */
[----:B------:R-:W-:Y:S02]  /*4af0*/  SHF.R.U32.HI R29, RZ, 0x8, R23 ;  /* 0x00000008ff1d7819 */ /* 0x000fe40000011617 */
[----:B------:R-:W-:Y:S02]  /*4b00*/  SHF.R.U32.HI R19, RZ, 0x8, R34 ;  /* 0x00000008ff137819 */ /* 0x000fe40000011622 */
[----:B------:R-:W-:Y:S01]  /*4b10*/  LOP3.LUT R24, R29, R24, RZ, 0x3c, !PT ;  /* 0x000000181d187212 */ /* 0x000fe200078e3cff */
[----:B------:R-:W-:Y:S01]  /*4b20*/  IMAD.SHL.U32 R29, R17, 0x100, RZ ;  /* 0x00000100111d7824 */ /* 0x000fe200078e00ff */
[----:B------:R-:W-:Y:S01]  /*4b30*/  SHF.R.U32.HI R35, RZ, 0x10, R10 ;  /* 0x00000010ff237819 */ /* 0x000fe2000001160a */
[----:B------:R-:W-:Y:S01]  /*4b40*/  IMAD.SHL.U32 R10, R60, 0x100, RZ ;  /* 0x000001003c0a7824 */ /* 0x000fe200078e00ff */
[----:B------:R-:W-:-:S02]  /*4b50*/  LOP3.LUT R19, R19, R8, RZ, 0x3c, !PT ;  /* 0x0000000813137212 */ /* 0x000fc400078e3cff */
[----:B------:R-:W-:Y:S02]  /*4b60*/  LOP3.LUT R34, R35, R42, RZ, 0x3c, !PT ;  /* 0x0000002a23227212 */ /* 0x000fe400078e3cff */
[----:B------:R-:W-:Y:S01]  /*4b70*/  LOP3.LUT R2, R2, 0xff0000, R29, 0x78, !PT ;  /* 0x00ff000002027812 */ /* 0x000fe200078e781d */
[----:B------:R-:W-:Y:S01]  /*4b80*/  IMAD.SHL.U32 R35, R19, 0x100, RZ ;  /* 0x0000010013237824 */ /* 0x000fe200078e00ff */
[----:B------:R-:W-:Y:S01]  /*4b90*/  SHF.R.U32.HI R29, RZ, 0x10, R25 ;  /* 0x00000010ff1d7819 */ /* 0x000fe20000011619 */
[----:B------:R-:W-:Y:S01]  /*4ba0*/  IMAD.SHL.U32 R25, R27, 0x100, RZ ;  /* 0x000001001b197824 */ /* 0x000fe200078e00ff */
[----:B------:R-:W-:Y:S02]  /*4bb0*/  SHF.R.U32.HI R21, RZ, 0x10, R21 ;  /* 0x00000010ff157819 */ /* 0x000fe40000011615 */
[----:B------:R-:W-:Y:S02]  /*4bc0*/  LOP3.LUT R8, R8, 0xff0000, R35, 0x78, !PT ;  /* 0x00ff000008087812 */ /* 0x000fe400078e7823 */
[----:B------:R-:W-:-:S02]  /*4bd0*/  LOP3.LUT R35, R29, R46, RZ, 0x3c, !PT ;  /* 0x0000002e1d237212 */ /* 0x000fc400078e3cff */
[----:B------:R-:W-:Y:S02]  /*4be0*/  LOP3.LUT R21, R21, R54, RZ, 0x3c, !PT ;  /* 0x0000003615157212 */ /* 0x000fe400078e3cff */
[----:B------:R-:W-:Y:S02]  /*4bf0*/  LOP3.LUT R20, R20, R35, RZ, 0x3c, !PT ;  /* 0x0000002314147212 */ /* 0x000fe400078e3cff */
[----:B------:R-:W-:Y:S02]  /*4c00*/  LOP3.LUT R15, R7, R38, RZ, 0x3c, !PT ;  /* 0x00000026070f7212 */ /* 0x000fe400078e3cff */
[----:B------:R-:W-:Y:S01]  /*4c10*/  SHF.R.U32.HI R54, RZ, 0x8, R54 ;  /* 0x00000008ff367819 */ /* 0x000fe20000011636 */
[----:B------:R-:W-:Y:S01]  /*4c20*/  IMAD.SHL.U32 R12, R20, 0x100, RZ ;  /* 0x00000100140c7824 */ /* 0x000fe200078e00ff */
[----:B------:R-:W-:Y:S02]  /*4c30*/  SHF.R.U32.HI R9, RZ, 0x10, R9 ;  /* 0x00000010ff097819 */ /* 0x000fe40000011609 */
[----:B------:R-:W-:Y:S01]  /*4c40*/  LOP3.LUT R37, R37, 0xff0000, R10, 0x78, !PT ;  /* 0x00ff000025257812 */ /* 0x000fe200078e780a */
[----:B------:R-:W-:Y:S01]  /*4c50*/  IMAD.SHL.U32 R10, R40, 0x100, RZ ;  /* 0x00000100280a7824 */ /* 0x000fe200078e00ff */
[----:B------:R-:W-:-:S02]  /*4c60*/  LOP3.LUT R35, R35, 0xff0000, R12, 0x78, !PT ;  /* 0x00ff000023237812 */ /* 0x000fc400078e780c */
[----:B------:R-:W-:Y:S02]  /*4c70*/  SHF.R.U32.HI R41, RZ, 0x8, R15 ;  /* 0x00000008ff297819 */ /* 0x000fe4000001160f */
[----:B------:R-:W-:Y:S02]  /*4c80*/  LOP3.LUT R43, R54, R21, RZ, 0x3c, !PT ;  /* 0x00000015362b7212 */ /* 0x000fe400078e3cff */
[----:B------:R-:W-:Y:S02]  /*4c90*/  LOP3.LUT R9, R9, R6, RZ, 0x3c, !PT ;  /* 0x0000000609097212 */ /* 0x000fe400078e3cff */
[----:B------:R-:W-:Y:S01]  /*4ca0*/  SHF.R.U32.HI R12, RZ, 0x8, R6 ;  /* 0x00000008ff0c7819 */ /* 0x000fe20000011606 */
[----:B------:R-:W-:Y:S01]  /*4cb0*/  IMAD.SHL.U32 R6, R0, 0x100, RZ ;  /* 0x0000010000067824 */ /* 0x000fe200078e00ff */
[----:B------:R-:W-:Y:S01]  /*4cc0*/  SHF.R.U32.HI R7, RZ, 0x10, R7 ;  /* 0x00000010ff077819 */ /* 0x000fe20000011607 */
[----:B------:R-:W-:Y:S01]  /*4cd0*/  IMAD.SHL.U32 R26, R43, 0x100, RZ ;  /* 0x000001002b1a7824 */ /* 0x000fe200078e00ff */
[----:B------:R-:W-:-:S02]  /*4ce0*/  LOP3.LUT R38, R41, R38, RZ, 0x3c, !PT ;  /* 0x0000002629267212 */ /* 0x000fc400078e3cff */
[----:B------:R-:W-:Y:S02]  /*4cf0*/  SHF.R.U32.HI R41, RZ, 0x8, R42 ;  /* 0x00000008ff297819 */ /* 0x000fe4000001162a */
[----:B------:R-:W-:Y:S02]  /*4d00*/  LOP3.LUT R39, R39, 0xff0000, R10, 0x78, !PT ;  /* 0x00ff000027277812 */ /* 0x000fe400078e780a */
[----:B------:R-:W-:Y:S02]  /*4d10*/  LOP3.LUT R10, R12, R9, RZ, 0x3c, !PT ;  /* 0x000000090c0a7212 */ /* 0x000fe400078e3cff */
[----:B------:R-:W-:Y:S02]  /*4d20*/  LOP3.LUT R13, R13, 0xff0000, R6, 0x78, !PT ;  /* 0x00ff00000d0d7812 */ /* 0x000fe400078e7806 */
[----:B------:R-:W-:Y:S01]  /*4d30*/  SHF.R.U32.HI R12, RZ, 0x10, R4 ;  /* 0x00000010ff0c7819 */ /* 0x000fe20000011604 */
[----:B------:R-:W-:Y:S01]  /*4d40*/  IMAD.SHL.U32 R4, R10, 0x100, RZ ;  /* 0x000001000a047824 */ /* 0x000fe200078e00ff */
[----:B------:R-:W-:-:S02]  /*4d50*/  LOP3.LUT R7, R7, R28, RZ, 0x3c, !PT ;  /* 0x0000001c07077212 */ /* 0x000fc400078e3cff */
[----:B------:R-:W-:Y:S02]  /*4d60*/  SHF.R.U32.HI R6, RZ, 0x8, R28 ;  /* 0x00000008ff067819 */ /* 0x000fe4000001161c */
[----:B------:R-:W-:Y:S02]  /*4d70*/  LOP3.LUT R41, R41, R34, RZ, 0x3c, !PT ;  /* 0x0000002229297212 */ /* 0x000fe400078e3cff */
[----:B------:R-:W-:Y:S02]  /*4d80*/  LOP3.LUT R26, R21, 0xff0000, R26, 0x78, !PT ;  /* 0x00ff0000151a7812 */ /* 0x000fe400078e781a */
[----:B------:R-:W-:Y:S01]  /*4d90*/  LOP3.LUT R12, R12, R33, RZ, 0x3c, !PT ;  /* 0x000000210c0c7212 */ /* 0x000fe200078e3cff */
[----:B------:R-:W-:Y:S01]  /*4da0*/  IMAD.SHL.U32 R29, R41, 0x100, RZ ;  /* 0x00000100291d7824 */ /* 0x000fe200078e00ff */
[----:B------:R-:W-:Y:S01]  /*4db0*/  LOP3.LUT R21, R6, R7, RZ, 0x3c, !PT ;  /* 0x0000000706157212 */ /* 0x000fe200078e3cff */
[----:B------:R-:W-:Y:S01]  /*4dc0*/  IMAD.SHL.U32 R6, R38, 0x100, RZ ;  /* 0x0000010026067824 */ /* 0x000fe200078e00ff */
[----:B------:R-:W-:-:S02]  /*4dd0*/  SHF.R.U32.HI R33, RZ, 0x8, R33 ;  /* 0x00000008ff217819 */ /* 0x000fc40000011621 */
[----:B------:R-:W-:Y:S01]  /*4de0*/  LOP3.LUT R22, R22, 0xff0000, R25, 0x78, !PT ;  /* 0x00ff000016167812 */ /* 0x000fe200078e7819 */
[----:B------:R-:W-:Y:S01]  /*4df0*/  IMAD.SHL.U32 R16, R21, 0x100, RZ ;  /* 0x0000010015107824 */ /* 0x000fe200078e00ff */
[----:B------:R-:W-:Y:S02]  /*4e00*/  SHF.R.U32.HI R5, RZ, 0x10, R5 ;  /* 0x00000010ff057819 */ /* 0x000fe40000011605 */
[----:B------:R-:W-:Y:S02]  /*4e10*/  LOP3.LUT R33, R33, R12, RZ, 0x3c, !PT ;  /* 0x0000000c21217212 */ /* 0x000fe400078e3cff */
[----:B------:R-:W-:Y:S02]  /*4e20*/  LOP3.LUT R14, R5, R32, RZ, 0x3c, !PT ;  /* 0x00000020050e7212 */ /* 0x000fe400078e3cff */
[----:B------:R-:W-:Y:S01]  /*4e30*/  SHF.R.U32.HI R25, RZ, 0x8, R32 ;  /* 0x00000008ff197819 */ /* 0x000fe20000011620 */
[----:B------:R-:W-:Y:S01]  /*4e40*/  IMAD.SHL.U32 R5, R33, 0x100, RZ ;  /* 0x0000010021057824 */ /* 0x000fe200078e00ff */
[----:B------:R-:W-:-:S02]  /*4e50*/  LOP3.LUT R27, R22, 0xff00, R27, 0x78, !PT ;  /* 0x0000ff00161b7812 */ /* 0x000fc400078e781b */
[----:B------:R-:W-:Y:S02]  /*4e60*/  LOP3.LUT R34, R34, 0xff0000, R29, 0x78, !PT ;  /* 0x00ff000022227812 */ /* 0x000fe400078e781d */
[----:B------:R-:W-:Y:S01]  /*4e70*/  LOP3.LUT R29, R9, 0xff0000, R4, 0x78, !PT ;  /* 0x00ff0000091d7812 */ /* 0x000fe200078e7804 */
[----:B------:R-:W-:Y:S01]  /*4e80*/  IMAD.SHL.U32 R4, R11, 0x100, RZ ;  /* 0x000001000b047824 */ /* 0x000fe200078e00ff */
[----:B------:R-:W-:Y:S02]  /*4e90*/  LOP3.LUT R16, R7, 0xff0000, R16, 0x78, !PT ;  /* 0x00ff000007107812 */ /* 0x000fe400078e7810 */
[----:B------:R-:W-:Y:S02]  /*4ea0*/  LOP3.LUT R17, R2, 0xff00, R17, 0x78, !PT ;  /* 0x0000ff0002117812 */ /* 0x000fe400078e7811 */
[----:B------:R-:W-:Y:S02]  /*4eb0*/  LOP3.LUT R25, R25, R14, RZ, 0x3c, !PT ;  /* 0x0000000e19197212 */ /* 0x000fe400078e3cff */
[----:B------:R-:W-:-:S02]  /*4ec0*/  SHF.R.U32.HI R7, RZ, 0x4, R27 ;  /* 0x00000004ff077819 */ /* 0x000fc4000001161b */
[----:B------:R-:W-:Y:S02]  /*4ed0*/  LOP3.LUT R18, R34, 0xff00, R41, 0x78, !PT ;  /* 0x0000ff0022127812 */ /* 0x000fe400078e7829 */
[----:B------:R-:W-:Y:S02]  /*4ee0*/  SHF.R.U32.HI R9, RZ, 0x4, R17 ;  /* 0x00000004ff097819 */ /* 0x000fe40000011611 */
[----:B------:R-:W-:Y:S01]  /*4ef0*/  LOP3.LUT R28, R3, 0xff0000, R4, 0x78, !PT ;  /* 0x00ff0000031c7812 */ /* 0x000fe200078e7804 */
[----:B------:R-:W-:Y:S01]  /*4f00*/  IMAD.SHL.U32 R3, R25, 0x100, RZ ;  /* 0x0000010019037824 */ /* 0x000fe200078e00ff */
[----:B------:R-:W-:Y:S01]  /*4f10*/  LOP3.LUT R12, R12, 0xff0000, R5, 0x78, !PT ;  /* 0x00ff00000c0c7812 */ /* 0x000fe200078e7805 */
[----:B------:R-:W-:Y:S01]  /*4f20*/  IMAD.SHL.U32 R4, R24, 0x100, RZ ;  /* 0x0000010018047824 */ /* 0x000fe200078e00ff */
[----:B------:R-:W-:Y:S02]  /*4f30*/  LOP3.LUT R7, R7, R22, RZ, 0x3c, !PT ;  /* 0x0000001607077212 */ /* 0x000fe400078e3cff */
[----:B------:R-:W-:-:S02]  /*4f40*/  LOP3.LUT R60, R37, 0xff00, R60, 0x78, !PT ;  /* 0x0000ff00253c7812 */ /* 0x000fc400078e783c */
[----:B------:R-:W-:Y:S02]  /*4f50*/  SHF.R.U32.HI R5, RZ, 0x4, R18 ;  /* 0x00000004ff057819 */ /* 0x000fe40000011612 */
[----:B------:R-:W-:Y:S02]  /*4f60*/  LOP3.LUT R22, R26, 0xff00, R43, 0x78, !PT ;  /* 0x0000ff001a167812 */ /* 0x000fe400078e782b */
[----:B------:R-:W-:Y:S02]  /*4f70*/  LOP3.LUT R19, R8, 0xff00, R19, 0x78, !PT ;  /* 0x0000ff0008137812 */ /* 0x000fe400078e7813 */
[----:B------:R-:W-:Y:S02]  /*4f80*/  LOP3.LUT R9, R9, R2, RZ, 0x3c, !PT ;  /* 0x0000000209097212 */ /* 0x000fe400078e3cff */
[----:B------:R-:W-:Y:S02]  /*4f90*/  LOP3.LUT R15, R15, 0xff0000, R6, 0x78, !PT ;  /* 0x00ff00000f0f7812 */ /* 0x000fe400078e7806 */
[----:B------:R-:W-:-:S02]  /*4fa0*/  LOP3.LUT R20, R35, 0xff00, R20, 0x78, !PT ;  /* 0x0000ff0023147812 */ /* 0x000fc400078e7814 */
[----:B------:R-:W-:Y:S02]  /*4fb0*/  SHF.R.U32.HI R2, RZ, 0x4, R60 ;  /* 0x00000004ff027819 */ /* 0x000fe4000001163c */
[----:B------:R-:W-:Y:S02]  /*4fc0*/  LOP3.LUT R6, R5, R34, RZ, 0x3c, !PT ;  /* 0x0000002205067212 */ /* 0x000fe400078e3cff */
[----:B------:R-:W-:Y:S02]  /*4fd0*/  LOP3.LUT R40, R39, 0xff00, R40, 0x78, !PT ;  /* 0x0000ff0027287812 */ /* 0x000fe400078e7828 */
[----:B------:R-:W-:Y:S01]  /*4fe0*/  SHF.R.U32.HI R41, RZ, 0x4, R22 ;  /* 0x00000004ff297819 */ /* 0x000fe20000011616 */
[----:B------:R-:W-:Y:S01]  /*4ff0*/  IMAD.SHL.U32 R43, R6, 0x10, RZ ;  /* 0x00000010062b7824 */ /* 0x000fe200078e00ff */
[----:B------:R-:W-:Y:S02]  /*5000*/  LOP3.LUT R14, R14, 0xff0000, R3, 0x78, !PT ;  /* 0x00ff00000e0e7812 */ /* 0x000fe400078e7803 */
[----:B------:R-:W-:-:S02]  /*5010*/  LOP3.LUT R34, R28, 0xff00, R11, 0x78, !PT ;  /* 0x0000ff001c227812 */ /* 0x000fc400078e780b */
[----:B------:R-:W-:Y:S02]  /*5020*/  LOP3.LUT R23, R23, 0xff0000, R4, 0x78, !PT ;  /* 0x00ff000017177812 */ /* 0x000fe400078e7804 */
[----:B------:R-:W-:Y:S02]  /*5030*/  SHF.R.U32.HI R3, RZ, 0x4, R19 ;  /* 0x00000004ff037819 */ /* 0x000fe40000011613 */
[----:B------:R-:W-:Y:S02]  /*5040*/  SHF.R.U32.HI R4, RZ, 0x4, R20 ;  /* 0x00000004ff047819 */ /* 0x000fe40000011614 */
[----:B------:R-:W-:Y:S02]  /*5050*/  LOP3.LUT R5, R2, R37, RZ, 0x3c, !PT ;  /* 0x0000002502057212 */ /* 0x000fe400078e3cff */
[----:B------:R-:W-:Y:S02]  /*5060*/  SHF.R.U32.HI R32, RZ, 0x4, R40 ;  /* 0x00000004ff207819 */ /* 0x000fe40000011628 */
[----:B------:R-:W-:-:S02]  /*5070*/  LOP3.LUT R2, R41, R26, RZ, 0x3c, !PT ;  /* 0x0000001a29027212 */ /* 0x000fc400078e3cff */
[----:B------:R-:W-:Y:S02]  /*5080*/  LOP3.LUT R26, R13, 0xff00, R0, 0x78, !PT ;  /* 0x0000ff000d1a7812 */ /* 0x000fe400078e7800 */
[----:B------:R-:W-:Y:S02]  /*5090*/  SHF.R.U32.HI R11, RZ, 0x4, R34 ;  /* 0x00000004ff0b7819 */ /* 0x000fe40000011622 */
[----:B------:R-:W-:Y:S02]  /*50a0*/  LOP3.LUT R8, R3, R8, RZ, 0x3c, !PT ;  /* 0x0000000803087212 */ /* 0x000fe400078e3cff */
[----:B------:R-:W-:Y:S02]  /*50b0*/  LOP3.LUT R24, R23, 0xff00, R24, 0x78, !PT ;  /* 0x0000ff0017187812 */ /* 0x000fe400078e7818 */
[----:B------:R-:W-:Y:S01]  /*50c0*/  LOP3.LUT R41, R15, 0xff00, R38, 0x78, !PT ;  /* 0x0000ff000f297812 */ /* 0x000fe200078e7826 */
[----:B------:R-:W-:Y:S01]  /*50d0*/  IMAD.SHL.U32 R38, R7, 0x10, RZ ;  /* 0x0000001007267824 */ /* 0x000fe200078e00ff */
[----:B------:R-:W-:-:S02]  /*50e0*/  LOP3.LUT R3, R4, R35, RZ, 0x3c, !PT ;  /* 0x0000002304037212 */ /* 0x000fc400078e3cff */
[----:B------:R-:W-:Y:S02]  /*50f0*/  LOP3.LUT R33, R12, 0xff00, R33, 0x78, !PT ;  /* 0x0000ff000c217812 */ /* 0x000fe400078e7821 */
[----:B------:R-:W-:Y:S01]  /*5100*/  LOP3.LUT R4, R32, R39, RZ, 0x3c, !PT ;  /* 0x0000002720047212 */ /* 0x000fe200078e3cff */
[----:B------:R-:W-:Y:S01]  /*5110*/  IMAD.SHL.U32 R39, R2, 0x10, RZ ;  /* 0x0000001002277824 */ /* 0x000fe200078e00ff */
[----:B------:R-:W-:Y:S02]  /*5120*/  LOP3.LUT R32, R29, 0xff00, R10, 0x78, !PT ;  /* 0x0000ff001d207812 */ /* 0x000fe400078e780a */
[----:B------:R-:W-:Y:S01]  /*5130*/  SHF.R.U32.HI R0, RZ, 0x4, R26 ;  /* 0x00000004ff007819 */ /* 0x000fe2000001161a */
[----:B------:R-:W-:Y:S01]  /*5140*/  IMAD.SHL.U32 R37, R4, 0x10, RZ ;  /* 0x0000001004257824 */ /* 0x000fe200078e00ff */
[----:B------:R-:W-:Y:S02]  /*5150*/  LOP3.LUT R11, R11, R28, RZ, 0x3c, !PT ;  /* 0x0000001c0b0b7212 */ /* 0x000fe400078e3cff */
[----:B------:R-:W-:-:S02]  /*5160*/  SHF.R.U32.HI R28, RZ, 0x4, R24 ;  /* 0x00000004ff1c7819 */ /* 0x000fc40000011618 */
[----:B------:R-:W-:Y:S02]  /*5170*/  SHF.R.U32.HI R36, RZ, 0x4, R41 ;  /* 0x00000004ff247819 */ /* 0x000fe40000011629 */
[----:B------:R-:W-:Y:S02]  /*5180*/  SHF.R.U32.HI R35, RZ, 0x4, R33 ;  /* 0x00000004ff237819 */ /* 0x000fe40000011621 */
[----:B------:R-:W-:Y:S02]  /*5190*/  SHF.R.U32.HI R10, RZ, 0x4, R32 ;  /* 0x00000004ff0a7819 */ /* 0x000fe40000011620 */
[----:B------:R-:W-:Y:S02]  /*51a0*/  LOP3.LUT R0, R0, R13, RZ, 0x3c, !PT ;  /* 0x0000000d00007212 */ /* 0x000fe400078e3cff */
[----:B------:R-:W-:Y:S02]  /*51b0*/  LOP3.LUT R25, R14, 0xff00, R25, 0x78, !PT ;  /* 0x0000ff000e197812 */ /* 0x000fe400078e7819 */
[----:B------:R-:W-:-:S02]  /*51c0*/  LOP3.LUT R42, R16, 0xff00, R21, 0x78, !PT ;  /* 0x0000ff00102a7812 */ /* 0x000fc400078e7815 */
[----:B------:R-:W-:Y:S01]  /*51d0*/  LOP3.LUT R13, R28, R23, RZ, 0x3c, !PT ;  /* 0x000000171c0d7212 */ /* 0x000fe200078e3cff */
[----:B------:R-:W-:Y:S01]  /*51e0*/  IMAD.SHL.U32 R28, R9, 0x10, RZ ;  /* 0x00000010091c7824 */ /* 0x000fe200078e00ff */
[----:B------:R-:W-:Y:S01]  /*51f0*/  LOP3.LUT R15, R36, R15, RZ, 0x3c, !PT ;  /* 0x0000000f240f7212 */ /* 0x000fe200078e3cff */
[----:B------:R-:W-:Y:S01]  /*5200*/  IMAD.SHL.U32 R36, R8, 0x10, RZ ;  /* 0x0000001008247824 */ /* 0x000fe200078e00ff */
[----:B------:R-:W-:Y:S02]  /*5210*/  LOP3.LUT R12, R35, R12, RZ, 0x3c, !PT ;  /* 0x0000000c230c7212 */ /* 0x000fe400078e3cff */
[----:B------:R-:W-:Y:S02]  /*5220*/  LOP3.LUT R10, R10, R29, RZ, 0x3c, !PT ;  /* 0x0000001d0a0a7212 */ /* 0x000fe400078e3cff */
[----:B------:R-:W-:Y:S02]  /*5230*/  SHF.R.U32.HI R21, RZ, 0x4, R25 ;  /* 0x00000004ff157819 */ /* 0x000fe40000011619 */
[----:B------:R-:W-:-:S02]  /*5240*/  SHF.R.U32.HI R29, RZ, 0x4, R42 ;  /* 0x00000004ff1d7819 */ /* 0x000fc4000001162a */
[----:B------:R-:W-:Y:S01]  /*5250*/  LOP3.LUT R43, R18, 0xf000f00, R43, 0x78, !PT ;  /* 0x0f000f00122b7812 */ /* 0x000fe200078e782b */
[----:B------:R-:W-:Y:S01]  /*5260*/  IMAD.SHL.U32 R18, R12, 0x10, RZ ;  /* 0x000000100c127824 */ /* 0x000fe200078e00ff */
[----:B------:R-:W-:Y:S01]  /*5270*/  LOP3.LUT R28, R17, 0xf000f00, R28, 0x78, !PT ;  /* 0x0f000f00111c7812 */ /* 0x000fe200078e781c */
[----:B------:R-:W-:Y:S01]  /*5280*/  IMAD.SHL.U32 R17, R5, 0x10, RZ ;  /* 0x0000001005117824 */ /* 0x000fe200078e00ff */
[----:B------:R-:W-:Y:S01]  /*5290*/  LOP3.LUT R35, R19, 0xf000f00, R36, 0x78, !PT ;  /* 0x0f000f0013237812 */ /* 0x000fe200078e7824 */
[----:B------:R-:W-:Y:S01]  /*52a0*/  IMAD.SHL.U32 R19, R3, 0x10, RZ ;  /* 0x0000001003137824 */ /* 0x000fe200078e00ff */
[----:B------:R-:W-:Y:S02]  /*52b0*/  LOP3.LUT R14, R21, R14, RZ, 0x3c, !PT ;  /* 0x0000000e150e7212 */ /* 0x000fe400078e3cff */
[----:B------:R-:W-:Y:S01]  /*52c0*/  LOP3.LUT R16, R29, R16, RZ, 0x3c, !PT ;  /* 0x000000101d107212 */ /* 0x000fe200078e3cff */
[----:B------:R-:W-:Y:S01]  /*52d0*/  IMAD.SHL.U32 R29, R0, 0x10, RZ ;  /* 0x00000010001d7824 */ /* 0x000fe200078e00ff */
[----:B------:R-:W-:Y:S01]  /*52e0*/  LOP3.LUT R33, R33, 0xf000f00, R18, 0x78, !PT ;  /* 0x0f000f0021217812 */ /* 0x000fe200078e7812 */
[----:B------:R-:W-:Y:S01]  /*52f0*/  IMAD.SHL.U32 R18, R14, 0x10, RZ ;  /* 0x000000100e127824 */ /* 0x000fe200078e00ff */
[----:B------:R-:W-:Y:S01]  /*5300*/  LOP3.LUT R60, R60, 0xf000f00, R17, 0x78, !PT ;  /* 0x0f000f003c3c7812 */ /* 0x000fe200078e7811 */
[----:B------:R-:W-:Y:S01]  /*5310*/  IMAD.SHL.U32 R17, R11, 0x10, RZ ;  /* 0x000000100b117824 */ /* 0x000fe200078e00ff */
[----:B------:R-:W-:Y:S01]  /*5320*/  LOP3.LUT R36, R20, 0xf000f00, R19, 0x78, !PT ;  /* 0x0f000f0014247812 */ /* 0x000fe200078e7813 */
[----:B------:R-:W-:Y:S01]  /*5330*/  IMAD.SHL.U32 R19, R16, 0x10, RZ ;  /* 0x0000001010137824 */ /* 0x000fe200078e00ff */
[----:B------:R-:W-:-:S02]  /*5340*/  LOP3.LUT R29, R26, 0xf000f00, R29, 0x78, !PT ;  /* 0x0f000f001a1d7812 */ /* 0x000fc400078e781d */
[----:B------:R-:W-:Y:S02]  /*5350*/  LOP3.LUT R21, R25, 0xf000f00, R18, 0x78, !PT ;  /* 0x0f000f0019157812 */ /* 0x000fe400078e7812 */
[----:B------:R-:W-:Y:S01]  /*5360*/  LOP3.LUT R26, R34, 0xf000f00, R17, 0x78, !PT ;  /* 0x0f000f00221a7812 */ /* 0x000fe200078e7811 */
[----:B------:R-:W-:Y:S01]  /*5370*/  IMAD.SHL.U32 R17, R13, 0x10, RZ ;  /* 0x000000100d117824 */ /* 0x000fe200078e00ff */
[----:B------:R-:W-:Y:S02]  /*5380*/  LOP3.LUT R25, R42, 0xf000f00, R19, 0x78, !PT ;  /* 0x0f000f002a197812 */ /* 0x000fe400078e7813 */
[----:B------:R-:W-:Y:S01]  /*5390*/  LOP3.LUT R39, R22, 0xf000f00, R39, 0x78, !PT ;  /* 0x0f000f0016277812 */ /* 0x000fe200078e7827 */
[----:B------:R-:W-:Y:S01]  /*53a0*/  IMAD.SHL.U32 R22, R15, 0x10, RZ ;  /* 0x000000100f167824 */ /* 0x000fe200078e00ff */
[----:B------:R-:W-:Y:S02]  /*53b0*/  LOP3.LUT R19, R35, 0xf000f0, R8, 0x78, !PT ;  /* 0x00f000f023137812 */ /* 0x000fe400078e7808 */
[----:B------:R-:W-:Y:S01]  /*53c0*/  LOP3.LUT R38, R27, 0xf000f00, R38, 0x78, !PT ;  /* 0x0f000f001b267812 */ /* 0x000fe200078e7826 */
[----:B------:R-:W-:Y:S01]  /*53d0*/  IMAD.SHL.U32 R27, R10, 0x10, RZ ;  /* 0x000000100a1b7824 */ /* 0x000fe200078e00ff */
[----:B------:R-:W-:-:S02]  /*53e0*/  LOP3.LUT R23, R43, 0xf000f0, R6, 0x78, !PT ;  /* 0x00f000f02b177812 */ /* 0x000fc400078e7806 */
[----:B------:R-:W-:Y:S02]  /*53f0*/  SHF.R.U32.HI R6, RZ, 0x2, R19 ;  /* 0x00000002ff067819 */ /* 0x000fe40000011613 */
[----:B------:R-:W-:Y:S02]  /*5400*/  LOP3.LUT R20, R24, 0xf000f00, R17, 0x78, !PT ;  /* 0x0f000f0018147812 */ /* 0x000fe400078e7811 */
[----:B------:R-:W-:Y:S02]  /*5410*/  LOP3.LUT R18, R38, 0xf000f0, R7, 0x78, !PT ;  /* 0x00f000f026127812 */ /* 0x000fe400078e7807 */
[----:B------:R-:W-:Y:S02]  /*5420*/  LOP3.LUT R24, R41, 0xf000f00, R22, 0x78, !PT ;  /* 0x0f000f0029187812 */ /* 0x000fe400078e7816 */
[----:B------:R-:W-:Y:S02]  /*5430*/  LOP3.LUT R22, R28, 0xf000f0, R9, 0x78, !PT ;  /* 0x00f000f01c167812 */ /* 0x000fe400078e7809 */
[----:B------:R-:W-:-:S02]  /*5440*/  LOP3.LUT R27, R32, 0xf000f00, R27, 0x78, !PT ;  /* 0x0f000f00201b7812 */ /* 0x000fc400078e781b */
[----:B------:R-:W-:Y:S02]  /*5450*/  LOP3.LUT R9, R6, R35, RZ, 0x3c, !PT ;  /* 0x0000002306097212 */ /* 0x000fe400078e3cff */
[----:B------:R-:W-:Y:S02]  /*5460*/  SHF.R.U32.HI R7, RZ, 0x2, R18 ;  /* 0x00000002ff077819 */ /* 0x000fe40000011612 */
[----:B------:R-:W-:Y:S02]  /*5470*/  LOP3.LUT R32, R60, 0xf000f0, R5, 0x78, !PT ;  /* 0x00f000f03c207812 */ /* 0x000fe400078e7805 */
[----:B------:R-:W-:Y:S02]  /*5480*/  LOP3.LUT R35, R36, 0xf000f0, R3, 0x78, !PT ;  /* 0x00f000f024237812 */ /* 0x000fe400078e7803 */
[----:B------:R-:W-:Y:S02]  /*5490*/  LOP3.LUT R34, R39, 0xf000f0, R2, 0x78, !PT ;  /* 0x00f000f027227812 */ /* 0x000fe400078e7802 */
[----:B------:R-:W-:-:S02]  /*54a0*/  SHF.R.U32.HI R17, RZ, 0x2, R22 ;  /* 0x00000002ff117819 */ /* 0x000fc40000011616 */
[----:B------:R-:W-:Y:S02]  /*54b0*/  LOP3.LUT R37, R40, 0xf000f00, R37, 0x78, !PT ;  /* 0x0f000f0028257812 */ /* 0x000fe400078e7825 */
[----:B------:R-:W-:Y:S02]  /*54c0*/  LOP3.LUT R7, R7, R38, RZ, 0x3c, !PT ;  /* 0x0000002607077212 */ /* 0x000fe400078e3cff */
[----:B------:R-:W-:Y:S02]  /*54d0*/  SHF.R.U32.HI R3, RZ, 0x2, R32 ;  /* 0x00000002ff037819 */ /* 0x000fe40000011620 */
[----:B------:R-:W-:Y:S02]  /*54e0*/  SHF.R.U32.HI R5, RZ, 0x2, R35 ;  /* 0x00000002ff057819 */ /* 0x000fe40000011623 */
[----:B------:R-:W-:Y:S02]  /*54f0*/  SHF.R.U32.HI R38, RZ, 0x2, R34 ;  /* 0x00000002ff267819 */ /* 0x000fe40000011622 */
[----:B------:R-:W-:-:S02]  /*5500*/  LOP3.LUT R17, R17, R28, RZ, 0x3c, !PT ;  /* 0x0000001c11117212 */ /* 0x000fc400078e3cff */
[----:B------:R-:W-:Y:S02]  /*5510*/  LOP3.LUT R28, R37, 0xf000f0, R4, 0x78, !PT ;  /* 0x00f000f0251c7812 */ /* 0x000fe400078e7804 */
[----:B------:R-:W-:Y:S02]  /*5520*/  LOP3.LUT R2, R3, R60, RZ, 0x3c, !PT ;  /* 0x0000003c03027212 */ /* 0x000fe400078e3cff */
[----:B------:R-:W-:Y:S02]  /*5530*/  LOP3.LUT R4, R5, R36, RZ, 0x3c, !PT ;  /* 0x0000002405047212 */ /* 0x000fe400078e3cff */
[----:B------:R-:W-:Y:S01]  /*5540*/  LOP3.LUT R3, R38, R39, RZ, 0x3c, !PT ;  /* 0x0000002726037212 */ /* 0x000fe200078e3cff */
[----:B------:R-:W-:Y:S01]  /*5550*/  IMAD.SHL.U32 R41, R2, 0x4, RZ ;  /* 0x0000000402297824 */ /* 0x000fe200078e00ff */
[----:B------:R-:W-:Y:S02]  /*5560*/  LOP3.LUT R36, R26, 0xf000f0, R11, 0x78, !PT ;  /* 0x00f000f01a247812 */ /* 0x000fe400078e780b */
[----:B------:R-:W-:-:S02]  /*5570*/  LOP3.LUT R38, R33, 0xf000f0, R12, 0x78, !PT ;  /* 0x00f000f021267812 */ /* 0x000fc400078e780c */
[----:B------:R-:W-:Y:S02]  /*5580*/  SHF.R.U32.HI R11, RZ, 0x2, R36 ;  /* 0x00000002ff0b7819 */ /* 0x000fe40000011624 */
[----:B------:R-:W-:Y:S02]  /*5590*/  SHF.R.U32.HI R12, RZ, 0x2, R38 ;  /* 0x00000002ff0c7819 */ /* 0x000fe40000011626 */
[----:B------:R-:W-:Y:S02]  /*55a0*/  LOP3.LUT R39, R27, 0xf000f0, R10, 0x78, !PT ;  /* 0x00f000f01b277812 */ /* 0x000fe400078e780a */
[----:B------:R-:W-:Y:S02]  /*55b0*/  LOP3.LUT R10, R11, R26, RZ, 0x3c, !PT ;  /* 0x0000001a0b0a7212 */ /* 0x000fe400078e3cff */
[----:B------:R-:W-:Y:S02]  /*55c0*/  LOP3.LUT R40, R20, 0xf000f0, R13, 0x78, !PT ;  /* 0x00f000f014287812 */ /* 0x000fe400078e780d */
[----:B------:R-:W-:-:S02]  /*55d0*/  LOP3.LUT R11, R12, R33, RZ, 0x3c, !PT ;  /* 0x000000210c0b7212 */ /* 0x000fc400078e3cff */
[----:B------:R-:W-:Y:S02]  /*55e0*/  LOP3.LUT R42, R21, 0xf000f0, R14, 0x78, !PT ;  /* 0x00f000f0152a7812 */ /* 0x000fe400078e780e */
[----:B------:R-:W-:Y:S02]  /*55f0*/  LOP3.LUT R33, R24, 0xf000f0, R15, 0x78, !PT ;  /* 0x00f000f018217812 */ /* 0x000fe400078e780f */
[----:B------:R-:W-:Y:S02]  /*5600*/  SHF.R.U32.HI R8, RZ, 0x2, R23 ;  /* 0x00000002ff087819 */ /* 0x000fe40000011617 */
[----:B------:R-:W-:Y:S02]  /*5610*/  SHF.R.U32.HI R13, RZ, 0x2, R40 ;  /* 0x00000002ff0d7819 */ /* 0x000fe40000011628 */
[----:B------:R-:W-:Y:S02]  /*5620*/  SHF.R.U32.HI R14, RZ, 0x2, R42 ;  /* 0x00000002ff0e7819 */ /* 0x000fe4000001162a */
[----:B------:R-:W-:-:S02]  /*5630*/  SHF.R.U32.HI R15, RZ, 0x2, R33 ;  /* 0x00000002ff0f7819 */ /* 0x000fc40000011621 */
[----:B------:R-:W-:Y:S02]  /*5640*/  LOP3.LUT R6, R8, R43, RZ, 0x3c, !PT ;  /* 0x0000002b08067212 */ /* 0x000fe400078e3cff */
[----:B------:R-:W-:Y:S02]  /*5650*/  LOP3.LUT R16, R25, 0xf000f0, R16, 0x78, !PT ;  /* 0x00f000f019107812 */ /* 0x000fe400078e7810 */
[----:B------:R-:W-:Y:S01]  /*5660*/  SHF.R.U32.HI R8, RZ, 0x2, R28 ;  /* 0x00000002ff087819 */ /* 0x000fe2000001161c */
[----:B------:R-:W-:Y:S01]  /*5670*/  IMAD.SHL.U32 R44, R6, 0x4, RZ ;  /* 0x00000004062c7824 */ /* 0x000fe200078e00ff */
[----:B------:R-:W-:Y:S02]  /*5680*/  LOP3.LUT R12, R13, R20, RZ, 0x3c, !PT ;  /* 0x000000140d0c7212 */ /* 0x000fe400078e3cff */
[----:B------:R-:W-:Y:S01]  /*5690*/  LOP3.LUT R13, R14, R21, RZ, 0x3c, !PT ;  /* 0x000000150e0d7212 */ /* 0x000fe200078e3cff */
[----:B------:R-:W-:Y:S01]  /*56a0*/  IMAD.SHL.U32 R21, R17, 0x4, RZ ;  /* 0x0000000411157824 */ /* 0x000fe200078e00ff */
[----:B------:R-:W-:Y:S01]  /*56b0*/  LOP3.LUT R14, R15, R24, RZ, 0x3c, !PT ;  /* 0x000000180f0e7212 */ /* 0x000fe200078e3cff */
[----:B------:R-:W-:Y:S01]  /*56c0*/  IMAD.SHL.U32 R24, R9, 0x4, RZ ;  /* 0x0000000409187824 */ /* 0x000fe200078e00ff */
[----:B------:R-:W-:-:S02]  /*56d0*/  SHF.R.U32.HI R26, RZ, 0x2, R16 ;  /* 0x00000002ff1a7819 */ /* 0x000fc40000011610 */
[----:B------:R-:W-:Y:S02]  /*56e0*/  LOP3.LUT R5, R8, R37, RZ, 0x3c, !PT ;  /* 0x0000002508057212 */ /* 0x000fe400078e3cff */
[----:B------:R-:W-:Y:S02]  /*56f0*/  SHF.R.U32.HI R8, RZ, 0x2, R39 ;  /* 0x00000002ff087819 */ /* 0x000fe40000011627 */
[----:B------:R-:W-:Y:S02]  /*5700*/  LOP3.LUT R37, R29, 0xf000f0, R0, 0x78, !PT ;  /* 0x00f000f01d257812 */ /* 0x000fe400078e7800 */
[----:B------:R-:W-:Y:S01]  /*5710*/  LOP3.LUT R15, R26, R25, RZ, 0x3c, !PT ;  /* 0x000000191a0f7212 */ /* 0x000fe200078e3cff */
[----:B------:R-:W-:Y:S01]  /*5720*/  IMAD.SHL.U32 R25, R7, 0x4, RZ ;  /* 0x0000000407197824 */ /* 0x000fe200078e00ff */
[----:B------:R-:W-:Y:S01]  /*5730*/  LOP3.LUT R20, R22, 0x30303030, R21, 0x78, !PT ;  /* 0x3030303016147812 */ /* 0x000fe200078e7815 */
[----:B------:R-:W-:Y:S01]  /*5740*/  IMAD.SHL.U32 R21, R3, 0x4, RZ ;  /* 0x0000000403157824 */ /* 0x000fe200078e00ff */
[----:B------:R-:W-:Y:S01]  /*5750*/  LOP3.LUT R22, R19, 0x30303030, R24, 0x78, !PT ;  /* 0x3030303013167812 */ /* 0x000fe200078e7818 */
[----:B------:R-:W-:Y:S01]  /*5760*/  IMAD.SHL.U32 R19, R5, 0x4, RZ ;  /* 0x0000000405137824 */ /* 0x000fe200078e00ff */
[----:B------:R-:W-:-:S02]  /*5770*/  LOP3.LUT R8, R8, R27, RZ, 0x3c, !PT ;  /* 0x0000001b08087212 */ /* 0x000fc400078e3cff */
[----:B------:R-:W-:Y:S02]  /*5780*/  SHF.R.U32.HI R0, RZ, 0x2, R37 ;  /* 0x00000002ff007819 */ /* 0x000fe40000011625 */
[----:B------:R-:W-:Y:S01]  /*5790*/  LOP3.LUT R26, R18, 0x30303030, R25, 0x78, !PT ;  /* 0x30303030121a7812 */ /* 0x000fe200078e7819 */
[----:B------:R-:W-:Y:S01]  /*57a0*/  IMAD.SHL.U32 R18, R4, 0x4, RZ ;  /* 0x0000000404127824 */ /* 0x000fe200078e00ff */
[----:B------:R-:W-:Y:S01]  /*57b0*/  LOP3.LUT R41, R32, 0x30303030, R41, 0x78, !PT ;  /* 0x3030303020297812 */ /* 0x000fe200078e7829 */
[----:B------:R-:W-:Y:S01]  /*57c0*/  IMAD.SHL.U32 R24, R8, 0x4, RZ ;  /* 0x0000000408187824 */ /* 0x000fe200078e00ff */
[----:B------:R-:W-:Y:S01]  /*57d0*/  LOP3.LUT R32, R28, 0x30303030, R19, 0x78, !PT ;  /* 0x303030301c207812 */ /* 0x000fe200078e7813 */
[----:B------:R-:W-:Y:S01]  /*57e0*/  IMAD.SHL.U32 R19, R11, 0x4, RZ ;  /* 0x000000040b137824 */ /* 0x000fe200078e00ff */
        /* <DEDUP_REMOVED lines=14> */
[----:B------:R-:W-:Y:S02]  /*58d0*/  LOP3.LUT R6, R43, 0xc0c0c0c, R6, 0x78, !PT ;  /* 0x0c0c0c0c2b067812 */ /* 0x000fe400078e7806 */
        /* <DEDUP_REMOVED lines=9> */
[----:B------:R-:W-:Y:S02]  /*5970*/  SHF.R.U32.HI R37, RZ, 0x1, R7 ;  /* 0x00000001ff257819 */ /* 0x000fe40000011607 */
[----:B------:R-:W-:Y:S02]  /*5980*/  LOP3.LUT R25, R36, 0x30303030, R25, 0x78, !PT ;  /* 0x3030303024197812 */ /* 0x000fe400078e7819 */
[----:B------:R-:W-:Y:S02]  /*5990*/  SHF.R.U32.HI R28, RZ, 0x1, R6 ;  /* 0x00000001ff1c7819 */ /* 0x000fe40000011606 */
[----:B------:R-:W-:Y:S02]  /*59a0*/  SHF.R.U32.HI R36, RZ, 0x1, R2 ;  /* 0x00000001ff247819 */ /* 0x000fe40000011602 */
[----:B------:R-:W-:Y:S02]  /*59b0*/  LOP3.LUT R20, R23, R20, RZ, 0x3c, !PT ;  /* 0x0000001417147212 */ /* 0x000fe400078e3cff */
[----:B------:R-:W-:-:S02]  /*59c0*/  SHF.R.U32.HI R38, RZ, 0x1, R4 ;  /* 0x00000001ff267819 */ /* 0x000fc40000011604 */
[----:B------:R-:W-:Y:S02]  /*59d0*/  LOP3.LUT R0, R29, 0xc0c0c0c, R0, 0x78, !PT ;  /* 0x0c0c0c0c1d007812 */ /* 0x000fe400078e7800 */
[----:B------:R-:W-:Y:S02]  /*59e0*/  LOP3.LUT R21, R40, 0x30303030, R21, 0x78, !PT ;  /* 0x3030303028157812 */ /* 0x000fe400078e7815 */
[----:B------:R-:W-:Y:S02]  /*59f0*/  LOP3.LUT R22, R33, R22, RZ, 0x3c, !PT ;  /* 0x0000001621167212 */ /* 0x000fe400078e3cff */
[----:B------:R-:W-:Y:S02]  /*5a00*/  LOP3.LUT R23, R37, R26, RZ, 0x3c, !PT ;  /* 0x0000001a25177212 */ /* 0x000fe400078e3cff */
[----:B------:R-:W-:Y:S02]  /*5a10*/  LOP3.LUT R11, R24, 0xc0c0c0c, R11, 0x78, !PT ;  /* 0x0c0c0c0c180b7812 */ /* 0x000fe400078e780b */
[----:B------:R-:W-:-:S02]  /*5a20*/  LOP3.LUT R26, R28, R43, RZ, 0x3c, !PT ;  /* 0x0000002b1c1a7212 */ /* 0x000fc400078e3cff */
[----:B------:R-:W-:Y:S02]  /*5a30*/  LOP3.LUT R33, R34, 0xc0c0c0c, R3, 0x78, !PT ;  /* 0x0c0c0c0c22217812 */ /* 0x000fe400078e7803 */
[----:B------:R-:W-:Y:S02]  /*5a40*/  LOP3.LUT R28, R32, 0xc0c0c0c, R5, 0x78, !PT ;  /* 0x0c0c0c0c201c7812 */ /* 0x000fe400078e7805 */
[----:B------:R-:W-:Y:S02]  /*5a50*/  LOP3.LUT R3, R36, R41, RZ, 0x3c, !PT ;  /* 0x0000002924037212 */ /* 0x000fe400078e3cff */
[----:B------:R-:W-:Y:S02]  /*5a60*/  LOP3.LUT R5, R38, R35, RZ, 0x3c, !PT ;  /* 0x0000002326057212 */ /* 0x000fe400078e3cff */
[----:B------:R-:W-:Y:S02]  /*5a70*/  SHF.R.U32.HI R36, RZ, 0x1, R0 ;  /* 0x00000001ff247819 */ /* 0x000fe40000011600 */
[----:B------:R-:W-:-:S02]  /*5a80*/  SHF.R.U32.HI R35, RZ, 0x1, R11 ;  /* 0x00000001ff237819 */ /* 0x000fc4000001160b */
[----:B------:R-:W-:Y:S02]  /*5a90*/  LOP3.LUT R12, R21, 0xc0c0c0c, R12, 0x78, !PT ;  /* 0x0c0c0c0c150c7812 */ /* 0x000fe400078e780c */
[----:B------:R-:W-:Y:S02]  /*5aa0*/  LOP3.LUT R10, R25, 0xc0c0c0c, R10, 0x78, !PT ;  /* 0x0c0c0c0c190a7812 */ /* 0x000fe400078e780a */
[----:B------:R-:W-:Y:S02]  /*5ab0*/  LOP3.LUT R13, R18, 0xc0c0c0c, R13, 0x78, !PT ;  /* 0x0c0c0c0c120d7812 */ /* 0x000fe400078e780d */
[----:B------:R-:W-:Y:S02]  /*5ac0*/  LOP3.LUT R29, R36, R29, RZ, 0x3c, !PT ;  /* 0x0000001d241d7212 */ /* 0x000fe400078e3cff */
[----:B------:R-:W-:Y:S02]  /*5ad0*/  LOP3.LUT R24, R35, R24, RZ, 0x3c, !PT ;  /* 0x0000001823187212 */ /* 0x000fe400078e3cff */
[----:B------:R-:W-:-:S02]  /*5ae0*/  SHF.R.U32.HI R36, RZ, 0x1, R12 ;  /* 0x00000001ff247819 */ /* 0x000fc4000001160c */
[----:B------:R-:W-:Y:S02]  /*5af0*/  SHF.R.U32.HI R40, RZ, 0x1, R10 ;  /* 0x00000001ff287819 */ /* 0x000fe4000001160a */
[----:B------:R-:W-:Y:S02]  /*5b00*/  SHF.R.U32.HI R35, RZ, 0x1, R13 ;  /* 0x00000001ff237819 */ /* 0x000fe4000001160d */
[----:B------:R-:W-:Y:S02]  /*5b10*/  SHF.R.U32.HI R37, RZ, 0x1, R28 ;  /* 0x00000001ff257819 */ /* 0x000fe4000001161c */
[----:B------:R-:W-:Y:S02]  /*5b20*/  SHF.R.U32.HI R39, RZ, 0x1, R33 ;  /* 0x00000001ff277819 */ /* 0x000fe40000011621 */
[----:B------:R-:W-:Y:S02]  /*5b30*/  LOP3.LUT R15, R16, 0xc0c0c0c, R15, 0x78, !PT ;  /* 0x0c0c0c0c100f7812 */ /* 0x000fe400078e780f */
[----:B------:R-:W-:Y:S01]  /*5b40*/  LOP3.LUT R21, R36, R21, RZ, 0x3c, !PT ;  /* 0x0000001524157212 */ /* 0x000fe200078e3cff */
[----:B------:R-:W-:Y:S01]  /*5b50*/  IMAD.SHL.U32 R36, R20, 0x2, RZ ;  /* 0x0000000214247824 */ /* 0x000fe200078e00ff */
[----:B------:R-:W-:-:S02]  /*5b60*/  LOP3.LUT R8, R27, 0xc0c0c0c, R8, 0x78, !PT ;  /* 0x0c0c0c0c1b087812 */ /* 0x000fc400078e7808 */
[----:B------:R-:W-:Y:S01]  /*5b70*/  LOP3.LUT R25, R40, R25, RZ, 0x3c, !PT ;  /* 0x0000001928197212 */ /* 0x000fe200078e3cff */
[----:B------:R-:W-:Y:S01]  /*5b80*/  IMAD.SHL.U32 R40, R23, 0x2, RZ ;  /* 0x0000000217287824 */ /* 0x000fe200078e00ff */
[----:B------:R-:W-:Y:S01]  /*5b90*/  LOP3.LUT R18, R35, R18, RZ, 0x3c, !PT ;  /* 0x0000001223127212 */ /* 0x000fe200078e3cff */
[----:B------:R-:W-:Y:S01]  /*5ba0*/  IMAD.SHL.U32 R35, R26, 0x2, RZ ;  /* 0x000000021a237824 */ /* 0x000fe200078e00ff */
[----:B------:R-:W-:Y:S01]  /*5bb0*/  LOP3.LUT R32, R37, R32, RZ, 0x3c, !PT ;  /* 0x0000002025207212 */ /* 0x000fe200078e3cff */
[----:B------:R-:W-:Y:S01]  /*5bc0*/  IMAD.SHL.U32 R41, R25, 0x2, RZ ;  /* 0x0000000219297824 */ /* 0x000fe200078e00ff */
[----:B------:R-:W-:Y:S02]  /*5bd0*/  LOP3.LUT R34, R39, R34, RZ, 0x3c, !PT ;  /* 0x0000002227227212 */ /* 0x000fe400078e3cff */
[----:B------:R-:W-:Y:S01]  /*5be0*/  SHF.R.U32.HI R37, RZ, 0x1, R15 ;  /* 0x00000001ff257819 */ /* 0x000fe2000001160f */
[----:B------:R-:W-:Y:S01]  /*5bf0*/  IMAD.SHL.U32 R39, R32, 0x2, RZ ;  /* 0x0000000220277824 */ /* 0x000fe200078e00ff */
[----:B------:R-:W-:-:S02]  /*5c00*/  SHF.R.U32.HI R38, RZ, 0x1, R8 ;  /* 0x00000001ff267819 */ /* 0x000fc40000011608 */
[----:B------:R-:W-:Y:S02]  /*5c10*/  LOP3.LUT R17, R17, 0x44444444, R36, 0x78, !PT ;  /* 0x4444444411117812 */ /* 0x000fe400078e7824 */
        /* <DEDUP_REMOVED lines=30> */
[----:B------:R-:W-:Y:S02]  /*5e00*/  LOP3.LUT R15, R15, 0x44444444, R28, 0x78, !PT ;  /* 0x444444440f0f7812 */ /* 0x000fe400078e781c */
[----:B------:R-:W-:-:S02]  /*5e10*/  LOP3.LUT R17, R17, 0x22222222, R20, 0x78, !PT ;  /* 0x2222222211117812 */ /* 0x000fc400078e7814 */
[----:B------:R-:W-:Y:S02]  /*5e20*/  LOP3.LUT R9, R9, 0x22222222, R22, 0x78, !PT ;  /* 0x2222222209097812 */ /* 0x000fe400078e7816 */
[----:B------:R-:W-:Y:S01]  /*5e30*/  LOP3.LUT R23, R36, 0x22222222, R23, 0x78, !PT ;  /* 0x2222222224177812 */ /* 0x000fe200078e7817 */
[----:B------:R-:W-:Y:S01]  /*5e40*/  STG.E desc[UR8][R30.64], R17 ;  /* 0x000000111e007986 */ /* 0x000fe2000c101908 */
[----:B------:R-:W-:Y:S02]  /*5e50*/  LOP3.LUT R35, R35, 0x22222222, R26, 0x78, !PT ;  /* 0x2222222223237812 */ /* 0x000fe400078e781a */
[----:B------:R-:W-:Y:S01]  /*5e60*/  LOP3.LUT R3, R2, 0x22222222, R3, 0x78, !PT ;  /* 0x2222222202037812 */ /* 0x000fe200078e7803 */
[----:B------:R-:W-:Y:S01]  /*5e70*/  STG.E desc[UR8][R30.64+0x4], R9 ;  /* 0x000004091e007986 */ /* 0x000fe2000c101908 */
[----:B------:R-:W-:Y:S02]  /*5e80*/  LOP3.LUT R5, R4, 0x22222222, R5, 0x78, !PT ;  /* 0x2222222204057812 */ /* 0x000fe400078e7805 */
[----:B------:R-:W-:Y:S01]  /*5e90*/  LOP3.LUT R39, R39, 0x22222222, R32, 0x78, !PT ;  /* 0x2222222227277812 */ /* 0x000fe200078e7820 */
[----:B------:R-:W-:Y:S01]  /*5ea0*/  STG.E desc[UR8][R30.64+0x8], R23 ;  /* 0x000008171e007986 */ /* 0x000fe2000c101908 */
[----:B------:R-:W-:-:S02]  /*5eb0*/  LOP3.LUT R33, R33, 0x22222222, R34, 0x78, !PT ;  /* 0x2222222221217812 */ /* 0x000fc400078e7822 */
        /* <DEDUP_REMOVED lines=11> */
[----:B------:R-:W-:-:S03]  /*5f70*/  LOP3.LUT R15, R15, 0x22222222, R16, 0x78, !PT ;  /* 0x222222220f0f7812 */ /* 0x000fc600078e7810 */
        /* <DEDUP_REMOVED lines=10> */
.L_x_7:
        /* <DEDUP_REMOVED lines=14> */
.L_x_11:


//--------------------- .nv.shared.reserved.0     --------------------------
	.section	.nv.shared.reserved.0,"aw",@nobits
	.weak		__nv_reservedSMEM_offset_0_alias
	.size		__nv_reservedSMEM_offset_0_alias, 0, 64
	.other		__nv_reservedSMEM_offset_0_alias,@"STO_CUDA_RESERVED_SHARED STV_DEFAULT"
__nv_reservedSMEM_offset_0_alias:
	.zero		0
	.zero		64


//--------------------- .nv.constant0._Z33quark_keccak512_gpu_hash_final_64ijPmPjS0_ --------------------------
	.section	.nv.constant0._Z33quark_keccak512_gpu_hash_final_64ijPmPjS0_,"a",@progbits
	.sectionflags	@""
	.align	4
.nv.constant0._Z33quark_keccak512_gpu_hash_final_64ijPmPjS0_:
	.zero		928


//--------------------- .nv.constant0._Z28quark_keccak512c_gpu_hash_64ijPmPj --------------------------
	.section	.nv.constant0._Z28quark_keccak512c_gpu_hash_64ijPmPj,"a",@progbits
	.sectionflags	@""
	.align	4
.nv.constant0._Z28quark_keccak512c_gpu_hash_64ijPmPj:
	.zero		920


//--------------------- .nv.constant0._Z27quark_keccak512_gpu_hash_64ijPmPj --------------------------
	.section	.nv.constant0._Z27quark_keccak512_gpu_hash_64ijPmPj,"a",@progbits
	.sectionflags	@""
	.align	4
.nv.constant0._Z27quark_keccak512_gpu_hash_64ijPmPj:
	.zero		920


//--------------------- .nv.constant0._Z39quark_keccak512_interleaved_gpu_hash_64ijPmPj --------------------------
	.section	.nv.constant0._Z39quark_keccak512_interleaved_gpu_hash_64ijPmPj,"a",@progbits
	.sectionflags	@""
	.align	4
.nv.constant0._Z39quark_keccak512_interleaved_gpu_hash_64ijPmPj:
	.zero		920


//--------------------- SYMBOLS --------------------------

	.type		.nv.reservedSmem.offset0,@object
	.size		.nv.reservedSmem.offset0,0x4
